//
// Generated by NVIDIA NVVM Compiler
//
// Compiler Build ID: CL-36424714
// Cuda compilation tools, release 13.0, V13.0.88
// Based on NVVM 20.0.0
//

.version 9.0
.target sm_100
.address_size 64


.entry _Z6krnl_1PfS_S_S_S_fiiiiiiif(
	.param .u64 .ptr .align 1 _Z6krnl_1PfS_S_S_S_fiiiiiiif_param_0,
	.param .u64 .ptr .align 1 _Z6krnl_1PfS_S_S_S_fiiiiiiif_param_1,
	.param .u64 .ptr .align 1 _Z6krnl_1PfS_S_S_S_fiiiiiiif_param_2,
	.param .u64 .ptr .align 1 _Z6krnl_1PfS_S_S_S_fiiiiiiif_param_3,
	.param .u64 .ptr .align 1 _Z6krnl_1PfS_S_S_S_fiiiiiiif_param_4,
	.param .f32 _Z6krnl_1PfS_S_S_S_fiiiiiiif_param_5,
	.param .u32 _Z6krnl_1PfS_S_S_S_fiiiiiiif_param_6,
	.param .u32 _Z6krnl_1PfS_S_S_S_fiiiiiiif_param_7,
	.param .u32 _Z6krnl_1PfS_S_S_S_fiiiiiiif_param_8,
	.param .u32 _Z6krnl_1PfS_S_S_S_fiiiiiiif_param_9,
	.param .u32 _Z6krnl_1PfS_S_S_S_fiiiiiiif_param_10,
	.param .u32 _Z6krnl_1PfS_S_S_S_fiiiiiiif_param_11,
	.param .u32 _Z6krnl_1PfS_S_S_S_fiiiiiiif_param_12,
	.param .f32 _Z6krnl_1PfS_S_S_S_fiiiiiiif_param_13
)
{
	.reg .pred 	%p<15>;
	.reg .b32 	%r<101>;
	.reg .b32 	%f<139>;
	.reg .b64 	%rd<88>;

	ld.param.u64 	%rd6, [_Z6krnl_1PfS_S_S_S_fiiiiiiif_param_0];
	ld.param.u64 	%rd7, [_Z6krnl_1PfS_S_S_S_fiiiiiiif_param_1];
	ld.param.u64 	%rd8, [_Z6krnl_1PfS_S_S_S_fiiiiiiif_param_2];
	ld.param.u64 	%rd9, [_Z6krnl_1PfS_S_S_S_fiiiiiiif_param_3];
	ld.param.u64 	%rd10, [_Z6krnl_1PfS_S_S_S_fiiiiiiif_param_4];
	ld.param.u32 	%r23, [_Z6krnl_1PfS_S_S_S_fiiiiiiif_param_6];
	ld.param.u32 	%r19, [_Z6krnl_1PfS_S_S_S_fiiiiiiif_param_7];
	ld.param.u32 	%r25, [_Z6krnl_1PfS_S_S_S_fiiiiiiif_param_8];
	ld.param.u32 	%r20, [_Z6krnl_1PfS_S_S_S_fiiiiiiif_param_9];
	ld.param.u32 	%r21, [_Z6krnl_1PfS_S_S_S_fiiiiiiif_param_10];
	ld.param.u32 	%r22, [_Z6krnl_1PfS_S_S_S_fiiiiiiif_param_11];
	ld.param.u32 	%r27, [_Z6krnl_1PfS_S_S_S_fiiiiiiif_param_12];
	ld.param.f32 	%f1, [_Z6krnl_1PfS_S_S_S_fiiiiiiif_param_13];
	cvta.to.global.u64 	%rd1, %rd10;
	cvta.to.global.u64 	%rd2, %rd9;
	cvta.to.global.u64 	%rd3, %rd7;
	cvta.to.global.u64 	%rd4, %rd8;
	mov.u32 	%r28, %ctaid.y;
	cvt.rn.f32.u32 	%f2, %r28;
	mul.f32 	%f3, %f1, %f2;
	cvt.rmi.u32.f32 	%r29, %f3;
	mul.lo.s32 	%r30, %r29, %r27;
	sub.s32 	%r31, %r28, %r30;
	mov.u32 	%r32, %ctaid.x;
	mov.u32 	%r33, %ntid.x;
	shl.b32 	%r34, %r32, 8;
	shr.s32 	%r35, %r34, 8;
	mov.u32 	%r36, %tid.x;
	mad.lo.s32 	%r1, %r35, %r33, %r36;
	mov.u32 	%r37, %ntid.y;
	shl.b32 	%r38, %r31, 8;
	shr.s32 	%r39, %r38, 8;
	mov.u32 	%r40, %tid.y;
	mad.lo.s32 	%r41, %r39, %r37, %r40;
	mov.u32 	%r42, %ntid.z;
	shl.b32 	%r43, %r29, 8;
	shr.s32 	%r44, %r43, 8;
	mov.u32 	%r45, %tid.z;
	mad.lo.s32 	%r46, %r44, %r42, %r45;
	setp.ge.s32 	%p1, %r1, %r19;
	setp.ge.s32 	%p2, %r41, %r23;
	or.pred  	%p3, %p1, %p2;
	setp.ge.s32 	%p4, %r46, %r25;
	or.pred  	%p5, %p3, %p4;
	@%p5 bra 	$L__BB0_13;
	and.b32  	%r47, %r41, 16777215;
	and.b32  	%r48, %r19, 16777215;
	and.b32  	%r49, %r46, 16777215;
	and.b32  	%r50, %r21, 16777215;
	mad.lo.s32 	%r51, %r49, %r50, %r1;
	mad.lo.s32 	%r4, %r47, %r48, %r51;
	setp.lt.s32 	%p6, %r20, 1;
	@%p6 bra 	$L__BB0_13;
	and.b32  	%r5, %r22, 16777215;
	cvta.to.global.u64 	%rd11, %rd6;
	mul.wide.s32 	%rd12, %r4, 4;
	add.s64 	%rd5, %rd11, %rd12;
	and.b32  	%r6, %r20, 7;
	setp.lt.u32 	%p7, %r20, 8;
	mov.b32 	%r99, 0;
	@%p7 bra 	$L__BB0_5;
	and.b32  	%r99, %r20, 2147483640;
	neg.s32 	%r97, %r99;
	mov.b32 	%r96, 3;
$L__BB0_4:
	.pragma "nounroll";
	add.s32 	%r54, %r96, -3;
	and.b32  	%r55, %r54, 16777208;
	mad.lo.s32 	%r56, %r55, %r5, %r4;
	mul.wide.s32 	%rd13, %r56, 4;
	add.s64 	%rd14, %rd4, %rd13;
	ld.global.f32 	%f4, [%rd14];
	ld.global.f32 	%f5, [%rd5];
	neg.f32 	%f6, %f5;
	add.rz.f32 	%f7, %f4, %f6;
	add.s64 	%rd15, %rd3, %rd13;
	ld.global.f32 	%f8, [%rd15];
	add.rz.f32 	%f9, %f7, %f8;
	add.s64 	%rd16, %rd2, %rd13;
	ld.global.f32 	%f10, [%rd16];
	neg.f32 	%f11, %f10;
	add.rz.f32 	%f12, %f9, %f11;
	add.s64 	%rd17, %rd1, %rd13;
	st.global.f32 	[%rd17], %f12;
	add.s32 	%r57, %r96, -2;
	and.b32  	%r58, %r57, 16777209;
	mad.lo.s32 	%r59, %r58, %r5, %r4;
	mul.wide.s32 	%rd18, %r59, 4;
	add.s64 	%rd19, %rd4, %rd18;
	ld.global.f32 	%f13, [%rd19];
	ld.global.f32 	%f14, [%rd5];
	neg.f32 	%f15, %f14;
	add.rz.f32 	%f16, %f13, %f15;
	add.s64 	%rd20, %rd3, %rd18;
	ld.global.f32 	%f17, [%rd20];
	add.rz.f32 	%f18, %f16, %f17;
	add.s64 	%rd21, %rd2, %rd18;
	ld.global.f32 	%f19, [%rd21];
	neg.f32 	%f20, %f19;
	add.rz.f32 	%f21, %f18, %f20;
	add.s64 	%rd22, %rd1, %rd18;
	st.global.f32 	[%rd22], %f21;
	add.s32 	%r60, %r96, -1;
	and.b32  	%r61, %r60, 16777210;
	mad.lo.s32 	%r62, %r61, %r5, %r4;
	mul.wide.s32 	%rd23, %r62, 4;
	add.s64 	%rd24, %rd4, %rd23;
	ld.global.f32 	%f22, [%rd24];
	ld.global.f32 	%f23, [%rd5];
	neg.f32 	%f24, %f23;
	add.rz.f32 	%f25, %f22, %f24;
	add.s64 	%rd25, %rd3, %rd23;
	ld.global.f32 	%f26, [%rd25];
	add.rz.f32 	%f27, %f25, %f26;
	add.s64 	%rd26, %rd2, %rd23;
	ld.global.f32 	%f28, [%rd26];
	neg.f32 	%f29, %f28;
	add.rz.f32 	%f30, %f27, %f29;
	add.s64 	%rd27, %rd1, %rd23;
	st.global.f32 	[%rd27], %f30;
	add.s32 	%r63, %r96, 4;
	and.b32  	%r64, %r96, 16777211;
	mad.lo.s32 	%r65, %r64, %r5, %r4;
	mul.wide.s32 	%rd28, %r65, 4;
	add.s64 	%rd29, %rd4, %rd28;
	ld.global.f32 	%f31, [%rd29];
	ld.global.f32 	%f32, [%rd5];
	neg.f32 	%f33, %f32;
	add.rz.f32 	%f34, %f31, %f33;
	add.s64 	%rd30, %rd3, %rd28;
	ld.global.f32 	%f35, [%rd30];
	add.rz.f32 	%f36, %f34, %f35;
	add.s64 	%rd31, %rd2, %rd28;
	ld.global.f32 	%f37, [%rd31];
	neg.f32 	%f38, %f37;
	add.rz.f32 	%f39, %f36, %f38;
	add.s64 	%rd32, %rd1, %rd28;
	st.global.f32 	[%rd32], %f39;
	add.s32 	%r66, %r96, 1;
	and.b32  	%r67, %r66, 16777212;
	mad.lo.s32 	%r68, %r67, %r5, %r4;
	mul.wide.s32 	%rd33, %r68, 4;
	add.s64 	%rd34, %rd4, %rd33;
	ld.global.f32 	%f40, [%rd34];
	ld.global.f32 	%f41, [%rd5];
	neg.f32 	%f42, %f41;
	add.rz.f32 	%f43, %f40, %f42;
	add.s64 	%rd35, %rd3, %rd33;
	ld.global.f32 	%f44, [%rd35];
	add.rz.f32 	%f45, %f43, %f44;
	add.s64 	%rd36, %rd2, %rd33;
	ld.global.f32 	%f46, [%rd36];
	neg.f32 	%f47, %f46;
	add.rz.f32 	%f48, %f45, %f47;
	add.s64 	%rd37, %rd1, %rd33;
	st.global.f32 	[%rd37], %f48;
	add.s32 	%r69, %r96, 2;
	and.b32  	%r70, %r69, 16777213;
	mad.lo.s32 	%r71, %r70, %r5, %r4;
	mul.wide.s32 	%rd38, %r71, 4;
	add.s64 	%rd39, %rd4, %rd38;
	ld.global.f32 	%f49, [%rd39];
	ld.global.f32 	%f50, [%rd5];
	neg.f32 	%f51, %f50;
	add.rz.f32 	%f52, %f49, %f51;
	add.s64 	%rd40, %rd3, %rd38;
	ld.global.f32 	%f53, [%rd40];
	add.rz.f32 	%f54, %f52, %f53;
	add.s64 	%rd41, %rd2, %rd38;
	ld.global.f32 	%f55, [%rd41];
	neg.f32 	%f56, %f55;
	add.rz.f32 	%f57, %f54, %f56;
	add.s64 	%rd42, %rd1, %rd38;
	st.global.f32 	[%rd42], %f57;
	add.s32 	%r72, %r96, 3;
	and.b32  	%r73, %r72, 16777214;
	mad.lo.s32 	%r74, %r73, %r5, %r4;
	mul.wide.s32 	%rd43, %r74, 4;
	add.s64 	%rd44, %rd4, %rd43;
	ld.global.f32 	%f58, [%rd44];
	ld.global.f32 	%f59, [%rd5];
	neg.f32 	%f60, %f59;
	add.rz.f32 	%f61, %f58, %f60;
	add.s64 	%rd45, %rd3, %rd43;
	ld.global.f32 	%f62, [%rd45];
	add.rz.f32 	%f63, %f61, %f62;
	add.s64 	%rd46, %rd2, %rd43;
	ld.global.f32 	%f64, [%rd46];
	neg.f32 	%f65, %f64;
	add.rz.f32 	%f66, %f63, %f65;
	add.s64 	%rd47, %rd1, %rd43;
	st.global.f32 	[%rd47], %f66;
	and.b32  	%r75, %r63, 16777215;
	mad.lo.s32 	%r76, %r75, %r5, %r4;
	mul.wide.s32 	%rd48, %r76, 4;
	add.s64 	%rd49, %rd4, %rd48;
	ld.global.f32 	%f67, [%rd49];
	ld.global.f32 	%f68, [%rd5];
	neg.f32 	%f69, %f68;
	add.rz.f32 	%f70, %f67, %f69;
	add.s64 	%rd50, %rd3, %rd48;
	ld.global.f32 	%f71, [%rd50];
	add.rz.f32 	%f72, %f70, %f71;
	add.s64 	%rd51, %rd2, %rd48;
	ld.global.f32 	%f73, [%rd51];
	neg.f32 	%f74, %f73;
	add.rz.f32 	%f75, %f72, %f74;
	add.s64 	%rd52, %rd1, %rd48;
	st.global.f32 	[%rd52], %f75;
	add.s32 	%r97, %r97, 8;
	add.s32 	%r96, %r96, 8;
	setp.ne.s32 	%p8, %r97, 0;
	@%p8 bra 	$L__BB0_4;
$L__BB0_5:
	setp.eq.s32 	%p9, %r6, 0;
	@%p9 bra 	$L__BB0_13;
	and.b32  	%r14, %r20, 3;
	setp.lt.u32 	%p10, %r6, 4;
	@%p10 bra 	$L__BB0_8;
	and.b32  	%r77, %r99, 16777215;
	mad.lo.s32 	%r78, %r77, %r5, %r4;
	mul.wide.s32 	%rd53, %r78, 4;
	add.s64 	%rd54, %rd4, %rd53;
	ld.global.f32 	%f76, [%rd54];
	ld.global.f32 	%f77, [%rd5];
	neg.f32 	%f78, %f77;
	add.rz.f32 	%f79, %f76, %f78;
	add.s64 	%rd55, %rd3, %rd53;
	ld.global.f32 	%f80, [%rd55];
	add.rz.f32 	%f81, %f79, %f80;
	add.s64 	%rd56, %rd2, %rd53;
	ld.global.f32 	%f82, [%rd56];
	neg.f32 	%f83, %f82;
	add.rz.f32 	%f84, %f81, %f83;
	add.s64 	%rd57, %rd1, %rd53;
	st.global.f32 	[%rd57], %f84;
	add.s32 	%r79, %r99, 1;
	and.b32  	%r80, %r79, 16777215;
	mad.lo.s32 	%r81, %r80, %r5, %r4;
	mul.wide.s32 	%rd58, %r81, 4;
	add.s64 	%rd59, %rd4, %rd58;
	ld.global.f32 	%f85, [%rd59];
	ld.global.f32 	%f86, [%rd5];
	neg.f32 	%f87, %f86;
	add.rz.f32 	%f88, %f85, %f87;
	add.s64 	%rd60, %rd3, %rd58;
	ld.global.f32 	%f89, [%rd60];
	add.rz.f32 	%f90, %f88, %f89;
	add.s64 	%rd61, %rd2, %rd58;
	ld.global.f32 	%f91, [%rd61];
	neg.f32 	%f92, %f91;
	add.rz.f32 	%f93, %f90, %f92;
	add.s64 	%rd62, %rd1, %rd58;
	st.global.f32 	[%rd62], %f93;
	add.s32 	%r82, %r99, 2;
	and.b32  	%r83, %r82, 16777215;
	mad.lo.s32 	%r84, %r83, %r5, %r4;
	mul.wide.s32 	%rd63, %r84, 4;
	add.s64 	%rd64, %rd4, %rd63;
	ld.global.f32 	%f94, [%rd64];
	ld.global.f32 	%f95, [%rd5];
	neg.f32 	%f96, %f95;
	add.rz.f32 	%f97, %f94, %f96;
	add.s64 	%rd65, %rd3, %rd63;
	ld.global.f32 	%f98, [%rd65];
	add.rz.f32 	%f99, %f97, %f98;
	add.s64 	%rd66, %rd2, %rd63;
	ld.global.f32 	%f100, [%rd66];
	neg.f32 	%f101, %f100;
	add.rz.f32 	%f102, %f99, %f101;
	add.s64 	%rd67, %rd1, %rd63;
	st.global.f32 	[%rd67], %f102;
	add.s32 	%r85, %r99, 3;
	and.b32  	%r86, %r85, 16777215;
	mad.lo.s32 	%r87, %r86, %r5, %r4;
	mul.wide.s32 	%rd68, %r87, 4;
	add.s64 	%rd69, %rd4, %rd68;
	ld.global.f32 	%f103, [%rd69];
	ld.global.f32 	%f104, [%rd5];
	neg.f32 	%f105, %f104;
	add.rz.f32 	%f106, %f103, %f105;
	add.s64 	%rd70, %rd3, %rd68;
	ld.global.f32 	%f107, [%rd70];
	add.rz.f32 	%f108, %f106, %f107;
	add.s64 	%rd71, %rd2, %rd68;
	ld.global.f32 	%f109, [%rd71];
	neg.f32 	%f110, %f109;
	add.rz.f32 	%f111, %f108, %f110;
	add.s64 	%rd72, %rd1, %rd68;
	st.global.f32 	[%rd72], %f111;
	add.s32 	%r99, %r99, 4;
$L__BB0_8:
	setp.eq.s32 	%p11, %r14, 0;
	@%p11 bra 	$L__BB0_13;
	setp.eq.s32 	%p12, %r14, 1;
	@%p12 bra 	$L__BB0_11;
	and.b32  	%r88, %r99, 16777215;
	mad.lo.s32 	%r89, %r88, %r5, %r4;
	mul.wide.s32 	%rd73, %r89, 4;
	add.s64 	%rd74, %rd4, %rd73;
	ld.global.f32 	%f112, [%rd74];
	ld.global.f32 	%f113, [%rd5];
	neg.f32 	%f114, %f113;
	add.rz.f32 	%f115, %f112, %f114;
	add.s64 	%rd75, %rd3, %rd73;
	ld.global.f32 	%f116, [%rd75];
	add.rz.f32 	%f117, %f115, %f116;
	add.s64 	%rd76, %rd2, %rd73;
	ld.global.f32 	%f118, [%rd76];
	neg.f32 	%f119, %f118;
	add.rz.f32 	%f120, %f117, %f119;
	add.s64 	%rd77, %rd1, %rd73;
	st.global.f32 	[%rd77], %f120;
	add.s32 	%r90, %r99, 1;
	and.b32  	%r91, %r90, 16777215;
	mad.lo.s32 	%r92, %r91, %r5, %r4;
	mul.wide.s32 	%rd78, %r92, 4;
	add.s64 	%rd79, %rd4, %rd78;
	ld.global.f32 	%f121, [%rd79];
	ld.global.f32 	%f122, [%rd5];
	neg.f32 	%f123, %f122;
	add.rz.f32 	%f124, %f121, %f123;
	add.s64 	%rd80, %rd3, %rd78;
	ld.global.f32 	%f125, [%rd80];
	add.rz.f32 	%f126, %f124, %f125;
	add.s64 	%rd81, %rd2, %rd78;
	ld.global.f32 	%f127, [%rd81];
	neg.f32 	%f128, %f127;
	add.rz.f32 	%f129, %f126, %f128;
	add.s64 	%rd82, %rd1, %rd78;
	st.global.f32 	[%rd82], %f129;
	add.s32 	%r99, %r99, 2;
$L__BB0_11:
	and.b32  	%r93, %r20, 1;
	setp.eq.b32 	%p13, %r93, 1;
	not.pred 	%p14, %p13;
	@%p14 bra 	$L__BB0_13;
	and.b32  	%r94, %r99, 16777215;
	mad.lo.s32 	%r95, %r94, %r5, %r4;
	mul.wide.s32 	%rd83, %r95, 4;
	add.s64 	%rd84, %rd4, %rd83;
	ld.global.f32 	%f130, [%rd84];
	ld.global.f32 	%f131, [%rd5];
	neg.f32 	%f132, %f131;
	add.rz.f32 	%f133, %f130, %f132;
	add.s64 	%rd85, %rd3, %rd83;
	ld.global.f32 	%f134, [%rd85];
	add.rz.f32 	%f135, %f133, %f134;
	add.s64 	%rd86, %rd2, %rd83;
	ld.global.f32 	%f136, [%rd86];
	neg.f32 	%f137, %f136;
	add.rz.f32 	%f138, %f135, %f137;
	add.s64 	%rd87, %rd1, %rd83;
	st.global.f32 	[%rd87], %f138;
$L__BB0_13:
	ret;

}
.entry _Z6krnl_2PfS_fiiiiiiif(
	.param .u64 .ptr .align 1 _Z6krnl_2PfS_fiiiiiiif_param_0,
	.param .u64 .ptr .align 1 _Z6krnl_2PfS_fiiiiiiif_param_1,
	.param .f32 _Z6krnl_2PfS_fiiiiiiif_param_2,
	.param .u32 _Z6krnl_2PfS_fiiiiiiif_param_3,
	.param .u32 _Z6krnl_2PfS_fiiiiiiif_param_4,
	.param .u32 _Z6krnl_2PfS_fiiiiiiif_param_5,
	.param .u32 _Z6krnl_2PfS_fiiiiiiif_param_6,
	.param .u32 _Z6krnl_2PfS_fiiiiiiif_param_7,
	.param .u32 _Z6krnl_2PfS_fiiiiiiif_param_8,
	.param .u32 _Z6krnl_2PfS_fiiiiiiif_param_9,
	.param .f32 _Z6krnl_2PfS_fiiiiiiif_param_10
)
{
	.reg .pred 	%p<15>;
	.reg .b32 	%r<119>;
	.reg .b32 	%f<110>;
	.reg .b64 	%rd<80>;

	ld.param.u64 	%rd3, [_Z6krnl_2PfS_fiiiiiiif_param_0];
	ld.param.u64 	%rd4, [_Z6krnl_2PfS_fiiiiiiif_param_1];
	ld.param.f32 	%f1, [_Z6krnl_2PfS_fiiiiiiif_param_2];
	ld.param.u32 	%r25, [_Z6krnl_2PfS_fiiiiiiif_param_3];
	ld.param.u32 	%r21, [_Z6krnl_2PfS_fiiiiiiif_param_4];
	ld.param.u32 	%r27, [_Z6krnl_2PfS_fiiiiiiif_param_5];
	ld.param.u32 	%r22, [_Z6krnl_2PfS_fiiiiiiif_param_6];
	ld.param.u32 	%r23, [_Z6krnl_2PfS_fiiiiiiif_param_7];
	ld.param.u32 	%r24, [_Z6krnl_2PfS_fiiiiiiif_param_8];
	ld.param.u32 	%r29, [_Z6krnl_2PfS_fiiiiiiif_param_9];
	ld.param.f32 	%f2, [_Z6krnl_2PfS_fiiiiiiif_param_10];
	cvta.to.global.u64 	%rd1, %rd3;
	cvta.to.global.u64 	%rd2, %rd4;
	mov.u32 	%r30, %ctaid.y;
	cvt.rn.f32.u32 	%f3, %r30;
	mul.f32 	%f4, %f2, %f3;
	cvt.rmi.u32.f32 	%r31, %f4;
	mul.lo.s32 	%r32, %r31, %r29;
	sub.s32 	%r33, %r30, %r32;
	mov.u32 	%r34, %ctaid.x;
	mov.u32 	%r35, %ntid.x;
	shl.b32 	%r36, %r34, 8;
	shr.s32 	%r37, %r36, 8;
	mov.u32 	%r38, %tid.x;
	mad.lo.s32 	%r1, %r37, %r35, %r38;
	mov.u32 	%r39, %ntid.y;
	shl.b32 	%r40, %r33, 8;
	shr.s32 	%r41, %r40, 8;
	mov.u32 	%r42, %tid.y;
	mad.lo.s32 	%r43, %r41, %r39, %r42;
	mov.u32 	%r44, %ntid.z;
	shl.b32 	%r45, %r31, 8;
	shr.s32 	%r46, %r45, 8;
	mov.u32 	%r47, %tid.z;
	mad.lo.s32 	%r48, %r46, %r44, %r47;
	setp.ge.s32 	%p1, %r1, %r21;
	add.s32 	%r49, %r25, -1;
	setp.ge.s32 	%p2, %r43, %r49;
	or.pred  	%p3, %p1, %p2;
	setp.ge.s32 	%p4, %r48, %r27;
	or.pred  	%p5, %p3, %p4;
	@%p5 bra 	$L__BB1_13;
	add.s32 	%r50, %r43, 1;
	and.b32  	%r4, %r50, 16777215;
	and.b32  	%r51, %r48, 16777215;
	and.b32  	%r52, %r23, 16777215;
	mul.lo.s32 	%r5, %r51, %r52;
	setp.lt.s32 	%p6, %r22, 1;
	@%p6 bra 	$L__BB1_13;
	and.b32  	%r6, %r24, 16777215;
	add.s32 	%r54, %r5, %r1;
	and.b32  	%r55, %r21, 16777215;
	mad.lo.s32 	%r7, %r4, %r55, %r54;
	and.b32  	%r8, %r22, 7;
	setp.lt.u32 	%p7, %r22, 8;
	mov.b32 	%r117, 0;
	@%p7 bra 	$L__BB1_5;
	and.b32  	%r117, %r22, 2147483640;
	neg.s32 	%r115, %r117;
	mov.b32 	%r114, 3;
$L__BB1_4:
	.pragma "nounroll";
	add.s32 	%r57, %r114, -3;
	and.b32  	%r58, %r57, 16777208;
	mad.lo.s32 	%r59, %r58, %r6, %r7;
	mul.wide.s32 	%rd5, %r59, 4;
	add.s64 	%rd6, %rd2, %rd5;
	ld.global.f32 	%f5, [%rd6];
	sub.s32 	%r60, %r59, %r21;
	mul.wide.s32 	%rd7, %r60, 4;
	add.s64 	%rd8, %rd2, %rd7;
	ld.global.f32 	%f6, [%rd8];
	neg.f32 	%f7, %f6;
	add.rz.f32 	%f8, %f5, %f7;
	mul.rz.f32 	%f9, %f1, %f8;
	add.s64 	%rd9, %rd1, %rd5;
	ld.global.f32 	%f10, [%rd9];
	add.rz.f32 	%f11, %f9, %f10;
	st.global.f32 	[%rd9], %f11;
	add.s32 	%r61, %r114, -2;
	and.b32  	%r62, %r61, 16777209;
	mad.lo.s32 	%r63, %r62, %r6, %r7;
	mul.wide.s32 	%rd10, %r63, 4;
	add.s64 	%rd11, %rd2, %rd10;
	ld.global.f32 	%f12, [%rd11];
	sub.s32 	%r64, %r63, %r21;
	mul.wide.s32 	%rd12, %r64, 4;
	add.s64 	%rd13, %rd2, %rd12;
	ld.global.f32 	%f13, [%rd13];
	neg.f32 	%f14, %f13;
	add.rz.f32 	%f15, %f12, %f14;
	mul.rz.f32 	%f16, %f1, %f15;
	add.s64 	%rd14, %rd1, %rd10;
	ld.global.f32 	%f17, [%rd14];
	add.rz.f32 	%f18, %f16, %f17;
	st.global.f32 	[%rd14], %f18;
	add.s32 	%r65, %r114, -1;
	and.b32  	%r66, %r65, 16777210;
	mad.lo.s32 	%r67, %r66, %r6, %r7;
	mul.wide.s32 	%rd15, %r67, 4;
	add.s64 	%rd16, %rd2, %rd15;
	ld.global.f32 	%f19, [%rd16];
	sub.s32 	%r68, %r67, %r21;
	mul.wide.s32 	%rd17, %r68, 4;
	add.s64 	%rd18, %rd2, %rd17;
	ld.global.f32 	%f20, [%rd18];
	neg.f32 	%f21, %f20;
	add.rz.f32 	%f22, %f19, %f21;
	mul.rz.f32 	%f23, %f1, %f22;
	add.s64 	%rd19, %rd1, %rd15;
	ld.global.f32 	%f24, [%rd19];
	add.rz.f32 	%f25, %f23, %f24;
	st.global.f32 	[%rd19], %f25;
	add.s32 	%r69, %r114, 4;
	and.b32  	%r70, %r114, 16777211;
	mad.lo.s32 	%r71, %r70, %r6, %r7;
	mul.wide.s32 	%rd20, %r71, 4;
	add.s64 	%rd21, %rd2, %rd20;
	ld.global.f32 	%f26, [%rd21];
	sub.s32 	%r72, %r71, %r21;
	mul.wide.s32 	%rd22, %r72, 4;
	add.s64 	%rd23, %rd2, %rd22;
	ld.global.f32 	%f27, [%rd23];
	neg.f32 	%f28, %f27;
	add.rz.f32 	%f29, %f26, %f28;
	mul.rz.f32 	%f30, %f1, %f29;
	add.s64 	%rd24, %rd1, %rd20;
	ld.global.f32 	%f31, [%rd24];
	add.rz.f32 	%f32, %f30, %f31;
	st.global.f32 	[%rd24], %f32;
	add.s32 	%r73, %r114, 1;
	and.b32  	%r74, %r73, 16777212;
	mad.lo.s32 	%r75, %r74, %r6, %r7;
	mul.wide.s32 	%rd25, %r75, 4;
	add.s64 	%rd26, %rd2, %rd25;
	ld.global.f32 	%f33, [%rd26];
	sub.s32 	%r76, %r75, %r21;
	mul.wide.s32 	%rd27, %r76, 4;
	add.s64 	%rd28, %rd2, %rd27;
	ld.global.f32 	%f34, [%rd28];
	neg.f32 	%f35, %f34;
	add.rz.f32 	%f36, %f33, %f35;
	mul.rz.f32 	%f37, %f1, %f36;
	add.s64 	%rd29, %rd1, %rd25;
	ld.global.f32 	%f38, [%rd29];
	add.rz.f32 	%f39, %f37, %f38;
	st.global.f32 	[%rd29], %f39;
	add.s32 	%r77, %r114, 2;
	and.b32  	%r78, %r77, 16777213;
	mad.lo.s32 	%r79, %r78, %r6, %r7;
	mul.wide.s32 	%rd30, %r79, 4;
	add.s64 	%rd31, %rd2, %rd30;
	ld.global.f32 	%f40, [%rd31];
	sub.s32 	%r80, %r79, %r21;
	mul.wide.s32 	%rd32, %r80, 4;
	add.s64 	%rd33, %rd2, %rd32;
	ld.global.f32 	%f41, [%rd33];
	neg.f32 	%f42, %f41;
	add.rz.f32 	%f43, %f40, %f42;
	mul.rz.f32 	%f44, %f1, %f43;
	add.s64 	%rd34, %rd1, %rd30;
	ld.global.f32 	%f45, [%rd34];
	add.rz.f32 	%f46, %f44, %f45;
	st.global.f32 	[%rd34], %f46;
	add.s32 	%r81, %r114, 3;
	and.b32  	%r82, %r81, 16777214;
	mad.lo.s32 	%r83, %r82, %r6, %r7;
	mul.wide.s32 	%rd35, %r83, 4;
	add.s64 	%rd36, %rd2, %rd35;
	ld.global.f32 	%f47, [%rd36];
	sub.s32 	%r84, %r83, %r21;
	mul.wide.s32 	%rd37, %r84, 4;
	add.s64 	%rd38, %rd2, %rd37;
	ld.global.f32 	%f48, [%rd38];
	neg.f32 	%f49, %f48;
	add.rz.f32 	%f50, %f47, %f49;
	mul.rz.f32 	%f51, %f1, %f50;
	add.s64 	%rd39, %rd1, %rd35;
	ld.global.f32 	%f52, [%rd39];
	add.rz.f32 	%f53, %f51, %f52;
	st.global.f32 	[%rd39], %f53;
	and.b32  	%r85, %r69, 16777215;
	mad.lo.s32 	%r86, %r85, %r6, %r7;
	mul.wide.s32 	%rd40, %r86, 4;
	add.s64 	%rd41, %rd2, %rd40;
	ld.global.f32 	%f54, [%rd41];
	sub.s32 	%r87, %r86, %r21;
	mul.wide.s32 	%rd42, %r87, 4;
	add.s64 	%rd43, %rd2, %rd42;
	ld.global.f32 	%f55, [%rd43];
	neg.f32 	%f56, %f55;
	add.rz.f32 	%f57, %f54, %f56;
	mul.rz.f32 	%f58, %f1, %f57;
	add.s64 	%rd44, %rd1, %rd40;
	ld.global.f32 	%f59, [%rd44];
	add.rz.f32 	%f60, %f58, %f59;
	st.global.f32 	[%rd44], %f60;
	add.s32 	%r115, %r115, 8;
	add.s32 	%r114, %r114, 8;
	setp.ne.s32 	%p8, %r115, 0;
	@%p8 bra 	$L__BB1_4;
$L__BB1_5:
	setp.eq.s32 	%p9, %r8, 0;
	@%p9 bra 	$L__BB1_13;
	and.b32  	%r16, %r22, 3;
	setp.lt.u32 	%p10, %r8, 4;
	@%p10 bra 	$L__BB1_8;
	and.b32  	%r88, %r117, 16777215;
	mad.lo.s32 	%r89, %r88, %r6, %r7;
	mul.wide.s32 	%rd45, %r89, 4;
	add.s64 	%rd46, %rd2, %rd45;
	ld.global.f32 	%f61, [%rd46];
	sub.s32 	%r90, %r89, %r21;
	mul.wide.s32 	%rd47, %r90, 4;
	add.s64 	%rd48, %rd2, %rd47;
	ld.global.f32 	%f62, [%rd48];
	neg.f32 	%f63, %f62;
	add.rz.f32 	%f64, %f61, %f63;
	mul.rz.f32 	%f65, %f1, %f64;
	add.s64 	%rd49, %rd1, %rd45;
	ld.global.f32 	%f66, [%rd49];
	add.rz.f32 	%f67, %f65, %f66;
	st.global.f32 	[%rd49], %f67;
	add.s32 	%r91, %r117, 1;
	and.b32  	%r92, %r91, 16777215;
	mad.lo.s32 	%r93, %r92, %r6, %r7;
	mul.wide.s32 	%rd50, %r93, 4;
	add.s64 	%rd51, %rd2, %rd50;
	ld.global.f32 	%f68, [%rd51];
	sub.s32 	%r94, %r93, %r21;
	mul.wide.s32 	%rd52, %r94, 4;
	add.s64 	%rd53, %rd2, %rd52;
	ld.global.f32 	%f69, [%rd53];
	neg.f32 	%f70, %f69;
	add.rz.f32 	%f71, %f68, %f70;
	mul.rz.f32 	%f72, %f1, %f71;
	add.s64 	%rd54, %rd1, %rd50;
	ld.global.f32 	%f73, [%rd54];
	add.rz.f32 	%f74, %f72, %f73;
	st.global.f32 	[%rd54], %f74;
	add.s32 	%r95, %r117, 2;
	and.b32  	%r96, %r95, 16777215;
	mad.lo.s32 	%r97, %r96, %r6, %r7;
	mul.wide.s32 	%rd55, %r97, 4;
	add.s64 	%rd56, %rd2, %rd55;
	ld.global.f32 	%f75, [%rd56];
	sub.s32 	%r98, %r97, %r21;
	mul.wide.s32 	%rd57, %r98, 4;
	add.s64 	%rd58, %rd2, %rd57;
	ld.global.f32 	%f76, [%rd58];
	neg.f32 	%f77, %f76;
	add.rz.f32 	%f78, %f75, %f77;
	mul.rz.f32 	%f79, %f1, %f78;
	add.s64 	%rd59, %rd1, %rd55;
	ld.global.f32 	%f80, [%rd59];
	add.rz.f32 	%f81, %f79, %f80;
	st.global.f32 	[%rd59], %f81;
	add.s32 	%r99, %r117, 3;
	and.b32  	%r100, %r99, 16777215;
	mad.lo.s32 	%r101, %r100, %r6, %r7;
	mul.wide.s32 	%rd60, %r101, 4;
	add.s64 	%rd61, %rd2, %rd60;
	ld.global.f32 	%f82, [%rd61];
	sub.s32 	%r102, %r101, %r21;
	mul.wide.s32 	%rd62, %r102, 4;
	add.s64 	%rd63, %rd2, %rd62;
	ld.global.f32 	%f83, [%rd63];
	neg.f32 	%f84, %f83;
	add.rz.f32 	%f85, %f82, %f84;
	mul.rz.f32 	%f86, %f1, %f85;
	add.s64 	%rd64, %rd1, %rd60;
	ld.global.f32 	%f87, [%rd64];
	add.rz.f32 	%f88, %f86, %f87;
	st.global.f32 	[%rd64], %f88;
	add.s32 	%r117, %r117, 4;
$L__BB1_8:
	setp.eq.s32 	%p11, %r16, 0;
	@%p11 bra 	$L__BB1_13;
	setp.eq.s32 	%p12, %r16, 1;
	@%p12 bra 	$L__BB1_11;
	and.b32  	%r103, %r117, 16777215;
	mad.lo.s32 	%r104, %r103, %r6, %r7;
	mul.wide.s32 	%rd65, %r104, 4;
	add.s64 	%rd66, %rd2, %rd65;
	ld.global.f32 	%f89, [%rd66];
	sub.s32 	%r105, %r104, %r21;
	mul.wide.s32 	%rd67, %r105, 4;
	add.s64 	%rd68, %rd2, %rd67;
	ld.global.f32 	%f90, [%rd68];
	neg.f32 	%f91, %f90;
	add.rz.f32 	%f92, %f89, %f91;
	mul.rz.f32 	%f93, %f1, %f92;
	add.s64 	%rd69, %rd1, %rd65;
	ld.global.f32 	%f94, [%rd69];
	add.rz.f32 	%f95, %f93, %f94;
	st.global.f32 	[%rd69], %f95;
	add.s32 	%r106, %r117, 1;
	and.b32  	%r107, %r106, 16777215;
	mad.lo.s32 	%r108, %r107, %r6, %r7;
	mul.wide.s32 	%rd70, %r108, 4;
	add.s64 	%rd71, %rd2, %rd70;
	ld.global.f32 	%f96, [%rd71];
	sub.s32 	%r109, %r108, %r21;
	mul.wide.s32 	%rd72, %r109, 4;
	add.s64 	%rd73, %rd2, %rd72;
	ld.global.f32 	%f97, [%rd73];
	neg.f32 	%f98, %f97;
	add.rz.f32 	%f99, %f96, %f98;
	mul.rz.f32 	%f100, %f1, %f99;
	add.s64 	%rd74, %rd1, %rd70;
	ld.global.f32 	%f101, [%rd74];
	add.rz.f32 	%f102, %f100, %f101;
	st.global.f32 	[%rd74], %f102;
	add.s32 	%r117, %r117, 2;
$L__BB1_11:
	and.b32  	%r110, %r22, 1;
	setp.eq.b32 	%p13, %r110, 1;
	not.pred 	%p14, %p13;
	@%p14 bra 	$L__BB1_13;
	and.b32  	%r111, %r117, 16777215;
	mad.lo.s32 	%r112, %r111, %r6, %r7;
	mul.wide.s32 	%rd75, %r112, 4;
	add.s64 	%rd76, %rd2, %rd75;
	ld.global.f32 	%f103, [%rd76];
	sub.s32 	%r113, %r112, %r21;
	mul.wide.s32 	%rd77, %r113, 4;
	add.s64 	%rd78, %rd2, %rd77;
	ld.global.f32 	%f104, [%rd78];
	neg.f32 	%f105, %f104;
	add.rz.f32 	%f106, %f103, %f105;
	mul.rz.f32 	%f107, %f1, %f106;
	add.s64 	%rd79, %rd1, %rd75;
	ld.global.f32 	%f108, [%rd79];
	add.rz.f32 	%f109, %f107, %f108;
	st.global.f32 	[%rd79], %f109;
$L__BB1_13:
	ret;

}
.entry _Z6krnl_3PfS_fiiiiiiif(
	.param .u64 .ptr .align 1 _Z6krnl_3PfS_fiiiiiiif_param_0,
	.param .u64 .ptr .align 1 _Z6krnl_3PfS_fiiiiiiif_param_1,
	.param .f32 _Z6krnl_3PfS_fiiiiiiif_param_2,
	.param .u32 _Z6krnl_3PfS_fiiiiiiif_param_3,
	.param .u32 _Z6krnl_3PfS_fiiiiiiif_param_4,
	.param .u32 _Z6krnl_3PfS_fiiiiiiif_param_5,
	.param .u32 _Z6krnl_3PfS_fiiiiiiif_param_6,
	.param .u32 _Z6krnl_3PfS_fiiiiiiif_param_7,
	.param .u32 _Z6krnl_3PfS_fiiiiiiif_param_8,
	.param .u32 _Z6krnl_3PfS_fiiiiiiif_param_9,
	.param .f32 _Z6krnl_3PfS_fiiiiiiif_param_10
)
{
	.reg .pred 	%p<15>;
	.reg .b32 	%r<105>;
	.reg .b32 	%f<110>;
	.reg .b64 	%rd<50>;

	ld.param.u64 	%rd3, [_Z6krnl_3PfS_fiiiiiiif_param_0];
	ld.param.u64 	%rd4, [_Z6krnl_3PfS_fiiiiiiif_param_1];
	ld.param.f32 	%f1, [_Z6krnl_3PfS_fiiiiiiif_param_2];
	ld.param.u32 	%r25, [_Z6krnl_3PfS_fiiiiiiif_param_3];
	ld.param.u32 	%r21, [_Z6krnl_3PfS_fiiiiiiif_param_4];
	ld.param.u32 	%r27, [_Z6krnl_3PfS_fiiiiiiif_param_5];
	ld.param.u32 	%r22, [_Z6krnl_3PfS_fiiiiiiif_param_6];
	ld.param.u32 	%r23, [_Z6krnl_3PfS_fiiiiiiif_param_7];
	ld.param.u32 	%r24, [_Z6krnl_3PfS_fiiiiiiif_param_8];
	ld.param.u32 	%r29, [_Z6krnl_3PfS_fiiiiiiif_param_9];
	ld.param.f32 	%f2, [_Z6krnl_3PfS_fiiiiiiif_param_10];
	cvta.to.global.u64 	%rd1, %rd3;
	cvta.to.global.u64 	%rd2, %rd4;
	mov.u32 	%r30, %ctaid.y;
	cvt.rn.f32.u32 	%f3, %r30;
	mul.f32 	%f4, %f2, %f3;
	cvt.rmi.u32.f32 	%r31, %f4;
	mul.lo.s32 	%r32, %r31, %r29;
	sub.s32 	%r33, %r30, %r32;
	mov.u32 	%r34, %ctaid.x;
	mov.u32 	%r35, %ntid.x;
	shl.b32 	%r36, %r34, 8;
	shr.s32 	%r37, %r36, 8;
	mov.u32 	%r38, %tid.x;
	mad.lo.s32 	%r1, %r37, %r35, %r38;
	mov.u32 	%r39, %ntid.y;
	shl.b32 	%r40, %r33, 8;
	shr.s32 	%r41, %r40, 8;
	mov.u32 	%r42, %tid.y;
	mad.lo.s32 	%r43, %r41, %r39, %r42;
	mov.u32 	%r44, %ntid.z;
	shl.b32 	%r45, %r31, 8;
	shr.s32 	%r46, %r45, 8;
	mov.u32 	%r47, %tid.z;
	mad.lo.s32 	%r48, %r46, %r44, %r47;
	add.s32 	%r49, %r21, -1;
	setp.ge.s32 	%p1, %r1, %r49;
	setp.ge.s32 	%p2, %r43, %r25;
	or.pred  	%p3, %p1, %p2;
	setp.ge.s32 	%p4, %r48, %r27;
	or.pred  	%p5, %p3, %p4;
	@%p5 bra 	$L__BB2_13;
	and.b32  	%r50, %r43, 16777215;
	and.b32  	%r51, %r21, 16777215;
	mul.lo.s32 	%r4, %r50, %r51;
	and.b32  	%r52, %r48, 16777215;
	and.b32  	%r53, %r23, 16777215;
	mul.lo.s32 	%r5, %r52, %r53;
	setp.lt.s32 	%p6, %r22, 1;
	@%p6 bra 	$L__BB2_13;
	add.s32 	%r55, %r1, %r5;
	and.b32  	%r6, %r24, 16777215;
	add.s32 	%r56, %r55, %r4;
	add.s32 	%r7, %r56, 1;
	and.b32  	%r8, %r22, 7;
	setp.lt.u32 	%p7, %r22, 8;
	mov.b32 	%r103, 0;
	@%p7 bra 	$L__BB2_5;
	and.b32  	%r103, %r22, 2147483640;
	neg.s32 	%r101, %r103;
	mov.b32 	%r100, 3;
$L__BB2_4:
	.pragma "nounroll";
	add.s32 	%r58, %r100, -3;
	and.b32  	%r59, %r58, 16777208;
	mad.lo.s32 	%r60, %r59, %r6, %r7;
	mul.wide.s32 	%rd5, %r60, 4;
	add.s64 	%rd6, %rd2, %rd5;
	ld.global.f32 	%f5, [%rd6];
	ld.global.f32 	%f6, [%rd6+-4];
	neg.f32 	%f7, %f6;
	add.rz.f32 	%f8, %f5, %f7;
	mul.rz.f32 	%f9, %f1, %f8;
	add.s64 	%rd7, %rd1, %rd5;
	ld.global.f32 	%f10, [%rd7];
	add.rz.f32 	%f11, %f9, %f10;
	st.global.f32 	[%rd7], %f11;
	add.s32 	%r61, %r100, -2;
	and.b32  	%r62, %r61, 16777209;
	mad.lo.s32 	%r63, %r62, %r6, %r7;
	mul.wide.s32 	%rd8, %r63, 4;
	add.s64 	%rd9, %rd2, %rd8;
	ld.global.f32 	%f12, [%rd9];
	ld.global.f32 	%f13, [%rd9+-4];
	neg.f32 	%f14, %f13;
	add.rz.f32 	%f15, %f12, %f14;
	mul.rz.f32 	%f16, %f1, %f15;
	add.s64 	%rd10, %rd1, %rd8;
	ld.global.f32 	%f17, [%rd10];
	add.rz.f32 	%f18, %f16, %f17;
	st.global.f32 	[%rd10], %f18;
	add.s32 	%r64, %r100, -1;
	and.b32  	%r65, %r64, 16777210;
	mad.lo.s32 	%r66, %r65, %r6, %r7;
	mul.wide.s32 	%rd11, %r66, 4;
	add.s64 	%rd12, %rd2, %rd11;
	ld.global.f32 	%f19, [%rd12];
	ld.global.f32 	%f20, [%rd12+-4];
	neg.f32 	%f21, %f20;
	add.rz.f32 	%f22, %f19, %f21;
	mul.rz.f32 	%f23, %f1, %f22;
	add.s64 	%rd13, %rd1, %rd11;
	ld.global.f32 	%f24, [%rd13];
	add.rz.f32 	%f25, %f23, %f24;
	st.global.f32 	[%rd13], %f25;
	add.s32 	%r67, %r100, 4;
	and.b32  	%r68, %r100, 16777211;
	mad.lo.s32 	%r69, %r68, %r6, %r7;
	mul.wide.s32 	%rd14, %r69, 4;
	add.s64 	%rd15, %rd2, %rd14;
	ld.global.f32 	%f26, [%rd15];
	ld.global.f32 	%f27, [%rd15+-4];
	neg.f32 	%f28, %f27;
	add.rz.f32 	%f29, %f26, %f28;
	mul.rz.f32 	%f30, %f1, %f29;
	add.s64 	%rd16, %rd1, %rd14;
	ld.global.f32 	%f31, [%rd16];
	add.rz.f32 	%f32, %f30, %f31;
	st.global.f32 	[%rd16], %f32;
	add.s32 	%r70, %r100, 1;
	and.b32  	%r71, %r70, 16777212;
	mad.lo.s32 	%r72, %r71, %r6, %r7;
	mul.wide.s32 	%rd17, %r72, 4;
	add.s64 	%rd18, %rd2, %rd17;
	ld.global.f32 	%f33, [%rd18];
	ld.global.f32 	%f34, [%rd18+-4];
	neg.f32 	%f35, %f34;
	add.rz.f32 	%f36, %f33, %f35;
	mul.rz.f32 	%f37, %f1, %f36;
	add.s64 	%rd19, %rd1, %rd17;
	ld.global.f32 	%f38, [%rd19];
	add.rz.f32 	%f39, %f37, %f38;
	st.global.f32 	[%rd19], %f39;
	add.s32 	%r73, %r100, 2;
	and.b32  	%r74, %r73, 16777213;
	mad.lo.s32 	%r75, %r74, %r6, %r7;
	mul.wide.s32 	%rd20, %r75, 4;
	add.s64 	%rd21, %rd2, %rd20;
	ld.global.f32 	%f40, [%rd21];
	ld.global.f32 	%f41, [%rd21+-4];
	neg.f32 	%f42, %f41;
	add.rz.f32 	%f43, %f40, %f42;
	mul.rz.f32 	%f44, %f1, %f43;
	add.s64 	%rd22, %rd1, %rd20;
	ld.global.f32 	%f45, [%rd22];
	add.rz.f32 	%f46, %f44, %f45;
	st.global.f32 	[%rd22], %f46;
	add.s32 	%r76, %r100, 3;
	and.b32  	%r77, %r76, 16777214;
	mad.lo.s32 	%r78, %r77, %r6, %r7;
	mul.wide.s32 	%rd23, %r78, 4;
	add.s64 	%rd24, %rd2, %rd23;
	ld.global.f32 	%f47, [%rd24];
	ld.global.f32 	%f48, [%rd24+-4];
	neg.f32 	%f49, %f48;
	add.rz.f32 	%f50, %f47, %f49;
	mul.rz.f32 	%f51, %f1, %f50;
	add.s64 	%rd25, %rd1, %rd23;
	ld.global.f32 	%f52, [%rd25];
	add.rz.f32 	%f53, %f51, %f52;
	st.global.f32 	[%rd25], %f53;
	and.b32  	%r79, %r67, 16777215;
	mad.lo.s32 	%r80, %r79, %r6, %r7;
	mul.wide.s32 	%rd26, %r80, 4;
	add.s64 	%rd27, %rd2, %rd26;
	ld.global.f32 	%f54, [%rd27];
	ld.global.f32 	%f55, [%rd27+-4];
	neg.f32 	%f56, %f55;
	add.rz.f32 	%f57, %f54, %f56;
	mul.rz.f32 	%f58, %f1, %f57;
	add.s64 	%rd28, %rd1, %rd26;
	ld.global.f32 	%f59, [%rd28];
	add.rz.f32 	%f60, %f58, %f59;
	st.global.f32 	[%rd28], %f60;
	add.s32 	%r101, %r101, 8;
	add.s32 	%r100, %r100, 8;
	setp.ne.s32 	%p8, %r101, 0;
	@%p8 bra 	$L__BB2_4;
$L__BB2_5:
	setp.eq.s32 	%p9, %r8, 0;
	@%p9 bra 	$L__BB2_13;
	and.b32  	%r16, %r22, 3;
	setp.lt.u32 	%p10, %r8, 4;
	@%p10 bra 	$L__BB2_8;
	and.b32  	%r81, %r103, 16777215;
	mad.lo.s32 	%r82, %r81, %r6, %r7;
	mul.wide.s32 	%rd29, %r82, 4;
	add.s64 	%rd30, %rd2, %rd29;
	ld.global.f32 	%f61, [%rd30];
	ld.global.f32 	%f62, [%rd30+-4];
	neg.f32 	%f63, %f62;
	add.rz.f32 	%f64, %f61, %f63;
	mul.rz.f32 	%f65, %f1, %f64;
	add.s64 	%rd31, %rd1, %rd29;
	ld.global.f32 	%f66, [%rd31];
	add.rz.f32 	%f67, %f65, %f66;
	st.global.f32 	[%rd31], %f67;
	add.s32 	%r83, %r103, 1;
	and.b32  	%r84, %r83, 16777215;
	mad.lo.s32 	%r85, %r84, %r6, %r7;
	mul.wide.s32 	%rd32, %r85, 4;
	add.s64 	%rd33, %rd2, %rd32;
	ld.global.f32 	%f68, [%rd33];
	ld.global.f32 	%f69, [%rd33+-4];
	neg.f32 	%f70, %f69;
	add.rz.f32 	%f71, %f68, %f70;
	mul.rz.f32 	%f72, %f1, %f71;
	add.s64 	%rd34, %rd1, %rd32;
	ld.global.f32 	%f73, [%rd34];
	add.rz.f32 	%f74, %f72, %f73;
	st.global.f32 	[%rd34], %f74;
	add.s32 	%r86, %r103, 2;
	and.b32  	%r87, %r86, 16777215;
	mad.lo.s32 	%r88, %r87, %r6, %r7;
	mul.wide.s32 	%rd35, %r88, 4;
	add.s64 	%rd36, %rd2, %rd35;
	ld.global.f32 	%f75, [%rd36];
	ld.global.f32 	%f76, [%rd36+-4];
	neg.f32 	%f77, %f76;
	add.rz.f32 	%f78, %f75, %f77;
	mul.rz.f32 	%f79, %f1, %f78;
	add.s64 	%rd37, %rd1, %rd35;
	ld.global.f32 	%f80, [%rd37];
	add.rz.f32 	%f81, %f79, %f80;
	st.global.f32 	[%rd37], %f81;
	add.s32 	%r89, %r103, 3;
	and.b32  	%r90, %r89, 16777215;
	mad.lo.s32 	%r91, %r90, %r6, %r7;
	mul.wide.s32 	%rd38, %r91, 4;
	add.s64 	%rd39, %rd2, %rd38;
	ld.global.f32 	%f82, [%rd39];
	ld.global.f32 	%f83, [%rd39+-4];
	neg.f32 	%f84, %f83;
	add.rz.f32 	%f85, %f82, %f84;
	mul.rz.f32 	%f86, %f1, %f85;
	add.s64 	%rd40, %rd1, %rd38;
	ld.global.f32 	%f87, [%rd40];
	add.rz.f32 	%f88, %f86, %f87;
	st.global.f32 	[%rd40], %f88;
	add.s32 	%r103, %r103, 4;
$L__BB2_8:
	setp.eq.s32 	%p11, %r16, 0;
	@%p11 bra 	$L__BB2_13;
	setp.eq.s32 	%p12, %r16, 1;
	@%p12 bra 	$L__BB2_11;
	and.b32  	%r92, %r103, 16777215;
	mad.lo.s32 	%r93, %r92, %r6, %r7;
	mul.wide.s32 	%rd41, %r93, 4;
	add.s64 	%rd42, %rd2, %rd41;
	ld.global.f32 	%f89, [%rd42];
	ld.global.f32 	%f90, [%rd42+-4];
	neg.f32 	%f91, %f90;
	add.rz.f32 	%f92, %f89, %f91;
	mul.rz.f32 	%f93, %f1, %f92;
	add.s64 	%rd43, %rd1, %rd41;
	ld.global.f32 	%f94, [%rd43];
	add.rz.f32 	%f95, %f93, %f94;
	st.global.f32 	[%rd43], %f95;
	add.s32 	%r94, %r103, 1;
	and.b32  	%r95, %r94, 16777215;
	mad.lo.s32 	%r96, %r95, %r6, %r7;
	mul.wide.s32 	%rd44, %r96, 4;
	add.s64 	%rd45, %rd2, %rd44;
	ld.global.f32 	%f96, [%rd45];
	ld.global.f32 	%f97, [%rd45+-4];
	neg.f32 	%f98, %f97;
	add.rz.f32 	%f99, %f96, %f98;
	mul.rz.f32 	%f100, %f1, %f99;
	add.s64 	%rd46, %rd1, %rd44;
	ld.global.f32 	%f101, [%rd46];
	add.rz.f32 	%f102, %f100, %f101;
	st.global.f32 	[%rd46], %f102;
	add.s32 	%r103, %r103, 2;
$L__BB2_11:
	and.b32  	%r97, %r22, 1;
	setp.eq.b32 	%p13, %r97, 1;
	not.pred 	%p14, %p13;
	@%p14 bra 	$L__BB2_13;
	and.b32  	%r98, %r103, 16777215;
	mad.lo.s32 	%r99, %r98, %r6, %r7;
	mul.wide.s32 	%rd47, %r99, 4;
	add.s64 	%rd48, %rd2, %rd47;
	ld.global.f32 	%f103, [%rd48];
	ld.global.f32 	%f104, [%rd48+-4];
	neg.f32 	%f105, %f104;
	add.rz.f32 	%f106, %f103, %f105;
	mul.rz.f32 	%f107, %f1, %f106;
	add.s64 	%rd49, %rd1, %rd47;
	ld.global.f32 	%f108, [%rd49];
	add.rz.f32 	%f109, %f107, %f108;
	st.global.f32 	[%rd49], %f109;
$L__BB2_13:
	ret;

}
.entry _Z6krnl_zPfS_fiiiiiiif(
	.param .u64 .ptr .align 1 _Z6krnl_zPfS_fiiiiiiif_param_0,
	.param .u64 .ptr .align 1 _Z6krnl_zPfS_fiiiiiiif_param_1,
	.param .f32 _Z6krnl_zPfS_fiiiiiiif_param_2,
	.param .u32 _Z6krnl_zPfS_fiiiiiiif_param_3,
	.param .u32 _Z6krnl_zPfS_fiiiiiiif_param_4,
	.param .u32 _Z6krnl_zPfS_fiiiiiiif_param_5,
	.param .u32 _Z6krnl_zPfS_fiiiiiiif_param_6,
	.param .u32 _Z6krnl_zPfS_fiiiiiiif_param_7,
	.param .u32 _Z6krnl_zPfS_fiiiiiiif_param_8,
	.param .u32 _Z6krnl_zPfS_fiiiiiiif_param_9,
	.param .f32 _Z6krnl_zPfS_fiiiiiiif_param_10
)
{
	.reg .pred 	%p<15>;
	.reg .b32 	%r<119>;
	.reg .b32 	%f<110>;
	.reg .b64 	%rd<80>;

	ld.param.u64 	%rd3, [_Z6krnl_zPfS_fiiiiiiif_param_0];
	ld.param.u64 	%rd4, [_Z6krnl_zPfS_fiiiiiiif_param_1];
	ld.param.f32 	%f1, [_Z6krnl_zPfS_fiiiiiiif_param_2];
	ld.param.u32 	%r25, [_Z6krnl_zPfS_fiiiiiiif_param_3];
	ld.param.u32 	%r21, [_Z6krnl_zPfS_fiiiiiiif_param_4];
	ld.param.u32 	%r27, [_Z6krnl_zPfS_fiiiiiiif_param_5];
	ld.param.u32 	%r22, [_Z6krnl_zPfS_fiiiiiiif_param_6];
	ld.param.u32 	%r23, [_Z6krnl_zPfS_fiiiiiiif_param_7];
	ld.param.u32 	%r24, [_Z6krnl_zPfS_fiiiiiiif_param_8];
	ld.param.u32 	%r29, [_Z6krnl_zPfS_fiiiiiiif_param_9];
	ld.param.f32 	%f2, [_Z6krnl_zPfS_fiiiiiiif_param_10];
	cvta.to.global.u64 	%rd1, %rd3;
	cvta.to.global.u64 	%rd2, %rd4;
	mov.u32 	%r30, %ctaid.y;
	cvt.rn.f32.u32 	%f3, %r30;
	mul.f32 	%f4, %f2, %f3;
	cvt.rmi.u32.f32 	%r31, %f4;
	mul.lo.s32 	%r32, %r31, %r29;
	sub.s32 	%r33, %r30, %r32;
	mov.u32 	%r34, %ctaid.x;
	mov.u32 	%r35, %ntid.x;
	shl.b32 	%r36, %r34, 8;
	shr.s32 	%r37, %r36, 8;
	mov.u32 	%r38, %tid.x;
	mad.lo.s32 	%r1, %r37, %r35, %r38;
	mov.u32 	%r39, %ntid.y;
	shl.b32 	%r40, %r33, 8;
	shr.s32 	%r41, %r40, 8;
	mov.u32 	%r42, %tid.y;
	mad.lo.s32 	%r43, %r41, %r39, %r42;
	mov.u32 	%r44, %ntid.z;
	shl.b32 	%r45, %r31, 8;
	shr.s32 	%r46, %r45, 8;
	mov.u32 	%r47, %tid.z;
	mad.lo.s32 	%r48, %r46, %r44, %r47;
	setp.ge.s32 	%p1, %r1, %r21;
	setp.ge.s32 	%p2, %r43, %r25;
	or.pred  	%p3, %p1, %p2;
	add.s32 	%r49, %r27, -1;
	setp.ge.s32 	%p4, %r48, %r49;
	or.pred  	%p5, %p3, %p4;
	@%p5 bra 	$L__BB3_13;
	and.b32  	%r50, %r43, 16777215;
	and.b32  	%r51, %r21, 16777215;
	mul.lo.s32 	%r4, %r50, %r51;
	add.s32 	%r52, %r48, 1;
	and.b32  	%r5, %r52, 16777215;
	setp.lt.s32 	%p6, %r22, 1;
	@%p6 bra 	$L__BB3_13;
	and.b32  	%r6, %r24, 16777215;
	and.b32  	%r54, %r23, 16777215;
	mad.lo.s32 	%r55, %r5, %r54, %r1;
	add.s32 	%r7, %r55, %r4;
	and.b32  	%r8, %r22, 7;
	setp.lt.u32 	%p7, %r22, 8;
	mov.b32 	%r117, 0;
	@%p7 bra 	$L__BB3_5;
	and.b32  	%r117, %r22, 2147483640;
	neg.s32 	%r115, %r117;
	mov.b32 	%r114, 3;
$L__BB3_4:
	.pragma "nounroll";
	add.s32 	%r57, %r114, -3;
	and.b32  	%r58, %r57, 16777208;
	mad.lo.s32 	%r59, %r58, %r6, %r7;
	mul.wide.s32 	%rd5, %r59, 4;
	add.s64 	%rd6, %rd2, %rd5;
	ld.global.f32 	%f5, [%rd6];
	sub.s32 	%r60, %r59, %r23;
	mul.wide.s32 	%rd7, %r60, 4;
	add.s64 	%rd8, %rd2, %rd7;
	ld.global.f32 	%f6, [%rd8];
	neg.f32 	%f7, %f6;
	add.rz.f32 	%f8, %f5, %f7;
	mul.rz.f32 	%f9, %f1, %f8;
	add.s64 	%rd9, %rd1, %rd5;
	ld.global.f32 	%f10, [%rd9];
	add.rz.f32 	%f11, %f9, %f10;
	st.global.f32 	[%rd9], %f11;
	add.s32 	%r61, %r114, -2;
	and.b32  	%r62, %r61, 16777209;
	mad.lo.s32 	%r63, %r62, %r6, %r7;
	mul.wide.s32 	%rd10, %r63, 4;
	add.s64 	%rd11, %rd2, %rd10;
	ld.global.f32 	%f12, [%rd11];
	sub.s32 	%r64, %r63, %r23;
	mul.wide.s32 	%rd12, %r64, 4;
	add.s64 	%rd13, %rd2, %rd12;
	ld.global.f32 	%f13, [%rd13];
	neg.f32 	%f14, %f13;
	add.rz.f32 	%f15, %f12, %f14;
	mul.rz.f32 	%f16, %f1, %f15;
	add.s64 	%rd14, %rd1, %rd10;
	ld.global.f32 	%f17, [%rd14];
	add.rz.f32 	%f18, %f16, %f17;
	st.global.f32 	[%rd14], %f18;
	add.s32 	%r65, %r114, -1;
	and.b32  	%r66, %r65, 16777210;
	mad.lo.s32 	%r67, %r66, %r6, %r7;
	mul.wide.s32 	%rd15, %r67, 4;
	add.s64 	%rd16, %rd2, %rd15;
	ld.global.f32 	%f19, [%rd16];
	sub.s32 	%r68, %r67, %r23;
	mul.wide.s32 	%rd17, %r68, 4;
	add.s64 	%rd18, %rd2, %rd17;
	ld.global.f32 	%f20, [%rd18];
	neg.f32 	%f21, %f20;
	add.rz.f32 	%f22, %f19, %f21;
	mul.rz.f32 	%f23, %f1, %f22;
	add.s64 	%rd19, %rd1, %rd15;
	ld.global.f32 	%f24, [%rd19];
	add.rz.f32 	%f25, %f23, %f24;
	st.global.f32 	[%rd19], %f25;
	add.s32 	%r69, %r114, 4;
	and.b32  	%r70, %r114, 16777211;
	mad.lo.s32 	%r71, %r70, %r6, %r7;
	mul.wide.s32 	%rd20, %r71, 4;
	add.s64 	%rd21, %rd2, %rd20;
	ld.global.f32 	%f26, [%rd21];
	sub.s32 	%r72, %r71, %r23;
	mul.wide.s32 	%rd22, %r72, 4;
	add.s64 	%rd23, %rd2, %rd22;
	ld.global.f32 	%f27, [%rd23];
	neg.f32 	%f28, %f27;
	add.rz.f32 	%f29, %f26, %f28;
	mul.rz.f32 	%f30, %f1, %f29;
	add.s64 	%rd24, %rd1, %rd20;
	ld.global.f32 	%f31, [%rd24];
	add.rz.f32 	%f32, %f30, %f31;
	st.global.f32 	[%rd24], %f32;
	add.s32 	%r73, %r114, 1;
	and.b32  	%r74, %r73, 16777212;
	mad.lo.s32 	%r75, %r74, %r6, %r7;
	mul.wide.s32 	%rd25, %r75, 4;
	add.s64 	%rd26, %rd2, %rd25;
	ld.global.f32 	%f33, [%rd26];
	sub.s32 	%r76, %r75, %r23;
	mul.wide.s32 	%rd27, %r76, 4;
	add.s64 	%rd28, %rd2, %rd27;
	ld.global.f32 	%f34, [%rd28];
	neg.f32 	%f35, %f34;
	add.rz.f32 	%f36, %f33, %f35;
	mul.rz.f32 	%f37, %f1, %f36;
	add.s64 	%rd29, %rd1, %rd25;
	ld.global.f32 	%f38, [%rd29];
	add.rz.f32 	%f39, %f37, %f38;
	st.global.f32 	[%rd29], %f39;
	add.s32 	%r77, %r114, 2;
	and.b32  	%r78, %r77, 16777213;
	mad.lo.s32 	%r79, %r78, %r6, %r7;
	mul.wide.s32 	%rd30, %r79, 4;
	add.s64 	%rd31, %rd2, %rd30;
	ld.global.f32 	%f40, [%rd31];
	sub.s32 	%r80, %r79, %r23;
	mul.wide.s32 	%rd32, %r80, 4;
	add.s64 	%rd33, %rd2, %rd32;
	ld.global.f32 	%f41, [%rd33];
	neg.f32 	%f42, %f41;
	add.rz.f32 	%f43, %f40, %f42;
	mul.rz.f32 	%f44, %f1, %f43;
	add.s64 	%rd34, %rd1, %rd30;
	ld.global.f32 	%f45, [%rd34];
	add.rz.f32 	%f46, %f44, %f45;
	st.global.f32 	[%rd34], %f46;
	add.s32 	%r81, %r114, 3;
	and.b32  	%r82, %r81, 16777214;
	mad.lo.s32 	%r83, %r82, %r6, %r7;
	mul.wide.s32 	%rd35, %r83, 4;
	add.s64 	%rd36, %rd2, %rd35;
	ld.global.f32 	%f47, [%rd36];
	sub.s32 	%r84, %r83, %r23;
	mul.wide.s32 	%rd37, %r84, 4;
	add.s64 	%rd38, %rd2, %rd37;
	ld.global.f32 	%f48, [%rd38];
	neg.f32 	%f49, %f48;
	add.rz.f32 	%f50, %f47, %f49;
	mul.rz.f32 	%f51, %f1, %f50;
	add.s64 	%rd39, %rd1, %rd35;
	ld.global.f32 	%f52, [%rd39];
	add.rz.f32 	%f53, %f51, %f52;
	st.global.f32 	[%rd39], %f53;
	and.b32  	%r85, %r69, 16777215;
	mad.lo.s32 	%r86, %r85, %r6, %r7;
	mul.wide.s32 	%rd40, %r86, 4;
	add.s64 	%rd41, %rd2, %rd40;
	ld.global.f32 	%f54, [%rd41];
	sub.s32 	%r87, %r86, %r23;
	mul.wide.s32 	%rd42, %r87, 4;
	add.s64 	%rd43, %rd2, %rd42;
	ld.global.f32 	%f55, [%rd43];
	neg.f32 	%f56, %f55;
	add.rz.f32 	%f57, %f54, %f56;
	mul.rz.f32 	%f58, %f1, %f57;
	add.s64 	%rd44, %rd1, %rd40;
	ld.global.f32 	%f59, [%rd44];
	add.rz.f32 	%f60, %f58, %f59;
	st.global.f32 	[%rd44], %f60;
	add.s32 	%r115, %r115, 8;
	add.s32 	%r114, %r114, 8;
	setp.ne.s32 	%p8, %r115, 0;
	@%p8 bra 	$L__BB3_4;
$L__BB3_5:
	setp.eq.s32 	%p9, %r8, 0;
	@%p9 bra 	$L__BB3_13;
	and.b32  	%r16, %r22, 3;
	setp.lt.u32 	%p10, %r8, 4;
	@%p10 bra 	$L__BB3_8;
	and.b32  	%r88, %r117, 16777215;
	mad.lo.s32 	%r89, %r88, %r6, %r7;
	mul.wide.s32 	%rd45, %r89, 4;
	add.s64 	%rd46, %rd2, %rd45;
	ld.global.f32 	%f61, [%rd46];
	sub.s32 	%r90, %r89, %r23;
	mul.wide.s32 	%rd47, %r90, 4;
	add.s64 	%rd48, %rd2, %rd47;
	ld.global.f32 	%f62, [%rd48];
	neg.f32 	%f63, %f62;
	add.rz.f32 	%f64, %f61, %f63;
	mul.rz.f32 	%f65, %f1, %f64;
	add.s64 	%rd49, %rd1, %rd45;
	ld.global.f32 	%f66, [%rd49];
	add.rz.f32 	%f67, %f65, %f66;
	st.global.f32 	[%rd49], %f67;
	add.s32 	%r91, %r117, 1;
	and.b32  	%r92, %r91, 16777215;
	mad.lo.s32 	%r93, %r92, %r6, %r7;
	mul.wide.s32 	%rd50, %r93, 4;
	add.s64 	%rd51, %rd2, %rd50;
	ld.global.f32 	%f68, [%rd51];
	sub.s32 	%r94, %r93, %r23;
	mul.wide.s32 	%rd52, %r94, 4;
	add.s64 	%rd53, %rd2, %rd52;
	ld.global.f32 	%f69, [%rd53];
	neg.f32 	%f70, %f69;
	add.rz.f32 	%f71, %f68, %f70;
	mul.rz.f32 	%f72, %f1, %f71;
	add.s64 	%rd54, %rd1, %rd50;
	ld.global.f32 	%f73, [%rd54];
	add.rz.f32 	%f74, %f72, %f73;
	st.global.f32 	[%rd54], %f74;
	add.s32 	%r95, %r117, 2;
	and.b32  	%r96, %r95, 16777215;
	mad.lo.s32 	%r97, %r96, %r6, %r7;
	mul.wide.s32 	%rd55, %r97, 4;
	add.s64 	%rd56, %rd2, %rd55;
	ld.global.f32 	%f75, [%rd56];
	sub.s32 	%r98, %r97, %r23;
	mul.wide.s32 	%rd57, %r98, 4;
	add.s64 	%rd58, %rd2, %rd57;
	ld.global.f32 	%f76, [%rd58];
	neg.f32 	%f77, %f76;
	add.rz.f32 	%f78, %f75, %f77;
	mul.rz.f32 	%f79, %f1, %f78;
	add.s64 	%rd59, %rd1, %rd55;
	ld.global.f32 	%f80, [%rd59];
	add.rz.f32 	%f81, %f79, %f80;
	st.global.f32 	[%rd59], %f81;
	add.s32 	%r99, %r117, 3;
	and.b32  	%r100, %r99, 16777215;
	mad.lo.s32 	%r101, %r100, %r6, %r7;
	mul.wide.s32 	%rd60, %r101, 4;
	add.s64 	%rd61, %rd2, %rd60;
	ld.global.f32 	%f82, [%rd61];
	sub.s32 	%r102, %r101, %r23;
	mul.wide.s32 	%rd62, %r102, 4;
	add.s64 	%rd63, %rd2, %rd62;
	ld.global.f32 	%f83, [%rd63];
	neg.f32 	%f84, %f83;
	add.rz.f32 	%f85, %f82, %f84;
	mul.rz.f32 	%f86, %f1, %f85;
	add.s64 	%rd64, %rd1, %rd60;
	ld.global.f32 	%f87, [%rd64];
	add.rz.f32 	%f88, %f86, %f87;
	st.global.f32 	[%rd64], %f88;
	add.s32 	%r117, %r117, 4;
$L__BB3_8:
	setp.eq.s32 	%p11, %r16, 0;
	@%p11 bra 	$L__BB3_13;
	setp.eq.s32 	%p12, %r16, 1;
	@%p12 bra 	$L__BB3_11;
	and.b32  	%r103, %r117, 16777215;
	mad.lo.s32 	%r104, %r103, %r6, %r7;
	mul.wide.s32 	%rd65, %r104, 4;
	add.s64 	%rd66, %rd2, %rd65;
	ld.global.f32 	%f89, [%rd66];
	sub.s32 	%r105, %r104, %r23;
	mul.wide.s32 	%rd67, %r105, 4;
	add.s64 	%rd68, %rd2, %rd67;
	ld.global.f32 	%f90, [%rd68];
	neg.f32 	%f91, %f90;
	add.rz.f32 	%f92, %f89, %f91;
	mul.rz.f32 	%f93, %f1, %f92;
	add.s64 	%rd69, %rd1, %rd65;
	ld.global.f32 	%f94, [%rd69];
	add.rz.f32 	%f95, %f93, %f94;
	st.global.f32 	[%rd69], %f95;
	add.s32 	%r106, %r117, 1;
	and.b32  	%r107, %r106, 16777215;
	mad.lo.s32 	%r108, %r107, %r6, %r7;
	mul.wide.s32 	%rd70, %r108, 4;
	add.s64 	%rd71, %rd2, %rd70;
	ld.global.f32 	%f96, [%rd71];
	sub.s32 	%r109, %r108, %r23;
	mul.wide.s32 	%rd72, %r109, 4;
	add.s64 	%rd73, %rd2, %rd72;
	ld.global.f32 	%f97, [%rd73];
	neg.f32 	%f98, %f97;
	add.rz.f32 	%f99, %f96, %f98;
	mul.rz.f32 	%f100, %f1, %f99;
	add.s64 	%rd74, %rd1, %rd70;
	ld.global.f32 	%f101, [%rd74];
	add.rz.f32 	%f102, %f100, %f101;
	st.global.f32 	[%rd74], %f102;
	add.s32 	%r117, %r117, 2;
$L__BB3_11:
	and.b32  	%r110, %r22, 1;
	setp.eq.b32 	%p13, %r110, 1;
	not.pred 	%p14, %p13;
	@%p14 bra 	$L__BB3_13;
	and.b32  	%r111, %r117, 16777215;
	mad.lo.s32 	%r112, %r111, %r6, %r7;
	mul.wide.s32 	%rd75, %r112, 4;
	add.s64 	%rd76, %rd2, %rd75;
	ld.global.f32 	%f103, [%rd76];
	sub.s32 	%r113, %r112, %r23;
	mul.wide.s32 	%rd77, %r113, 4;
	add.s64 	%rd78, %rd2, %rd77;
	ld.global.f32 	%f104, [%rd78];
	neg.f32 	%f105, %f104;
	add.rz.f32 	%f106, %f103, %f105;
	mul.rz.f32 	%f107, %f1, %f106;
	add.s64 	%rd79, %rd1, %rd75;
	ld.global.f32 	%f108, [%rd79];
	add.rz.f32 	%f109, %f107, %f108;
	st.global.f32 	[%rd79], %f109;
$L__BB3_13:
	ret;

}
.entry _Z6krnl_4PfS_S_S_S_iiiiiiif(
	.param .u64 .ptr .align 1 _Z6krnl_4PfS_S_S_S_iiiiiiif_param_0,
	.param .u64 .ptr .align 1 _Z6krnl_4PfS_S_S_S_iiiiiiif_param_1,
	.param .u64 .ptr .align 1 _Z6krnl_4PfS_S_S_S_iiiiiiif_param_2,
	.param .u64 .ptr .align 1 _Z6krnl_4PfS_S_S_S_iiiiiiif_param_3,
	.param .u64 .ptr .align 1 _Z6krnl_4PfS_S_S_S_iiiiiiif_param_4,
	.param .u32 _Z6krnl_4PfS_S_S_S_iiiiiiif_param_5,
	.param .u32 _Z6krnl_4PfS_S_S_S_iiiiiiif_param_6,
	.param .u32 _Z6krnl_4PfS_S_S_S_iiiiiiif_param_7,
	.param .u32 _Z6krnl_4PfS_S_S_S_iiiiiiif_param_8,
	.param .u32 _Z6krnl_4PfS_S_S_S_iiiiiiif_param_9,
	.param .u32 _Z6krnl_4PfS_S_S_S_iiiiiiif_param_10,
	.param .u32 _Z6krnl_4PfS_S_S_S_iiiiiiif_param_11,
	.param .f32 _Z6krnl_4PfS_S_S_S_iiiiiiif_param_12
)
{
	.reg .pred 	%p<20>;
	.reg .b32 	%r<81>;
	.reg .b32 	%f<179>;
	.reg .b64 	%rd<79>;

	ld.param.u64 	%rd9, [_Z6krnl_4PfS_S_S_S_iiiiiiif_param_0];
	ld.param.u64 	%rd10, [_Z6krnl_4PfS_S_S_S_iiiiiiif_param_1];
	ld.param.u64 	%rd11, [_Z6krnl_4PfS_S_S_S_iiiiiiif_param_2];
	ld.param.u64 	%rd12, [_Z6krnl_4PfS_S_S_S_iiiiiiif_param_3];
	ld.param.u64 	%rd8, [_Z6krnl_4PfS_S_S_S_iiiiiiif_param_4];
	ld.param.u32 	%r27, [_Z6krnl_4PfS_S_S_S_iiiiiiif_param_5];
	ld.param.u32 	%r23, [_Z6krnl_4PfS_S_S_S_iiiiiiif_param_6];
	ld.param.u32 	%r29, [_Z6krnl_4PfS_S_S_S_iiiiiiif_param_7];
	ld.param.u32 	%r24, [_Z6krnl_4PfS_S_S_S_iiiiiiif_param_8];
	ld.param.u32 	%r25, [_Z6krnl_4PfS_S_S_S_iiiiiiif_param_9];
	ld.param.u32 	%r26, [_Z6krnl_4PfS_S_S_S_iiiiiiif_param_10];
	ld.param.u32 	%r31, [_Z6krnl_4PfS_S_S_S_iiiiiiif_param_11];
	ld.param.f32 	%f29, [_Z6krnl_4PfS_S_S_S_iiiiiiif_param_12];
	cvta.to.global.u64 	%rd1, %rd12;
	cvta.to.global.u64 	%rd2, %rd11;
	cvta.to.global.u64 	%rd3, %rd10;
	cvta.to.global.u64 	%rd4, %rd9;
	mov.u32 	%r32, %ctaid.y;
	cvt.rn.f32.u32 	%f30, %r32;
	mul.f32 	%f31, %f29, %f30;
	cvt.rmi.u32.f32 	%r33, %f31;
	mul.lo.s32 	%r34, %r33, %r31;
	sub.s32 	%r35, %r32, %r34;
	mov.u32 	%r36, %ctaid.x;
	mov.u32 	%r37, %ntid.x;
	shl.b32 	%r38, %r36, 8;
	shr.s32 	%r39, %r38, 8;
	mov.u32 	%r40, %tid.x;
	mad.lo.s32 	%r1, %r39, %r37, %r40;
	mov.u32 	%r41, %ntid.y;
	shl.b32 	%r42, %r35, 8;
	shr.s32 	%r43, %r42, 8;
	mov.u32 	%r44, %tid.y;
	mad.lo.s32 	%r45, %r43, %r41, %r44;
	mov.u32 	%r46, %ntid.z;
	shl.b32 	%r47, %r33, 8;
	shr.s32 	%r48, %r47, 8;
	mov.u32 	%r49, %tid.z;
	mad.lo.s32 	%r50, %r48, %r46, %r49;
	setp.ge.s32 	%p1, %r1, %r23;
	setp.ge.s32 	%p2, %r45, %r27;
	or.pred  	%p3, %p1, %p2;
	setp.ge.s32 	%p4, %r50, %r29;
	or.pred  	%p5, %p3, %p4;
	@%p5 bra 	$L__BB4_24;
	and.b32  	%r51, %r45, 16777215;
	and.b32  	%r52, %r23, 16777215;
	and.b32  	%r53, %r50, 16777215;
	and.b32  	%r54, %r25, 16777215;
	mad.lo.s32 	%r55, %r53, %r54, %r1;
	mad.lo.s32 	%r4, %r51, %r52, %r55;
	setp.lt.s32 	%p6, %r24, 1;
	@%p6 bra 	$L__BB4_24;
	and.b32  	%r5, %r26, 16777215;
	cvta.to.global.u64 	%rd13, %rd8;
	mul.wide.s32 	%rd14, %r4, 4;
	add.s64 	%rd5, %rd13, %rd14;
	and.b32  	%r6, %r24, 3;
	setp.lt.u32 	%p7, %r24, 4;
	mov.b32 	%r80, 0;
	@%p7 bra 	$L__BB4_13;
	and.b32  	%r80, %r24, 2147483644;
	neg.s32 	%r78, %r80;
	mov.b32 	%r77, 1;
	mul.wide.s32 	%rd6, %r25, 4;
$L__BB4_4:
	.pragma "nounroll";
	add.s32 	%r58, %r77, -1;
	and.b32  	%r59, %r58, 16777212;
	mad.lo.s32 	%r11, %r59, %r5, %r4;
	add.s32 	%r60, %r11, %r23;
	mul.wide.s32 	%rd15, %r60, 4;
	add.s64 	%rd16, %rd4, %rd15;
	ld.global.f32 	%f33, [%rd16];
	mul.rz.f32 	%f34, %f33, %f33;
	mul.wide.s32 	%rd17, %r11, 4;
	add.s64 	%rd18, %rd4, %rd17;
	ld.global.f32 	%f35, [%rd18];
	mul.rz.f32 	%f36, %f35, %f35;
	add.f32 	%f37, %f34, %f36;
	add.s64 	%rd19, %rd3, %rd17;
	ld.global.f32 	%f38, [%rd19];
	mul.rz.f32 	%f39, %f38, %f38;
	add.f32 	%f40, %f37, %f39;
	ld.global.f32 	%f41, [%rd19+4];
	mul.rz.f32 	%f42, %f41, %f41;
	add.f32 	%f43, %f40, %f42;
	add.s64 	%rd20, %rd2, %rd17;
	ld.global.f32 	%f44, [%rd20];
	mul.rz.f32 	%f45, %f44, %f44;
	add.f32 	%f46, %f43, %f45;
	add.s64 	%rd21, %rd20, %rd6;
	ld.global.f32 	%f47, [%rd21];
	mul.rz.f32 	%f48, %f47, %f47;
	add.f32 	%f49, %f46, %f48;
	mov.f32 	%f50, 0f3F000000;
	mul.rz.f32 	%f51, %f49, %f50;
	sqrt.rz.f32 	%f1, %f51;
	ld.global.f32 	%f2, [%rd5];
	setp.leu.f32 	%p8, %f1, %f2;
	mov.f32 	%f172, 0f3F800000;
	@%p8 bra 	$L__BB4_6;
	div.approx.f32 	%f172, %f2, %f1;
$L__BB4_6:
	add.s64 	%rd23, %rd1, %rd17;
	st.global.f32 	[%rd23], %f172;
	and.b32  	%r61, %r77, 16777213;
	mad.lo.s32 	%r12, %r61, %r5, %r4;
	add.s32 	%r62, %r12, %r23;
	mul.wide.s32 	%rd24, %r62, 4;
	add.s64 	%rd25, %rd4, %rd24;
	ld.global.f32 	%f53, [%rd25];
	mul.rz.f32 	%f54, %f53, %f53;
	mul.wide.s32 	%rd26, %r12, 4;
	add.s64 	%rd27, %rd4, %rd26;
	ld.global.f32 	%f55, [%rd27];
	mul.rz.f32 	%f56, %f55, %f55;
	add.f32 	%f57, %f54, %f56;
	add.s64 	%rd28, %rd3, %rd26;
	ld.global.f32 	%f58, [%rd28];
	mul.rz.f32 	%f59, %f58, %f58;
	add.f32 	%f60, %f57, %f59;
	ld.global.f32 	%f61, [%rd28+4];
	mul.rz.f32 	%f62, %f61, %f61;
	add.f32 	%f63, %f60, %f62;
	add.s64 	%rd29, %rd2, %rd26;
	ld.global.f32 	%f64, [%rd29];
	mul.rz.f32 	%f65, %f64, %f64;
	add.f32 	%f66, %f63, %f65;
	add.s64 	%rd30, %rd29, %rd6;
	ld.global.f32 	%f67, [%rd30];
	mul.rz.f32 	%f68, %f67, %f67;
	add.f32 	%f69, %f66, %f68;
	mov.f32 	%f70, 0f3F000000;
	mul.rz.f32 	%f71, %f69, %f70;
	sqrt.rz.f32 	%f5, %f71;
	ld.global.f32 	%f6, [%rd5];
	setp.leu.f32 	%p9, %f5, %f6;
	mov.f32 	%f173, 0f3F800000;
	@%p9 bra 	$L__BB4_8;
	div.approx.f32 	%f173, %f6, %f5;
$L__BB4_8:
	add.s64 	%rd32, %rd1, %rd26;
	st.global.f32 	[%rd32], %f173;
	add.s32 	%r63, %r77, 1;
	and.b32  	%r64, %r63, 16777214;
	mad.lo.s32 	%r13, %r64, %r5, %r4;
	add.s32 	%r65, %r13, %r23;
	mul.wide.s32 	%rd33, %r65, 4;
	add.s64 	%rd34, %rd4, %rd33;
	ld.global.f32 	%f73, [%rd34];
	mul.rz.f32 	%f74, %f73, %f73;
	mul.wide.s32 	%rd35, %r13, 4;
	add.s64 	%rd36, %rd4, %rd35;
	ld.global.f32 	%f75, [%rd36];
	mul.rz.f32 	%f76, %f75, %f75;
	add.f32 	%f77, %f74, %f76;
	add.s64 	%rd37, %rd3, %rd35;
	ld.global.f32 	%f78, [%rd37];
	mul.rz.f32 	%f79, %f78, %f78;
	add.f32 	%f80, %f77, %f79;
	ld.global.f32 	%f81, [%rd37+4];
	mul.rz.f32 	%f82, %f81, %f81;
	add.f32 	%f83, %f80, %f82;
	add.s64 	%rd38, %rd2, %rd35;
	ld.global.f32 	%f84, [%rd38];
	mul.rz.f32 	%f85, %f84, %f84;
	add.f32 	%f86, %f83, %f85;
	add.s64 	%rd39, %rd38, %rd6;
	ld.global.f32 	%f87, [%rd39];
	mul.rz.f32 	%f88, %f87, %f87;
	add.f32 	%f89, %f86, %f88;
	mov.f32 	%f90, 0f3F000000;
	mul.rz.f32 	%f91, %f89, %f90;
	sqrt.rz.f32 	%f9, %f91;
	ld.global.f32 	%f10, [%rd5];
	setp.leu.f32 	%p10, %f9, %f10;
	mov.f32 	%f174, 0f3F800000;
	@%p10 bra 	$L__BB4_10;
	div.approx.f32 	%f174, %f10, %f9;
$L__BB4_10:
	add.s64 	%rd41, %rd1, %rd35;
	st.global.f32 	[%rd41], %f174;
	add.s32 	%r66, %r77, 2;
	and.b32  	%r67, %r66, 16777215;
	mad.lo.s32 	%r14, %r67, %r5, %r4;
	add.s32 	%r68, %r14, %r23;
	mul.wide.s32 	%rd42, %r68, 4;
	add.s64 	%rd43, %rd4, %rd42;
	ld.global.f32 	%f93, [%rd43];
	mul.rz.f32 	%f94, %f93, %f93;
	mul.wide.s32 	%rd44, %r14, 4;
	add.s64 	%rd45, %rd4, %rd44;
	ld.global.f32 	%f95, [%rd45];
	mul.rz.f32 	%f96, %f95, %f95;
	add.f32 	%f97, %f94, %f96;
	add.s64 	%rd46, %rd3, %rd44;
	ld.global.f32 	%f98, [%rd46];
	mul.rz.f32 	%f99, %f98, %f98;
	add.f32 	%f100, %f97, %f99;
	ld.global.f32 	%f101, [%rd46+4];
	mul.rz.f32 	%f102, %f101, %f101;
	add.f32 	%f103, %f100, %f102;
	add.s64 	%rd47, %rd2, %rd44;
	ld.global.f32 	%f104, [%rd47];
	mul.rz.f32 	%f105, %f104, %f104;
	add.f32 	%f106, %f103, %f105;
	add.s64 	%rd48, %rd47, %rd6;
	ld.global.f32 	%f107, [%rd48];
	mul.rz.f32 	%f108, %f107, %f107;
	add.f32 	%f109, %f106, %f108;
	mov.f32 	%f110, 0f3F000000;
	mul.rz.f32 	%f111, %f109, %f110;
	sqrt.rz.f32 	%f13, %f111;
	ld.global.f32 	%f14, [%rd5];
	setp.leu.f32 	%p11, %f13, %f14;
	mov.f32 	%f175, 0f3F800000;
	@%p11 bra 	$L__BB4_12;
	div.approx.f32 	%f175, %f14, %f13;
$L__BB4_12:
	add.s64 	%rd50, %rd1, %rd44;
	st.global.f32 	[%rd50], %f175;
	add.s32 	%r78, %r78, 4;
	add.s32 	%r77, %r77, 4;
	setp.ne.s32 	%p12, %r78, 0;
	@%p12 bra 	$L__BB4_4;
$L__BB4_13:
	setp.eq.s32 	%p13, %r6, 0;
	@%p13 bra 	$L__BB4_24;
	setp.eq.s32 	%p14, %r6, 1;
	@%p14 bra 	$L__BB4_20;
	and.b32  	%r69, %r80, 16777215;
	mad.lo.s32 	%r18, %r69, %r5, %r4;
	add.s32 	%r70, %r18, %r23;
	mul.wide.s32 	%rd51, %r70, 4;
	add.s64 	%rd52, %rd4, %rd51;
	ld.global.f32 	%f113, [%rd52];
	mul.rz.f32 	%f114, %f113, %f113;
	mul.wide.s32 	%rd53, %r18, 4;
	add.s64 	%rd54, %rd4, %rd53;
	ld.global.f32 	%f115, [%rd54];
	mul.rz.f32 	%f116, %f115, %f115;
	add.f32 	%f117, %f114, %f116;
	add.s64 	%rd55, %rd3, %rd53;
	ld.global.f32 	%f118, [%rd55];
	mul.rz.f32 	%f119, %f118, %f118;
	add.f32 	%f120, %f117, %f119;
	ld.global.f32 	%f121, [%rd55+4];
	mul.rz.f32 	%f122, %f121, %f121;
	add.f32 	%f123, %f120, %f122;
	add.s64 	%rd56, %rd2, %rd53;
	ld.global.f32 	%f124, [%rd56];
	mul.rz.f32 	%f125, %f124, %f124;
	add.f32 	%f126, %f123, %f125;
	mul.wide.s32 	%rd7, %r25, 4;
	add.s64 	%rd57, %rd56, %rd7;
	ld.global.f32 	%f127, [%rd57];
	mul.rz.f32 	%f128, %f127, %f127;
	add.f32 	%f129, %f126, %f128;
	mov.f32 	%f130, 0f3F000000;
	mul.rz.f32 	%f131, %f129, %f130;
	sqrt.rz.f32 	%f17, %f131;
	ld.global.f32 	%f18, [%rd5];
	setp.leu.f32 	%p15, %f17, %f18;
	mov.f32 	%f176, 0f3F800000;
	@%p15 bra 	$L__BB4_17;
	div.approx.f32 	%f176, %f18, %f17;
$L__BB4_17:
	add.s64 	%rd59, %rd1, %rd53;
	st.global.f32 	[%rd59], %f176;
	add.s32 	%r71, %r80, 1;
	and.b32  	%r72, %r71, 16777215;
	mad.lo.s32 	%r19, %r72, %r5, %r4;
	add.s32 	%r73, %r19, %r23;
	mul.wide.s32 	%rd60, %r73, 4;
	add.s64 	%rd61, %rd4, %rd60;
	ld.global.f32 	%f133, [%rd61];
	mul.rz.f32 	%f134, %f133, %f133;
	mul.wide.s32 	%rd62, %r19, 4;
	add.s64 	%rd63, %rd4, %rd62;
	ld.global.f32 	%f135, [%rd63];
	mul.rz.f32 	%f136, %f135, %f135;
	add.f32 	%f137, %f134, %f136;
	add.s64 	%rd64, %rd3, %rd62;
	ld.global.f32 	%f138, [%rd64];
	mul.rz.f32 	%f139, %f138, %f138;
	add.f32 	%f140, %f137, %f139;
	ld.global.f32 	%f141, [%rd64+4];
	mul.rz.f32 	%f142, %f141, %f141;
	add.f32 	%f143, %f140, %f142;
	add.s64 	%rd65, %rd2, %rd62;
	ld.global.f32 	%f144, [%rd65];
	mul.rz.f32 	%f145, %f144, %f144;
	add.f32 	%f146, %f143, %f145;
	add.s64 	%rd66, %rd65, %rd7;
	ld.global.f32 	%f147, [%rd66];
	mul.rz.f32 	%f148, %f147, %f147;
	add.f32 	%f149, %f146, %f148;
	mov.f32 	%f150, 0f3F000000;
	mul.rz.f32 	%f151, %f149, %f150;
	sqrt.rz.f32 	%f21, %f151;
	ld.global.f32 	%f22, [%rd5];
	setp.leu.f32 	%p16, %f21, %f22;
	mov.f32 	%f177, 0f3F800000;
	@%p16 bra 	$L__BB4_19;
	div.approx.f32 	%f177, %f22, %f21;
$L__BB4_19:
	add.s64 	%rd68, %rd1, %rd62;
	st.global.f32 	[%rd68], %f177;
	add.s32 	%r80, %r80, 2;
$L__BB4_20:
	and.b32  	%r74, %r24, 1;
	setp.eq.b32 	%p17, %r74, 1;
	not.pred 	%p18, %p17;
	@%p18 bra 	$L__BB4_24;
	and.b32  	%r75, %r80, 16777215;
	mad.lo.s32 	%r22, %r75, %r5, %r4;
	add.s32 	%r76, %r22, %r23;
	mul.wide.s32 	%rd69, %r76, 4;
	add.s64 	%rd70, %rd4, %rd69;
	ld.global.f32 	%f153, [%rd70];
	mul.rz.f32 	%f154, %f153, %f153;
	mul.wide.s32 	%rd71, %r22, 4;
	add.s64 	%rd72, %rd4, %rd71;
	ld.global.f32 	%f155, [%rd72];
	mul.rz.f32 	%f156, %f155, %f155;
	add.f32 	%f157, %f154, %f156;
	add.s64 	%rd73, %rd3, %rd71;
	ld.global.f32 	%f158, [%rd73];
	mul.rz.f32 	%f159, %f158, %f158;
	add.f32 	%f160, %f157, %f159;
	ld.global.f32 	%f161, [%rd73+4];
	mul.rz.f32 	%f162, %f161, %f161;
	add.f32 	%f163, %f160, %f162;
	add.s64 	%rd74, %rd2, %rd71;
	ld.global.f32 	%f164, [%rd74];
	mul.rz.f32 	%f165, %f164, %f164;
	add.f32 	%f166, %f163, %f165;
	mul.wide.s32 	%rd75, %r25, 4;
	add.s64 	%rd76, %rd74, %rd75;
	ld.global.f32 	%f167, [%rd76];
	mul.rz.f32 	%f168, %f167, %f167;
	add.f32 	%f169, %f166, %f168;
	mov.f32 	%f170, 0f3F000000;
	mul.rz.f32 	%f171, %f169, %f170;
	sqrt.rz.f32 	%f25, %f171;
	ld.global.f32 	%f26, [%rd5];
	setp.leu.f32 	%p19, %f25, %f26;
	mov.f32 	%f178, 0f3F800000;
	@%p19 bra 	$L__BB4_23;
	div.approx.f32 	%f178, %f26, %f25;
$L__BB4_23:
	add.s64 	%rd78, %rd1, %rd71;
	st.global.f32 	[%rd78], %f178;
$L__BB4_24:
	ret;

}
.entry _Z6krnl_5PfS_iiiiiiif(
	.param .u64 .ptr .align 1 _Z6krnl_5PfS_iiiiiiif_param_0,
	.param .u64 .ptr .align 1 _Z6krnl_5PfS_iiiiiiif_param_1,
	.param .u32 _Z6krnl_5PfS_iiiiiiif_param_2,
	.param .u32 _Z6krnl_5PfS_iiiiiiif_param_3,
	.param .u32 _Z6krnl_5PfS_iiiiiiif_param_4,
	.param .u32 _Z6krnl_5PfS_iiiiiiif_param_5,
	.param .u32 _Z6krnl_5PfS_iiiiiiif_param_6,
	.param .u32 _Z6krnl_5PfS_iiiiiiif_param_7,
	.param .u32 _Z6krnl_5PfS_iiiiiiif_param_8,
	.param .f32 _Z6krnl_5PfS_iiiiiiif_param_9
)
{
	.reg .pred 	%p<15>;
	.reg .b32 	%r<119>;
	.reg .b32 	%f<98>;
	.reg .b64 	%rd<80>;

	ld.param.u64 	%rd3, [_Z6krnl_5PfS_iiiiiiif_param_0];
	ld.param.u64 	%rd4, [_Z6krnl_5PfS_iiiiiiif_param_1];
	ld.param.u32 	%r25, [_Z6krnl_5PfS_iiiiiiif_param_2];
	ld.param.u32 	%r21, [_Z6krnl_5PfS_iiiiiiif_param_3];
	ld.param.u32 	%r27, [_Z6krnl_5PfS_iiiiiiif_param_4];
	ld.param.u32 	%r22, [_Z6krnl_5PfS_iiiiiiif_param_5];
	ld.param.u32 	%r23, [_Z6krnl_5PfS_iiiiiiif_param_6];
	ld.param.u32 	%r24, [_Z6krnl_5PfS_iiiiiiif_param_7];
	ld.param.u32 	%r29, [_Z6krnl_5PfS_iiiiiiif_param_8];
	ld.param.f32 	%f1, [_Z6krnl_5PfS_iiiiiiif_param_9];
	cvta.to.global.u64 	%rd1, %rd3;
	cvta.to.global.u64 	%rd2, %rd4;
	mov.u32 	%r30, %ctaid.y;
	cvt.rn.f32.u32 	%f2, %r30;
	mul.f32 	%f3, %f1, %f2;
	cvt.rmi.u32.f32 	%r31, %f3;
	mul.lo.s32 	%r32, %r31, %r29;
	sub.s32 	%r33, %r30, %r32;
	mov.u32 	%r34, %ctaid.x;
	mov.u32 	%r35, %ntid.x;
	shl.b32 	%r36, %r34, 8;
	shr.s32 	%r37, %r36, 8;
	mov.u32 	%r38, %tid.x;
	mad.lo.s32 	%r1, %r37, %r35, %r38;
	mov.u32 	%r39, %ntid.y;
	shl.b32 	%r40, %r33, 8;
	shr.s32 	%r41, %r40, 8;
	mov.u32 	%r42, %tid.y;
	mad.lo.s32 	%r43, %r41, %r39, %r42;
	mov.u32 	%r44, %ntid.z;
	shl.b32 	%r45, %r31, 8;
	shr.s32 	%r46, %r45, 8;
	mov.u32 	%r47, %tid.z;
	mad.lo.s32 	%r48, %r46, %r44, %r47;
	setp.ge.s32 	%p1, %r1, %r21;
	add.s32 	%r49, %r25, -1;
	setp.ge.s32 	%p2, %r43, %r49;
	or.pred  	%p3, %p1, %p2;
	setp.ge.s32 	%p4, %r48, %r27;
	or.pred  	%p5, %p3, %p4;
	@%p5 bra 	$L__BB5_13;
	add.s32 	%r50, %r43, 1;
	and.b32  	%r4, %r50, 16777215;
	and.b32  	%r51, %r48, 16777215;
	and.b32  	%r52, %r23, 16777215;
	mul.lo.s32 	%r5, %r51, %r52;
	setp.lt.s32 	%p6, %r22, 1;
	@%p6 bra 	$L__BB5_13;
	and.b32  	%r6, %r24, 16777215;
	add.s32 	%r54, %r5, %r1;
	and.b32  	%r55, %r21, 16777215;
	mad.lo.s32 	%r7, %r4, %r55, %r54;
	and.b32  	%r8, %r22, 7;
	setp.lt.u32 	%p7, %r22, 8;
	mov.b32 	%r117, 0;
	@%p7 bra 	$L__BB5_5;
	and.b32  	%r117, %r22, 2147483640;
	neg.s32 	%r115, %r117;
	mov.b32 	%r114, 3;
$L__BB5_4:
	.pragma "nounroll";
	add.s32 	%r57, %r114, -3;
	and.b32  	%r58, %r57, 16777208;
	mad.lo.s32 	%r59, %r58, %r6, %r7;
	mul.wide.s32 	%rd5, %r59, 4;
	add.s64 	%rd6, %rd2, %rd5;
	ld.global.f32 	%f4, [%rd6];
	sub.s32 	%r60, %r59, %r21;
	mul.wide.s32 	%rd7, %r60, 4;
	add.s64 	%rd8, %rd2, %rd7;
	ld.global.f32 	%f5, [%rd8];
	add.rz.f32 	%f6, %f4, %f5;
	mov.f32 	%f7, 0f3F000000;
	mul.rz.f32 	%f8, %f6, %f7;
	add.s64 	%rd9, %rd1, %rd5;
	ld.global.f32 	%f9, [%rd9];
	mul.rz.f32 	%f10, %f8, %f9;
	st.global.f32 	[%rd9], %f10;
	add.s32 	%r61, %r114, -2;
	and.b32  	%r62, %r61, 16777209;
	mad.lo.s32 	%r63, %r62, %r6, %r7;
	mul.wide.s32 	%rd10, %r63, 4;
	add.s64 	%rd11, %rd2, %rd10;
	ld.global.f32 	%f11, [%rd11];
	sub.s32 	%r64, %r63, %r21;
	mul.wide.s32 	%rd12, %r64, 4;
	add.s64 	%rd13, %rd2, %rd12;
	ld.global.f32 	%f12, [%rd13];
	add.rz.f32 	%f13, %f11, %f12;
	mul.rz.f32 	%f14, %f13, %f7;
	add.s64 	%rd14, %rd1, %rd10;
	ld.global.f32 	%f15, [%rd14];
	mul.rz.f32 	%f16, %f14, %f15;
	st.global.f32 	[%rd14], %f16;
	add.s32 	%r65, %r114, -1;
	and.b32  	%r66, %r65, 16777210;
	mad.lo.s32 	%r67, %r66, %r6, %r7;
	mul.wide.s32 	%rd15, %r67, 4;
	add.s64 	%rd16, %rd2, %rd15;
	ld.global.f32 	%f17, [%rd16];
	sub.s32 	%r68, %r67, %r21;
	mul.wide.s32 	%rd17, %r68, 4;
	add.s64 	%rd18, %rd2, %rd17;
	ld.global.f32 	%f18, [%rd18];
	add.rz.f32 	%f19, %f17, %f18;
	mul.rz.f32 	%f20, %f19, %f7;
	add.s64 	%rd19, %rd1, %rd15;
	ld.global.f32 	%f21, [%rd19];
	mul.rz.f32 	%f22, %f20, %f21;
	st.global.f32 	[%rd19], %f22;
	add.s32 	%r69, %r114, 4;
	and.b32  	%r70, %r114, 16777211;
	mad.lo.s32 	%r71, %r70, %r6, %r7;
	mul.wide.s32 	%rd20, %r71, 4;
	add.s64 	%rd21, %rd2, %rd20;
	ld.global.f32 	%f23, [%rd21];
	sub.s32 	%r72, %r71, %r21;
	mul.wide.s32 	%rd22, %r72, 4;
	add.s64 	%rd23, %rd2, %rd22;
	ld.global.f32 	%f24, [%rd23];
	add.rz.f32 	%f25, %f23, %f24;
	mul.rz.f32 	%f26, %f25, %f7;
	add.s64 	%rd24, %rd1, %rd20;
	ld.global.f32 	%f27, [%rd24];
	mul.rz.f32 	%f28, %f26, %f27;
	st.global.f32 	[%rd24], %f28;
	add.s32 	%r73, %r114, 1;
	and.b32  	%r74, %r73, 16777212;
	mad.lo.s32 	%r75, %r74, %r6, %r7;
	mul.wide.s32 	%rd25, %r75, 4;
	add.s64 	%rd26, %rd2, %rd25;
	ld.global.f32 	%f29, [%rd26];
	sub.s32 	%r76, %r75, %r21;
	mul.wide.s32 	%rd27, %r76, 4;
	add.s64 	%rd28, %rd2, %rd27;
	ld.global.f32 	%f30, [%rd28];
	add.rz.f32 	%f31, %f29, %f30;
	mul.rz.f32 	%f32, %f31, %f7;
	add.s64 	%rd29, %rd1, %rd25;
	ld.global.f32 	%f33, [%rd29];
	mul.rz.f32 	%f34, %f32, %f33;
	st.global.f32 	[%rd29], %f34;
	add.s32 	%r77, %r114, 2;
	and.b32  	%r78, %r77, 16777213;
	mad.lo.s32 	%r79, %r78, %r6, %r7;
	mul.wide.s32 	%rd30, %r79, 4;
	add.s64 	%rd31, %rd2, %rd30;
	ld.global.f32 	%f35, [%rd31];
	sub.s32 	%r80, %r79, %r21;
	mul.wide.s32 	%rd32, %r80, 4;
	add.s64 	%rd33, %rd2, %rd32;
	ld.global.f32 	%f36, [%rd33];
	add.rz.f32 	%f37, %f35, %f36;
	mul.rz.f32 	%f38, %f37, %f7;
	add.s64 	%rd34, %rd1, %rd30;
	ld.global.f32 	%f39, [%rd34];
	mul.rz.f32 	%f40, %f38, %f39;
	st.global.f32 	[%rd34], %f40;
	add.s32 	%r81, %r114, 3;
	and.b32  	%r82, %r81, 16777214;
	mad.lo.s32 	%r83, %r82, %r6, %r7;
	mul.wide.s32 	%rd35, %r83, 4;
	add.s64 	%rd36, %rd2, %rd35;
	ld.global.f32 	%f41, [%rd36];
	sub.s32 	%r84, %r83, %r21;
	mul.wide.s32 	%rd37, %r84, 4;
	add.s64 	%rd38, %rd2, %rd37;
	ld.global.f32 	%f42, [%rd38];
	add.rz.f32 	%f43, %f41, %f42;
	mul.rz.f32 	%f44, %f43, %f7;
	add.s64 	%rd39, %rd1, %rd35;
	ld.global.f32 	%f45, [%rd39];
	mul.rz.f32 	%f46, %f44, %f45;
	st.global.f32 	[%rd39], %f46;
	and.b32  	%r85, %r69, 16777215;
	mad.lo.s32 	%r86, %r85, %r6, %r7;
	mul.wide.s32 	%rd40, %r86, 4;
	add.s64 	%rd41, %rd2, %rd40;
	ld.global.f32 	%f47, [%rd41];
	sub.s32 	%r87, %r86, %r21;
	mul.wide.s32 	%rd42, %r87, 4;
	add.s64 	%rd43, %rd2, %rd42;
	ld.global.f32 	%f48, [%rd43];
	add.rz.f32 	%f49, %f47, %f48;
	mul.rz.f32 	%f50, %f49, %f7;
	add.s64 	%rd44, %rd1, %rd40;
	ld.global.f32 	%f51, [%rd44];
	mul.rz.f32 	%f52, %f50, %f51;
	st.global.f32 	[%rd44], %f52;
	add.s32 	%r115, %r115, 8;
	add.s32 	%r114, %r114, 8;
	setp.ne.s32 	%p8, %r115, 0;
	@%p8 bra 	$L__BB5_4;
$L__BB5_5:
	setp.eq.s32 	%p9, %r8, 0;
	@%p9 bra 	$L__BB5_13;
	and.b32  	%r16, %r22, 3;
	setp.lt.u32 	%p10, %r8, 4;
	@%p10 bra 	$L__BB5_8;
	and.b32  	%r88, %r117, 16777215;
	mad.lo.s32 	%r89, %r88, %r6, %r7;
	mul.wide.s32 	%rd45, %r89, 4;
	add.s64 	%rd46, %rd2, %rd45;
	ld.global.f32 	%f53, [%rd46];
	sub.s32 	%r90, %r89, %r21;
	mul.wide.s32 	%rd47, %r90, 4;
	add.s64 	%rd48, %rd2, %rd47;
	ld.global.f32 	%f54, [%rd48];
	add.rz.f32 	%f55, %f53, %f54;
	mov.f32 	%f56, 0f3F000000;
	mul.rz.f32 	%f57, %f55, %f56;
	add.s64 	%rd49, %rd1, %rd45;
	ld.global.f32 	%f58, [%rd49];
	mul.rz.f32 	%f59, %f57, %f58;
	st.global.f32 	[%rd49], %f59;
	add.s32 	%r91, %r117, 1;
	and.b32  	%r92, %r91, 16777215;
	mad.lo.s32 	%r93, %r92, %r6, %r7;
	mul.wide.s32 	%rd50, %r93, 4;
	add.s64 	%rd51, %rd2, %rd50;
	ld.global.f32 	%f60, [%rd51];
	sub.s32 	%r94, %r93, %r21;
	mul.wide.s32 	%rd52, %r94, 4;
	add.s64 	%rd53, %rd2, %rd52;
	ld.global.f32 	%f61, [%rd53];
	add.rz.f32 	%f62, %f60, %f61;
	mul.rz.f32 	%f63, %f62, %f56;
	add.s64 	%rd54, %rd1, %rd50;
	ld.global.f32 	%f64, [%rd54];
	mul.rz.f32 	%f65, %f63, %f64;
	st.global.f32 	[%rd54], %f65;
	add.s32 	%r95, %r117, 2;
	and.b32  	%r96, %r95, 16777215;
	mad.lo.s32 	%r97, %r96, %r6, %r7;
	mul.wide.s32 	%rd55, %r97, 4;
	add.s64 	%rd56, %rd2, %rd55;
	ld.global.f32 	%f66, [%rd56];
	sub.s32 	%r98, %r97, %r21;
	mul.wide.s32 	%rd57, %r98, 4;
	add.s64 	%rd58, %rd2, %rd57;
	ld.global.f32 	%f67, [%rd58];
	add.rz.f32 	%f68, %f66, %f67;
	mul.rz.f32 	%f69, %f68, %f56;
	add.s64 	%rd59, %rd1, %rd55;
	ld.global.f32 	%f70, [%rd59];
	mul.rz.f32 	%f71, %f69, %f70;
	st.global.f32 	[%rd59], %f71;
	add.s32 	%r99, %r117, 3;
	and.b32  	%r100, %r99, 16777215;
	mad.lo.s32 	%r101, %r100, %r6, %r7;
	mul.wide.s32 	%rd60, %r101, 4;
	add.s64 	%rd61, %rd2, %rd60;
	ld.global.f32 	%f72, [%rd61];
	sub.s32 	%r102, %r101, %r21;
	mul.wide.s32 	%rd62, %r102, 4;
	add.s64 	%rd63, %rd2, %rd62;
	ld.global.f32 	%f73, [%rd63];
	add.rz.f32 	%f74, %f72, %f73;
	mul.rz.f32 	%f75, %f74, %f56;
	add.s64 	%rd64, %rd1, %rd60;
	ld.global.f32 	%f76, [%rd64];
	mul.rz.f32 	%f77, %f75, %f76;
	st.global.f32 	[%rd64], %f77;
	add.s32 	%r117, %r117, 4;
$L__BB5_8:
	setp.eq.s32 	%p11, %r16, 0;
	@%p11 bra 	$L__BB5_13;
	setp.eq.s32 	%p12, %r16, 1;
	@%p12 bra 	$L__BB5_11;
	and.b32  	%r103, %r117, 16777215;
	mad.lo.s32 	%r104, %r103, %r6, %r7;
	mul.wide.s32 	%rd65, %r104, 4;
	add.s64 	%rd66, %rd2, %rd65;
	ld.global.f32 	%f78, [%rd66];
	sub.s32 	%r105, %r104, %r21;
	mul.wide.s32 	%rd67, %r105, 4;
	add.s64 	%rd68, %rd2, %rd67;
	ld.global.f32 	%f79, [%rd68];
	add.rz.f32 	%f80, %f78, %f79;
	mov.f32 	%f81, 0f3F000000;
	mul.rz.f32 	%f82, %f80, %f81;
	add.s64 	%rd69, %rd1, %rd65;
	ld.global.f32 	%f83, [%rd69];
	mul.rz.f32 	%f84, %f82, %f83;
	st.global.f32 	[%rd69], %f84;
	add.s32 	%r106, %r117, 1;
	and.b32  	%r107, %r106, 16777215;
	mad.lo.s32 	%r108, %r107, %r6, %r7;
	mul.wide.s32 	%rd70, %r108, 4;
	add.s64 	%rd71, %rd2, %rd70;
	ld.global.f32 	%f85, [%rd71];
	sub.s32 	%r109, %r108, %r21;
	mul.wide.s32 	%rd72, %r109, 4;
	add.s64 	%rd73, %rd2, %rd72;
	ld.global.f32 	%f86, [%rd73];
	add.rz.f32 	%f87, %f85, %f86;
	mul.rz.f32 	%f88, %f87, %f81;
	add.s64 	%rd74, %rd1, %rd70;
	ld.global.f32 	%f89, [%rd74];
	mul.rz.f32 	%f90, %f88, %f89;
	st.global.f32 	[%rd74], %f90;
	add.s32 	%r117, %r117, 2;
$L__BB5_11:
	and.b32  	%r110, %r22, 1;
	setp.eq.b32 	%p13, %r110, 1;
	not.pred 	%p14, %p13;
	@%p14 bra 	$L__BB5_13;
	and.b32  	%r111, %r117, 16777215;
	mad.lo.s32 	%r112, %r111, %r6, %r7;
	mul.wide.s32 	%rd75, %r112, 4;
	add.s64 	%rd76, %rd2, %rd75;
	ld.global.f32 	%f91, [%rd76];
	sub.s32 	%r113, %r112, %r21;
	mul.wide.s32 	%rd77, %r113, 4;
	add.s64 	%rd78, %rd2, %rd77;
	ld.global.f32 	%f92, [%rd78];
	add.rz.f32 	%f93, %f91, %f92;
	mov.f32 	%f94, 0f3F000000;
	mul.rz.f32 	%f95, %f93, %f94;
	add.s64 	%rd79, %rd1, %rd75;
	ld.global.f32 	%f96, [%rd79];
	mul.rz.f32 	%f97, %f95, %f96;
	st.global.f32 	[%rd79], %f97;
$L__BB5_13:
	ret;

}
.entry _Z6krnl_6PfS_iiiiiiif(
	.param .u64 .ptr .align 1 _Z6krnl_6PfS_iiiiiiif_param_0,
	.param .u64 .ptr .align 1 _Z6krnl_6PfS_iiiiiiif_param_1,
	.param .u32 _Z6krnl_6PfS_iiiiiiif_param_2,
	.param .u32 _Z6krnl_6PfS_iiiiiiif_param_3,
	.param .u32 _Z6krnl_6PfS_iiiiiiif_param_4,
	.param .u32 _Z6krnl_6PfS_iiiiiiif_param_5,
	.param .u32 _Z6krnl_6PfS_iiiiiiif_param_6,
	.param .u32 _Z6krnl_6PfS_iiiiiiif_param_7,
	.param .u32 _Z6krnl_6PfS_iiiiiiif_param_8,
	.param .f32 _Z6krnl_6PfS_iiiiiiif_param_9
)
{
	.reg .pred 	%p<15>;
	.reg .b32 	%r<105>;
	.reg .b32 	%f<98>;
	.reg .b64 	%rd<50>;

	ld.param.u64 	%rd3, [_Z6krnl_6PfS_iiiiiiif_param_0];
	ld.param.u64 	%rd4, [_Z6krnl_6PfS_iiiiiiif_param_1];
	ld.param.u32 	%r25, [_Z6krnl_6PfS_iiiiiiif_param_2];
	ld.param.u32 	%r21, [_Z6krnl_6PfS_iiiiiiif_param_3];
	ld.param.u32 	%r27, [_Z6krnl_6PfS_iiiiiiif_param_4];
	ld.param.u32 	%r22, [_Z6krnl_6PfS_iiiiiiif_param_5];
	ld.param.u32 	%r23, [_Z6krnl_6PfS_iiiiiiif_param_6];
	ld.param.u32 	%r24, [_Z6krnl_6PfS_iiiiiiif_param_7];
	ld.param.u32 	%r29, [_Z6krnl_6PfS_iiiiiiif_param_8];
	ld.param.f32 	%f1, [_Z6krnl_6PfS_iiiiiiif_param_9];
	cvta.to.global.u64 	%rd1, %rd3;
	cvta.to.global.u64 	%rd2, %rd4;
	mov.u32 	%r30, %ctaid.y;
	cvt.rn.f32.u32 	%f2, %r30;
	mul.f32 	%f3, %f1, %f2;
	cvt.rmi.u32.f32 	%r31, %f3;
	mul.lo.s32 	%r32, %r31, %r29;
	sub.s32 	%r33, %r30, %r32;
	mov.u32 	%r34, %ctaid.x;
	mov.u32 	%r35, %ntid.x;
	shl.b32 	%r36, %r34, 8;
	shr.s32 	%r37, %r36, 8;
	mov.u32 	%r38, %tid.x;
	mad.lo.s32 	%r1, %r37, %r35, %r38;
	mov.u32 	%r39, %ntid.y;
	shl.b32 	%r40, %r33, 8;
	shr.s32 	%r41, %r40, 8;
	mov.u32 	%r42, %tid.y;
	mad.lo.s32 	%r43, %r41, %r39, %r42;
	mov.u32 	%r44, %ntid.z;
	shl.b32 	%r45, %r31, 8;
	shr.s32 	%r46, %r45, 8;
	mov.u32 	%r47, %tid.z;
	mad.lo.s32 	%r48, %r46, %r44, %r47;
	add.s32 	%r49, %r21, -1;
	setp.ge.s32 	%p1, %r1, %r49;
	setp.ge.s32 	%p2, %r43, %r25;
	or.pred  	%p3, %p1, %p2;
	setp.ge.s32 	%p4, %r48, %r27;
	or.pred  	%p5, %p3, %p4;
	@%p5 bra 	$L__BB6_13;
	and.b32  	%r50, %r43, 16777215;
	and.b32  	%r51, %r21, 16777215;
	mul.lo.s32 	%r4, %r50, %r51;
	and.b32  	%r52, %r48, 16777215;
	and.b32  	%r53, %r23, 16777215;
	mul.lo.s32 	%r5, %r52, %r53;
	setp.lt.s32 	%p6, %r22, 1;
	@%p6 bra 	$L__BB6_13;
	add.s32 	%r55, %r1, %r5;
	and.b32  	%r6, %r24, 16777215;
	add.s32 	%r56, %r55, %r4;
	add.s32 	%r7, %r56, 1;
	and.b32  	%r8, %r22, 7;
	setp.lt.u32 	%p7, %r22, 8;
	mov.b32 	%r103, 0;
	@%p7 bra 	$L__BB6_5;
	and.b32  	%r103, %r22, 2147483640;
	neg.s32 	%r101, %r103;
	mov.b32 	%r100, 3;
$L__BB6_4:
	.pragma "nounroll";
	add.s32 	%r58, %r100, -3;
	and.b32  	%r59, %r58, 16777208;
	mad.lo.s32 	%r60, %r59, %r6, %r7;
	mul.wide.s32 	%rd5, %r60, 4;
	add.s64 	%rd6, %rd2, %rd5;
	ld.global.f32 	%f4, [%rd6+-4];
	ld.global.f32 	%f5, [%rd6];
	add.rz.f32 	%f6, %f4, %f5;
	mov.f32 	%f7, 0f3F000000;
	mul.rz.f32 	%f8, %f6, %f7;
	add.s64 	%rd7, %rd1, %rd5;
	ld.global.f32 	%f9, [%rd7];
	mul.rz.f32 	%f10, %f8, %f9;
	st.global.f32 	[%rd7], %f10;
	add.s32 	%r61, %r100, -2;
	and.b32  	%r62, %r61, 16777209;
	mad.lo.s32 	%r63, %r62, %r6, %r7;
	mul.wide.s32 	%rd8, %r63, 4;
	add.s64 	%rd9, %rd2, %rd8;
	ld.global.f32 	%f11, [%rd9+-4];
	ld.global.f32 	%f12, [%rd9];
	add.rz.f32 	%f13, %f11, %f12;
	mul.rz.f32 	%f14, %f13, %f7;
	add.s64 	%rd10, %rd1, %rd8;
	ld.global.f32 	%f15, [%rd10];
	mul.rz.f32 	%f16, %f14, %f15;
	st.global.f32 	[%rd10], %f16;
	add.s32 	%r64, %r100, -1;
	and.b32  	%r65, %r64, 16777210;
	mad.lo.s32 	%r66, %r65, %r6, %r7;
	mul.wide.s32 	%rd11, %r66, 4;
	add.s64 	%rd12, %rd2, %rd11;
	ld.global.f32 	%f17, [%rd12+-4];
	ld.global.f32 	%f18, [%rd12];
	add.rz.f32 	%f19, %f17, %f18;
	mul.rz.f32 	%f20, %f19, %f7;
	add.s64 	%rd13, %rd1, %rd11;
	ld.global.f32 	%f21, [%rd13];
	mul.rz.f32 	%f22, %f20, %f21;
	st.global.f32 	[%rd13], %f22;
	add.s32 	%r67, %r100, 4;
	and.b32  	%r68, %r100, 16777211;
	mad.lo.s32 	%r69, %r68, %r6, %r7;
	mul.wide.s32 	%rd14, %r69, 4;
	add.s64 	%rd15, %rd2, %rd14;
	ld.global.f32 	%f23, [%rd15+-4];
	ld.global.f32 	%f24, [%rd15];
	add.rz.f32 	%f25, %f23, %f24;
	mul.rz.f32 	%f26, %f25, %f7;
	add.s64 	%rd16, %rd1, %rd14;
	ld.global.f32 	%f27, [%rd16];
	mul.rz.f32 	%f28, %f26, %f27;
	st.global.f32 	[%rd16], %f28;
	add.s32 	%r70, %r100, 1;
	and.b32  	%r71, %r70, 16777212;
	mad.lo.s32 	%r72, %r71, %r6, %r7;
	mul.wide.s32 	%rd17, %r72, 4;
	add.s64 	%rd18, %rd2, %rd17;
	ld.global.f32 	%f29, [%rd18+-4];
	ld.global.f32 	%f30, [%rd18];
	add.rz.f32 	%f31, %f29, %f30;
	mul.rz.f32 	%f32, %f31, %f7;
	add.s64 	%rd19, %rd1, %rd17;
	ld.global.f32 	%f33, [%rd19];
	mul.rz.f32 	%f34, %f32, %f33;
	st.global.f32 	[%rd19], %f34;
	add.s32 	%r73, %r100, 2;
	and.b32  	%r74, %r73, 16777213;
	mad.lo.s32 	%r75, %r74, %r6, %r7;
	mul.wide.s32 	%rd20, %r75, 4;
	add.s64 	%rd21, %rd2, %rd20;
	ld.global.f32 	%f35, [%rd21+-4];
	ld.global.f32 	%f36, [%rd21];
	add.rz.f32 	%f37, %f35, %f36;
	mul.rz.f32 	%f38, %f37, %f7;
	add.s64 	%rd22, %rd1, %rd20;
	ld.global.f32 	%f39, [%rd22];
	mul.rz.f32 	%f40, %f38, %f39;
	st.global.f32 	[%rd22], %f40;
	add.s32 	%r76, %r100, 3;
	and.b32  	%r77, %r76, 16777214;
	mad.lo.s32 	%r78, %r77, %r6, %r7;
	mul.wide.s32 	%rd23, %r78, 4;
	add.s64 	%rd24, %rd2, %rd23;
	ld.global.f32 	%f41, [%rd24+-4];
	ld.global.f32 	%f42, [%rd24];
	add.rz.f32 	%f43, %f41, %f42;
	mul.rz.f32 	%f44, %f43, %f7;
	add.s64 	%rd25, %rd1, %rd23;
	ld.global.f32 	%f45, [%rd25];
	mul.rz.f32 	%f46, %f44, %f45;
	st.global.f32 	[%rd25], %f46;
	and.b32  	%r79, %r67, 16777215;
	mad.lo.s32 	%r80, %r79, %r6, %r7;
	mul.wide.s32 	%rd26, %r80, 4;
	add.s64 	%rd27, %rd2, %rd26;
	ld.global.f32 	%f47, [%rd27+-4];
	ld.global.f32 	%f48, [%rd27];
	add.rz.f32 	%f49, %f47, %f48;
	mul.rz.f32 	%f50, %f49, %f7;
	add.s64 	%rd28, %rd1, %rd26;
	ld.global.f32 	%f51, [%rd28];
	mul.rz.f32 	%f52, %f50, %f51;
	st.global.f32 	[%rd28], %f52;
	add.s32 	%r101, %r101, 8;
	add.s32 	%r100, %r100, 8;
	setp.ne.s32 	%p8, %r101, 0;
	@%p8 bra 	$L__BB6_4;
$L__BB6_5:
	setp.eq.s32 	%p9, %r8, 0;
	@%p9 bra 	$L__BB6_13;
	and.b32  	%r16, %r22, 3;
	setp.lt.u32 	%p10, %r8, 4;
	@%p10 bra 	$L__BB6_8;
	and.b32  	%r81, %r103, 16777215;
	mad.lo.s32 	%r82, %r81, %r6, %r7;
	mul.wide.s32 	%rd29, %r82, 4;
	add.s64 	%rd30, %rd2, %rd29;
	ld.global.f32 	%f53, [%rd30+-4];
	ld.global.f32 	%f54, [%rd30];
	add.rz.f32 	%f55, %f53, %f54;
	mov.f32 	%f56, 0f3F000000;
	mul.rz.f32 	%f57, %f55, %f56;
	add.s64 	%rd31, %rd1, %rd29;
	ld.global.f32 	%f58, [%rd31];
	mul.rz.f32 	%f59, %f57, %f58;
	st.global.f32 	[%rd31], %f59;
	add.s32 	%r83, %r103, 1;
	and.b32  	%r84, %r83, 16777215;
	mad.lo.s32 	%r85, %r84, %r6, %r7;
	mul.wide.s32 	%rd32, %r85, 4;
	add.s64 	%rd33, %rd2, %rd32;
	ld.global.f32 	%f60, [%rd33+-4];
	ld.global.f32 	%f61, [%rd33];
	add.rz.f32 	%f62, %f60, %f61;
	mul.rz.f32 	%f63, %f62, %f56;
	add.s64 	%rd34, %rd1, %rd32;
	ld.global.f32 	%f64, [%rd34];
	mul.rz.f32 	%f65, %f63, %f64;
	st.global.f32 	[%rd34], %f65;
	add.s32 	%r86, %r103, 2;
	and.b32  	%r87, %r86, 16777215;
	mad.lo.s32 	%r88, %r87, %r6, %r7;
	mul.wide.s32 	%rd35, %r88, 4;
	add.s64 	%rd36, %rd2, %rd35;
	ld.global.f32 	%f66, [%rd36+-4];
	ld.global.f32 	%f67, [%rd36];
	add.rz.f32 	%f68, %f66, %f67;
	mul.rz.f32 	%f69, %f68, %f56;
	add.s64 	%rd37, %rd1, %rd35;
	ld.global.f32 	%f70, [%rd37];
	mul.rz.f32 	%f71, %f69, %f70;
	st.global.f32 	[%rd37], %f71;
	add.s32 	%r89, %r103, 3;
	and.b32  	%r90, %r89, 16777215;
	mad.lo.s32 	%r91, %r90, %r6, %r7;
	mul.wide.s32 	%rd38, %r91, 4;
	add.s64 	%rd39, %rd2, %rd38;
	ld.global.f32 	%f72, [%rd39+-4];
	ld.global.f32 	%f73, [%rd39];
	add.rz.f32 	%f74, %f72, %f73;
	mul.rz.f32 	%f75, %f74, %f56;
	add.s64 	%rd40, %rd1, %rd38;
	ld.global.f32 	%f76, [%rd40];
	mul.rz.f32 	%f77, %f75, %f76;
	st.global.f32 	[%rd40], %f77;
	add.s32 	%r103, %r103, 4;
$L__BB6_8:
	setp.eq.s32 	%p11, %r16, 0;
	@%p11 bra 	$L__BB6_13;
	setp.eq.s32 	%p12, %r16, 1;
	@%p12 bra 	$L__BB6_11;
	and.b32  	%r92, %r103, 16777215;
	mad.lo.s32 	%r93, %r92, %r6, %r7;
	mul.wide.s32 	%rd41, %r93, 4;
	add.s64 	%rd42, %rd2, %rd41;
	ld.global.f32 	%f78, [%rd42+-4];
	ld.global.f32 	%f79, [%rd42];
	add.rz.f32 	%f80, %f78, %f79;
	mov.f32 	%f81, 0f3F000000;
	mul.rz.f32 	%f82, %f80, %f81;
	add.s64 	%rd43, %rd1, %rd41;
	ld.global.f32 	%f83, [%rd43];
	mul.rz.f32 	%f84, %f82, %f83;
	st.global.f32 	[%rd43], %f84;
	add.s32 	%r94, %r103, 1;
	and.b32  	%r95, %r94, 16777215;
	mad.lo.s32 	%r96, %r95, %r6, %r7;
	mul.wide.s32 	%rd44, %r96, 4;
	add.s64 	%rd45, %rd2, %rd44;
	ld.global.f32 	%f85, [%rd45+-4];
	ld.global.f32 	%f86, [%rd45];
	add.rz.f32 	%f87, %f85, %f86;
	mul.rz.f32 	%f88, %f87, %f81;
	add.s64 	%rd46, %rd1, %rd44;
	ld.global.f32 	%f89, [%rd46];
	mul.rz.f32 	%f90, %f88, %f89;
	st.global.f32 	[%rd46], %f90;
	add.s32 	%r103, %r103, 2;
$L__BB6_11:
	and.b32  	%r97, %r22, 1;
	setp.eq.b32 	%p13, %r97, 1;
	not.pred 	%p14, %p13;
	@%p14 bra 	$L__BB6_13;
	and.b32  	%r98, %r103, 16777215;
	mad.lo.s32 	%r99, %r98, %r6, %r7;
	mul.wide.s32 	%rd47, %r99, 4;
	add.s64 	%rd48, %rd2, %rd47;
	ld.global.f32 	%f91, [%rd48+-4];
	ld.global.f32 	%f92, [%rd48];
	add.rz.f32 	%f93, %f91, %f92;
	mov.f32 	%f94, 0f3F000000;
	mul.rz.f32 	%f95, %f93, %f94;
	add.s64 	%rd49, %rd1, %rd47;
	ld.global.f32 	%f96, [%rd49];
	mul.rz.f32 	%f97, %f95, %f96;
	st.global.f32 	[%rd49], %f97;
$L__BB6_13:
	ret;

}
.entry _Z7krnl_zpPfS_iiiiiiif(
	.param .u64 .ptr .align 1 _Z7krnl_zpPfS_iiiiiiif_param_0,
	.param .u64 .ptr .align 1 _Z7krnl_zpPfS_iiiiiiif_param_1,
	.param .u32 _Z7krnl_zpPfS_iiiiiiif_param_2,
	.param .u32 _Z7krnl_zpPfS_iiiiiiif_param_3,
	.param .u32 _Z7krnl_zpPfS_iiiiiiif_param_4,
	.param .u32 _Z7krnl_zpPfS_iiiiiiif_param_5,
	.param .u32 _Z7krnl_zpPfS_iiiiiiif_param_6,
	.param .u32 _Z7krnl_zpPfS_iiiiiiif_param_7,
	.param .u32 _Z7krnl_zpPfS_iiiiiiif_param_8,
	.param .f32 _Z7krnl_zpPfS_iiiiiiif_param_9
)
{
	.reg .pred 	%p<15>;
	.reg .b32 	%r<119>;
	.reg .b32 	%f<98>;
	.reg .b64 	%rd<80>;

	ld.param.u64 	%rd3, [_Z7krnl_zpPfS_iiiiiiif_param_0];
	ld.param.u64 	%rd4, [_Z7krnl_zpPfS_iiiiiiif_param_1];
	ld.param.u32 	%r25, [_Z7krnl_zpPfS_iiiiiiif_param_2];
	ld.param.u32 	%r21, [_Z7krnl_zpPfS_iiiiiiif_param_3];
	ld.param.u32 	%r27, [_Z7krnl_zpPfS_iiiiiiif_param_4];
	ld.param.u32 	%r22, [_Z7krnl_zpPfS_iiiiiiif_param_5];
	ld.param.u32 	%r23, [_Z7krnl_zpPfS_iiiiiiif_param_6];
	ld.param.u32 	%r24, [_Z7krnl_zpPfS_iiiiiiif_param_7];
	ld.param.u32 	%r29, [_Z7krnl_zpPfS_iiiiiiif_param_8];
	ld.param.f32 	%f1, [_Z7krnl_zpPfS_iiiiiiif_param_9];
	cvta.to.global.u64 	%rd1, %rd3;
	cvta.to.global.u64 	%rd2, %rd4;
	mov.u32 	%r30, %ctaid.y;
	cvt.rn.f32.u32 	%f2, %r30;
	mul.f32 	%f3, %f1, %f2;
	cvt.rmi.u32.f32 	%r31, %f3;
	mul.lo.s32 	%r32, %r31, %r29;
	sub.s32 	%r33, %r30, %r32;
	mov.u32 	%r34, %ctaid.x;
	mov.u32 	%r35, %ntid.x;
	shl.b32 	%r36, %r34, 8;
	shr.s32 	%r37, %r36, 8;
	mov.u32 	%r38, %tid.x;
	mad.lo.s32 	%r1, %r37, %r35, %r38;
	mov.u32 	%r39, %ntid.y;
	shl.b32 	%r40, %r33, 8;
	shr.s32 	%r41, %r40, 8;
	mov.u32 	%r42, %tid.y;
	mad.lo.s32 	%r43, %r41, %r39, %r42;
	mov.u32 	%r44, %ntid.z;
	shl.b32 	%r45, %r31, 8;
	shr.s32 	%r46, %r45, 8;
	mov.u32 	%r47, %tid.z;
	mad.lo.s32 	%r48, %r46, %r44, %r47;
	setp.ge.s32 	%p1, %r1, %r21;
	setp.ge.s32 	%p2, %r43, %r25;
	or.pred  	%p3, %p1, %p2;
	add.s32 	%r49, %r27, -1;
	setp.ge.s32 	%p4, %r48, %r49;
	or.pred  	%p5, %p3, %p4;
	@%p5 bra 	$L__BB7_13;
	and.b32  	%r50, %r43, 16777215;
	and.b32  	%r51, %r21, 16777215;
	mul.lo.s32 	%r4, %r50, %r51;
	add.s32 	%r52, %r48, 1;
	and.b32  	%r5, %r52, 16777215;
	setp.lt.s32 	%p6, %r22, 1;
	@%p6 bra 	$L__BB7_13;
	and.b32  	%r6, %r24, 16777215;
	and.b32  	%r54, %r23, 16777215;
	mad.lo.s32 	%r55, %r5, %r54, %r1;
	add.s32 	%r7, %r55, %r4;
	and.b32  	%r8, %r22, 7;
	setp.lt.u32 	%p7, %r22, 8;
	mov.b32 	%r117, 0;
	@%p7 bra 	$L__BB7_5;
	and.b32  	%r117, %r22, 2147483640;
	neg.s32 	%r115, %r117;
	mov.b32 	%r114, 3;
$L__BB7_4:
	.pragma "nounroll";
	add.s32 	%r57, %r114, -3;
	and.b32  	%r58, %r57, 16777208;
	mad.lo.s32 	%r59, %r58, %r6, %r7;
	mul.wide.s32 	%rd5, %r59, 4;
	add.s64 	%rd6, %rd2, %rd5;
	ld.global.f32 	%f4, [%rd6];
	sub.s32 	%r60, %r59, %r23;
	mul.wide.s32 	%rd7, %r60, 4;
	add.s64 	%rd8, %rd2, %rd7;
	ld.global.f32 	%f5, [%rd8];
	add.rz.f32 	%f6, %f4, %f5;
	mov.f32 	%f7, 0f3F000000;
	mul.rz.f32 	%f8, %f6, %f7;
	add.s64 	%rd9, %rd1, %rd5;
	ld.global.f32 	%f9, [%rd9];
	mul.rz.f32 	%f10, %f8, %f9;
	st.global.f32 	[%rd9], %f10;
	add.s32 	%r61, %r114, -2;
	and.b32  	%r62, %r61, 16777209;
	mad.lo.s32 	%r63, %r62, %r6, %r7;
	mul.wide.s32 	%rd10, %r63, 4;
	add.s64 	%rd11, %rd2, %rd10;
	ld.global.f32 	%f11, [%rd11];
	sub.s32 	%r64, %r63, %r23;
	mul.wide.s32 	%rd12, %r64, 4;
	add.s64 	%rd13, %rd2, %rd12;
	ld.global.f32 	%f12, [%rd13];
	add.rz.f32 	%f13, %f11, %f12;
	mul.rz.f32 	%f14, %f13, %f7;
	add.s64 	%rd14, %rd1, %rd10;
	ld.global.f32 	%f15, [%rd14];
	mul.rz.f32 	%f16, %f14, %f15;
	st.global.f32 	[%rd14], %f16;
	add.s32 	%r65, %r114, -1;
	and.b32  	%r66, %r65, 16777210;
	mad.lo.s32 	%r67, %r66, %r6, %r7;
	mul.wide.s32 	%rd15, %r67, 4;
	add.s64 	%rd16, %rd2, %rd15;
	ld.global.f32 	%f17, [%rd16];
	sub.s32 	%r68, %r67, %r23;
	mul.wide.s32 	%rd17, %r68, 4;
	add.s64 	%rd18, %rd2, %rd17;
	ld.global.f32 	%f18, [%rd18];
	add.rz.f32 	%f19, %f17, %f18;
	mul.rz.f32 	%f20, %f19, %f7;
	add.s64 	%rd19, %rd1, %rd15;
	ld.global.f32 	%f21, [%rd19];
	mul.rz.f32 	%f22, %f20, %f21;
	st.global.f32 	[%rd19], %f22;
	add.s32 	%r69, %r114, 4;
	and.b32  	%r70, %r114, 16777211;
	mad.lo.s32 	%r71, %r70, %r6, %r7;
	mul.wide.s32 	%rd20, %r71, 4;
	add.s64 	%rd21, %rd2, %rd20;
	ld.global.f32 	%f23, [%rd21];
	sub.s32 	%r72, %r71, %r23;
	mul.wide.s32 	%rd22, %r72, 4;
	add.s64 	%rd23, %rd2, %rd22;
	ld.global.f32 	%f24, [%rd23];
	add.rz.f32 	%f25, %f23, %f24;
	mul.rz.f32 	%f26, %f25, %f7;
	add.s64 	%rd24, %rd1, %rd20;
	ld.global.f32 	%f27, [%rd24];
	mul.rz.f32 	%f28, %f26, %f27;
	st.global.f32 	[%rd24], %f28;
	add.s32 	%r73, %r114, 1;
	and.b32  	%r74, %r73, 16777212;
	mad.lo.s32 	%r75, %r74, %r6, %r7;
	mul.wide.s32 	%rd25, %r75, 4;
	add.s64 	%rd26, %rd2, %rd25;
	ld.global.f32 	%f29, [%rd26];
	sub.s32 	%r76, %r75, %r23;
	mul.wide.s32 	%rd27, %r76, 4;
	add.s64 	%rd28, %rd2, %rd27;
	ld.global.f32 	%f30, [%rd28];
	add.rz.f32 	%f31, %f29, %f30;
	mul.rz.f32 	%f32, %f31, %f7;
	add.s64 	%rd29, %rd1, %rd25;
	ld.global.f32 	%f33, [%rd29];
	mul.rz.f32 	%f34, %f32, %f33;
	st.global.f32 	[%rd29], %f34;
	add.s32 	%r77, %r114, 2;
	and.b32  	%r78, %r77, 16777213;
	mad.lo.s32 	%r79, %r78, %r6, %r7;
	mul.wide.s32 	%rd30, %r79, 4;
	add.s64 	%rd31, %rd2, %rd30;
	ld.global.f32 	%f35, [%rd31];
	sub.s32 	%r80, %r79, %r23;
	mul.wide.s32 	%rd32, %r80, 4;
	add.s64 	%rd33, %rd2, %rd32;
	ld.global.f32 	%f36, [%rd33];
	add.rz.f32 	%f37, %f35, %f36;
	mul.rz.f32 	%f38, %f37, %f7;
	add.s64 	%rd34, %rd1, %rd30;
	ld.global.f32 	%f39, [%rd34];
	mul.rz.f32 	%f40, %f38, %f39;
	st.global.f32 	[%rd34], %f40;
	add.s32 	%r81, %r114, 3;
	and.b32  	%r82, %r81, 16777214;
	mad.lo.s32 	%r83, %r82, %r6, %r7;
	mul.wide.s32 	%rd35, %r83, 4;
	add.s64 	%rd36, %rd2, %rd35;
	ld.global.f32 	%f41, [%rd36];
	sub.s32 	%r84, %r83, %r23;
	mul.wide.s32 	%rd37, %r84, 4;
	add.s64 	%rd38, %rd2, %rd37;
	ld.global.f32 	%f42, [%rd38];
	add.rz.f32 	%f43, %f41, %f42;
	mul.rz.f32 	%f44, %f43, %f7;
	add.s64 	%rd39, %rd1, %rd35;
	ld.global.f32 	%f45, [%rd39];
	mul.rz.f32 	%f46, %f44, %f45;
	st.global.f32 	[%rd39], %f46;
	and.b32  	%r85, %r69, 16777215;
	mad.lo.s32 	%r86, %r85, %r6, %r7;
	mul.wide.s32 	%rd40, %r86, 4;
	add.s64 	%rd41, %rd2, %rd40;
	ld.global.f32 	%f47, [%rd41];
	sub.s32 	%r87, %r86, %r23;
	mul.wide.s32 	%rd42, %r87, 4;
	add.s64 	%rd43, %rd2, %rd42;
	ld.global.f32 	%f48, [%rd43];
	add.rz.f32 	%f49, %f47, %f48;
	mul.rz.f32 	%f50, %f49, %f7;
	add.s64 	%rd44, %rd1, %rd40;
	ld.global.f32 	%f51, [%rd44];
	mul.rz.f32 	%f52, %f50, %f51;
	st.global.f32 	[%rd44], %f52;
	add.s32 	%r115, %r115, 8;
	add.s32 	%r114, %r114, 8;
	setp.ne.s32 	%p8, %r115, 0;
	@%p8 bra 	$L__BB7_4;
$L__BB7_5:
	setp.eq.s32 	%p9, %r8, 0;
	@%p9 bra 	$L__BB7_13;
	and.b32  	%r16, %r22, 3;
	setp.lt.u32 	%p10, %r8, 4;
	@%p10 bra 	$L__BB7_8;
	and.b32  	%r88, %r117, 16777215;
	mad.lo.s32 	%r89, %r88, %r6, %r7;
	mul.wide.s32 	%rd45, %r89, 4;
	add.s64 	%rd46, %rd2, %rd45;
	ld.global.f32 	%f53, [%rd46];
	sub.s32 	%r90, %r89, %r23;
	mul.wide.s32 	%rd47, %r90, 4;
	add.s64 	%rd48, %rd2, %rd47;
	ld.global.f32 	%f54, [%rd48];
	add.rz.f32 	%f55, %f53, %f54;
	mov.f32 	%f56, 0f3F000000;
	mul.rz.f32 	%f57, %f55, %f56;
	add.s64 	%rd49, %rd1, %rd45;
	ld.global.f32 	%f58, [%rd49];
	mul.rz.f32 	%f59, %f57, %f58;
	st.global.f32 	[%rd49], %f59;
	add.s32 	%r91, %r117, 1;
	and.b32  	%r92, %r91, 16777215;
	mad.lo.s32 	%r93, %r92, %r6, %r7;
	mul.wide.s32 	%rd50, %r93, 4;
	add.s64 	%rd51, %rd2, %rd50;
	ld.global.f32 	%f60, [%rd51];
	sub.s32 	%r94, %r93, %r23;
	mul.wide.s32 	%rd52, %r94, 4;
	add.s64 	%rd53, %rd2, %rd52;
	ld.global.f32 	%f61, [%rd53];
	add.rz.f32 	%f62, %f60, %f61;
	mul.rz.f32 	%f63, %f62, %f56;
	add.s64 	%rd54, %rd1, %rd50;
	ld.global.f32 	%f64, [%rd54];
	mul.rz.f32 	%f65, %f63, %f64;
	st.global.f32 	[%rd54], %f65;
	add.s32 	%r95, %r117, 2;
	and.b32  	%r96, %r95, 16777215;
	mad.lo.s32 	%r97, %r96, %r6, %r7;
	mul.wide.s32 	%rd55, %r97, 4;
	add.s64 	%rd56, %rd2, %rd55;
	ld.global.f32 	%f66, [%rd56];
	sub.s32 	%r98, %r97, %r23;
	mul.wide.s32 	%rd57, %r98, 4;
	add.s64 	%rd58, %rd2, %rd57;
	ld.global.f32 	%f67, [%rd58];
	add.rz.f32 	%f68, %f66, %f67;
	mul.rz.f32 	%f69, %f68, %f56;
	add.s64 	%rd59, %rd1, %rd55;
	ld.global.f32 	%f70, [%rd59];
	mul.rz.f32 	%f71, %f69, %f70;
	st.global.f32 	[%rd59], %f71;
	add.s32 	%r99, %r117, 3;
	and.b32  	%r100, %r99, 16777215;
	mad.lo.s32 	%r101, %r100, %r6, %r7;
	mul.wide.s32 	%rd60, %r101, 4;
	add.s64 	%rd61, %rd2, %rd60;
	ld.global.f32 	%f72, [%rd61];
	sub.s32 	%r102, %r101, %r23;
	mul.wide.s32 	%rd62, %r102, 4;
	add.s64 	%rd63, %rd2, %rd62;
	ld.global.f32 	%f73, [%rd63];
	add.rz.f32 	%f74, %f72, %f73;
	mul.rz.f32 	%f75, %f74, %f56;
	add.s64 	%rd64, %rd1, %rd60;
	ld.global.f32 	%f76, [%rd64];
	mul.rz.f32 	%f77, %f75, %f76;
	st.global.f32 	[%rd64], %f77;
	add.s32 	%r117, %r117, 4;
$L__BB7_8:
	setp.eq.s32 	%p11, %r16, 0;
	@%p11 bra 	$L__BB7_13;
	setp.eq.s32 	%p12, %r16, 1;
	@%p12 bra 	$L__BB7_11;
	and.b32  	%r103, %r117, 16777215;
	mad.lo.s32 	%r104, %r103, %r6, %r7;
	mul.wide.s32 	%rd65, %r104, 4;
	add.s64 	%rd66, %rd2, %rd65;
	ld.global.f32 	%f78, [%rd66];
	sub.s32 	%r105, %r104, %r23;
	mul.wide.s32 	%rd67, %r105, 4;
	add.s64 	%rd68, %rd2, %rd67;
	ld.global.f32 	%f79, [%rd68];
	add.rz.f32 	%f80, %f78, %f79;
	mov.f32 	%f81, 0f3F000000;
	mul.rz.f32 	%f82, %f80, %f81;
	add.s64 	%rd69, %rd1, %rd65;
	ld.global.f32 	%f83, [%rd69];
	mul.rz.f32 	%f84, %f82, %f83;
	st.global.f32 	[%rd69], %f84;
	add.s32 	%r106, %r117, 1;
	and.b32  	%r107, %r106, 16777215;
	mad.lo.s32 	%r108, %r107, %r6, %r7;
	mul.wide.s32 	%rd70, %r108, 4;
	add.s64 	%rd71, %rd2, %rd70;
	ld.global.f32 	%f85, [%rd71];
	sub.s32 	%r109, %r108, %r23;
	mul.wide.s32 	%rd72, %r109, 4;
	add.s64 	%rd73, %rd2, %rd72;
	ld.global.f32 	%f86, [%rd73];
	add.rz.f32 	%f87, %f85, %f86;
	mul.rz.f32 	%f88, %f87, %f81;
	add.s64 	%rd74, %rd1, %rd70;
	ld.global.f32 	%f89, [%rd74];
	mul.rz.f32 	%f90, %f88, %f89;
	st.global.f32 	[%rd74], %f90;
	add.s32 	%r117, %r117, 2;
$L__BB7_11:
	and.b32  	%r110, %r22, 1;
	setp.eq.b32 	%p13, %r110, 1;
	not.pred 	%p14, %p13;
	@%p14 bra 	$L__BB7_13;
	and.b32  	%r111, %r117, 16777215;
	mad.lo.s32 	%r112, %r111, %r6, %r7;
	mul.wide.s32 	%rd75, %r112, 4;
	add.s64 	%rd76, %rd2, %rd75;
	ld.global.f32 	%f91, [%rd76];
	sub.s32 	%r113, %r112, %r23;
	mul.wide.s32 	%rd77, %r113, 4;
	add.s64 	%rd78, %rd2, %rd77;
	ld.global.f32 	%f92, [%rd78];
	add.rz.f32 	%f93, %f91, %f92;
	mov.f32 	%f94, 0f3F000000;
	mul.rz.f32 	%f95, %f93, %f94;
	add.s64 	%rd79, %rd1, %rd75;
	ld.global.f32 	%f96, [%rd79];
	mul.rz.f32 	%f97, %f95, %f96;
	st.global.f32 	[%rd79], %f97;
$L__BB7_13:
	ret;

}
.entry _Z6krnl_7PfS_S_S_S_S_S_S_S_fiiiiiiiff(
	.param .u64 .ptr .align 1 _Z6krnl_7PfS_S_S_S_S_S_S_S_fiiiiiiiff_param_0,
	.param .u64 .ptr .align 1 _Z6krnl_7PfS_S_S_S_S_S_S_S_fiiiiiiiff_param_1,
	.param .u64 .ptr .align 1 _Z6krnl_7PfS_S_S_S_S_S_S_S_fiiiiiiiff_param_2,
	.param .u64 .ptr .align 1 _Z6krnl_7PfS_S_S_S_S_S_S_S_fiiiiiiiff_param_3,
	.param .u64 .ptr .align 1 _Z6krnl_7PfS_S_S_S_S_S_S_S_fiiiiiiiff_param_4,
	.param .u64 .ptr .align 1 _Z6krnl_7PfS_S_S_S_S_S_S_S_fiiiiiiiff_param_5,
	.param .u64 .ptr .align 1 _Z6krnl_7PfS_S_S_S_S_S_S_S_fiiiiiiiff_param_6,
	.param .u64 .ptr .align 1 _Z6krnl_7PfS_S_S_S_S_S_S_S_fiiiiiiiff_param_7,
	.param .u64 .ptr .align 1 _Z6krnl_7PfS_S_S_S_S_S_S_S_fiiiiiiiff_param_8,
	.param .f32 _Z6krnl_7PfS_S_S_S_S_S_S_S_fiiiiiiiff_param_9,
	.param .u32 _Z6krnl_7PfS_S_S_S_S_S_S_S_fiiiiiiiff_param_10,
	.param .u32 _Z6krnl_7PfS_S_S_S_S_S_S_S_fiiiiiiiff_param_11,
	.param .u32 _Z6krnl_7PfS_S_S_S_S_S_S_S_fiiiiiiiff_param_12,
	.param .u32 _Z6krnl_7PfS_S_S_S_S_S_S_S_fiiiiiiiff_param_13,
	.param .u32 _Z6krnl_7PfS_S_S_S_S_S_S_S_fiiiiiiiff_param_14,
	.param .u32 _Z6krnl_7PfS_S_S_S_S_S_S_S_fiiiiiiiff_param_15,
	.param .u32 _Z6krnl_7PfS_S_S_S_S_S_S_S_fiiiiiiiff_param_16,
	.param .f32 _Z6krnl_7PfS_S_S_S_S_S_S_S_fiiiiiiiff_param_17,
	.param .f32 _Z6krnl_7PfS_S_S_S_S_S_S_S_fiiiiiiiff_param_18
)
{
	.reg .pred 	%p<44>;
	.reg .b32 	%r<155>;
	.reg .b32 	%f<367>;
	.reg .b64 	%rd<169>;

	ld.param.u64 	%rd12, [_Z6krnl_7PfS_S_S_S_S_S_S_S_fiiiiiiiff_param_0];
	ld.param.u64 	%rd13, [_Z6krnl_7PfS_S_S_S_S_S_S_S_fiiiiiiiff_param_1];
	ld.param.u64 	%rd14, [_Z6krnl_7PfS_S_S_S_S_S_S_S_fiiiiiiiff_param_2];
	ld.param.u64 	%rd15, [_Z6krnl_7PfS_S_S_S_S_S_S_S_fiiiiiiiff_param_3];
	ld.param.u64 	%rd16, [_Z6krnl_7PfS_S_S_S_S_S_S_S_fiiiiiiiff_param_6];
	ld.param.u64 	%rd17, [_Z6krnl_7PfS_S_S_S_S_S_S_S_fiiiiiiiff_param_7];
	ld.param.u64 	%rd18, [_Z6krnl_7PfS_S_S_S_S_S_S_S_fiiiiiiiff_param_8];
	ld.param.u32 	%r34, [_Z6krnl_7PfS_S_S_S_S_S_S_S_fiiiiiiiff_param_10];
	ld.param.u32 	%r30, [_Z6krnl_7PfS_S_S_S_S_S_S_S_fiiiiiiiff_param_11];
	ld.param.u32 	%r36, [_Z6krnl_7PfS_S_S_S_S_S_S_S_fiiiiiiiff_param_12];
	ld.param.u32 	%r31, [_Z6krnl_7PfS_S_S_S_S_S_S_S_fiiiiiiiff_param_13];
	ld.param.u32 	%r32, [_Z6krnl_7PfS_S_S_S_S_S_S_S_fiiiiiiiff_param_14];
	ld.param.u32 	%r38, [_Z6krnl_7PfS_S_S_S_S_S_S_S_fiiiiiiiff_param_16];
	ld.param.f32 	%f11, [_Z6krnl_7PfS_S_S_S_S_S_S_S_fiiiiiiiff_param_17];
	cvta.to.global.u64 	%rd1, %rd18;
	cvta.to.global.u64 	%rd2, %rd14;
	cvta.to.global.u64 	%rd3, %rd13;
	cvta.to.global.u64 	%rd4, %rd12;
	cvta.to.global.u64 	%rd5, %rd17;
	cvta.to.global.u64 	%rd6, %rd16;
	cvta.to.global.u64 	%rd7, %rd15;
	mov.u32 	%r39, %ctaid.y;
	cvt.rn.f32.u32 	%f12, %r39;
	mul.f32 	%f13, %f11, %f12;
	cvt.rmi.u32.f32 	%r40, %f13;
	mul.lo.s32 	%r41, %r40, %r38;
	sub.s32 	%r42, %r39, %r41;
	mov.u32 	%r43, %ctaid.x;
	mov.u32 	%r44, %ntid.x;
	shl.b32 	%r45, %r43, 8;
	shr.s32 	%r46, %r45, 8;
	mov.u32 	%r47, %tid.x;
	mad.lo.s32 	%r1, %r46, %r44, %r47;
	mov.u32 	%r48, %ntid.y;
	shl.b32 	%r49, %r42, 8;
	shr.s32 	%r50, %r49, 8;
	mov.u32 	%r51, %tid.y;
	mad.lo.s32 	%r52, %r50, %r48, %r51;
	mov.u32 	%r53, %ntid.z;
	shl.b32 	%r54, %r40, 8;
	shr.s32 	%r55, %r54, 8;
	mov.u32 	%r56, %tid.z;
	mad.lo.s32 	%r57, %r55, %r53, %r56;
	setp.ge.s32 	%p1, %r1, %r30;
	setp.ge.s32 	%p2, %r52, %r34;
	or.pred  	%p3, %p1, %p2;
	setp.ge.s32 	%p4, %r57, %r36;
	or.pred  	%p5, %p3, %p4;
	@%p5 bra 	$L__BB8_22;
	ld.param.u64 	%rd168, [_Z6krnl_7PfS_S_S_S_S_S_S_S_fiiiiiiiff_param_5];
	cvta.to.global.u64 	%rd19, %rd168;
	and.b32  	%r58, %r52, 16777215;
	and.b32  	%r59, %r30, 16777215;
	and.b32  	%r60, %r57, 16777215;
	and.b32  	%r61, %r32, 16777215;
	mad.lo.s32 	%r62, %r60, %r61, %r1;
	mad.lo.s32 	%r4, %r58, %r59, %r62;
	setp.lt.s32 	%p6, %r31, 1;
	mul.wide.s32 	%rd20, %r4, 4;
	add.s64 	%rd8, %rd19, %rd20;
	mov.f32 	%f366, 0f00000000;
	@%p6 bra 	$L__BB8_10;
	ld.param.u32 	%r144, [_Z6krnl_7PfS_S_S_S_S_S_S_S_fiiiiiiiff_param_15];
	and.b32  	%r5, %r144, 16777215;
	and.b32  	%r6, %r31, 3;
	setp.lt.u32 	%p7, %r31, 4;
	mov.b32 	%r149, 0;
	mov.f32 	%f366, 0f00000000;
	@%p7 bra 	$L__BB8_5;
	and.b32  	%r65, %r31, 2147483644;
	neg.s32 	%r147, %r65;
	mov.f32 	%f366, 0f00000000;
	mov.b32 	%r146, 1;
$L__BB8_4:
	.pragma "nounroll";
	and.b32  	%r149, %r31, 2147483644;
	add.s32 	%r66, %r146, -1;
	and.b32  	%r67, %r66, 16777212;
	mad.lo.s32 	%r68, %r67, %r5, %r4;
	add.s32 	%r69, %r68, %r30;
	mul.wide.s32 	%rd21, %r69, 4;
	add.s64 	%rd22, %rd4, %rd21;
	ld.global.f32 	%f18, [%rd22];
	mul.wide.s32 	%rd23, %r68, 4;
	add.s64 	%rd24, %rd4, %rd23;
	ld.global.f32 	%f19, [%rd24];
	sub.f32 	%f20, %f18, %f19;
	add.s64 	%rd25, %rd3, %rd23;
	ld.global.f32 	%f21, [%rd25+4];
	add.f32 	%f22, %f20, %f21;
	ld.global.f32 	%f23, [%rd25];
	sub.f32 	%f24, %f22, %f23;
	add.s32 	%r70, %r68, %r32;
	mul.wide.s32 	%rd26, %r70, 4;
	add.s64 	%rd27, %rd2, %rd26;
	ld.global.f32 	%f25, [%rd27];
	add.f32 	%f26, %f24, %f25;
	add.s64 	%rd28, %rd2, %rd23;
	ld.global.f32 	%f27, [%rd28];
	sub.f32 	%f28, %f26, %f27;
	add.s64 	%rd29, %rd7, %rd23;
	st.global.f32 	[%rd29], %f28;
	ld.global.f32 	%f29, [%rd8];
	add.s64 	%rd30, %rd5, %rd23;
	ld.global.f32 	%f30, [%rd30];
	add.f32 	%f31, %f29, %f30;
	sub.f32 	%f32, %f31, %f28;
	add.s64 	%rd31, %rd1, %rd23;
	ld.global.f32 	%f33, [%rd31];
	setp.le.f32 	%p8, %f32, %f33;
	selp.f32 	%f34, %f32, %f33, %p8;
	add.s64 	%rd32, %rd6, %rd23;
	st.global.f32 	[%rd32], %f34;
	ld.global.f32 	%f35, [%rd29];
	add.rz.f32 	%f36, %f35, %f34;
	ld.global.f32 	%f37, [%rd30];
	neg.f32 	%f38, %f37;
	add.rz.f32 	%f39, %f36, %f38;
	add.f32 	%f40, %f366, %f39;
	add.s32 	%r71, %r146, 2;
	and.b32  	%r72, %r146, 16777213;
	mad.lo.s32 	%r73, %r72, %r5, %r4;
	add.s32 	%r74, %r73, %r30;
	mul.wide.s32 	%rd33, %r74, 4;
	add.s64 	%rd34, %rd4, %rd33;
	ld.global.f32 	%f41, [%rd34];
	mul.wide.s32 	%rd35, %r73, 4;
	add.s64 	%rd36, %rd4, %rd35;
	ld.global.f32 	%f42, [%rd36];
	sub.f32 	%f43, %f41, %f42;
	add.s64 	%rd37, %rd3, %rd35;
	ld.global.f32 	%f44, [%rd37+4];
	add.f32 	%f45, %f43, %f44;
	ld.global.f32 	%f46, [%rd37];
	sub.f32 	%f47, %f45, %f46;
	add.s32 	%r75, %r73, %r32;
	mul.wide.s32 	%rd38, %r75, 4;
	add.s64 	%rd39, %rd2, %rd38;
	ld.global.f32 	%f48, [%rd39];
	add.f32 	%f49, %f47, %f48;
	add.s64 	%rd40, %rd2, %rd35;
	ld.global.f32 	%f50, [%rd40];
	sub.f32 	%f51, %f49, %f50;
	add.s64 	%rd41, %rd7, %rd35;
	st.global.f32 	[%rd41], %f51;
	ld.global.f32 	%f52, [%rd8];
	add.s64 	%rd42, %rd5, %rd35;
	ld.global.f32 	%f53, [%rd42];
	add.f32 	%f54, %f52, %f53;
	sub.f32 	%f55, %f54, %f51;
	add.s64 	%rd43, %rd1, %rd35;
	ld.global.f32 	%f56, [%rd43];
	setp.le.f32 	%p9, %f55, %f56;
	selp.f32 	%f57, %f55, %f56, %p9;
	add.s64 	%rd44, %rd6, %rd35;
	st.global.f32 	[%rd44], %f57;
	ld.global.f32 	%f58, [%rd41];
	add.rz.f32 	%f59, %f58, %f57;
	ld.global.f32 	%f60, [%rd42];
	neg.f32 	%f61, %f60;
	add.rz.f32 	%f62, %f59, %f61;
	add.f32 	%f63, %f40, %f62;
	add.s32 	%r76, %r146, 1;
	and.b32  	%r77, %r76, 16777214;
	mad.lo.s32 	%r78, %r77, %r5, %r4;
	add.s32 	%r79, %r78, %r30;
	mul.wide.s32 	%rd45, %r79, 4;
	add.s64 	%rd46, %rd4, %rd45;
	ld.global.f32 	%f64, [%rd46];
	mul.wide.s32 	%rd47, %r78, 4;
	add.s64 	%rd48, %rd4, %rd47;
	ld.global.f32 	%f65, [%rd48];
	sub.f32 	%f66, %f64, %f65;
	add.s64 	%rd49, %rd3, %rd47;
	ld.global.f32 	%f67, [%rd49+4];
	add.f32 	%f68, %f66, %f67;
	ld.global.f32 	%f69, [%rd49];
	sub.f32 	%f70, %f68, %f69;
	add.s32 	%r80, %r78, %r32;
	mul.wide.s32 	%rd50, %r80, 4;
	add.s64 	%rd51, %rd2, %rd50;
	ld.global.f32 	%f71, [%rd51];
	add.f32 	%f72, %f70, %f71;
	add.s64 	%rd52, %rd2, %rd47;
	ld.global.f32 	%f73, [%rd52];
	sub.f32 	%f74, %f72, %f73;
	add.s64 	%rd53, %rd7, %rd47;
	st.global.f32 	[%rd53], %f74;
	ld.global.f32 	%f75, [%rd8];
	add.s64 	%rd54, %rd5, %rd47;
	ld.global.f32 	%f76, [%rd54];
	add.f32 	%f77, %f75, %f76;
	sub.f32 	%f78, %f77, %f74;
	add.s64 	%rd55, %rd1, %rd47;
	ld.global.f32 	%f79, [%rd55];
	setp.le.f32 	%p10, %f78, %f79;
	selp.f32 	%f80, %f78, %f79, %p10;
	add.s64 	%rd56, %rd6, %rd47;
	st.global.f32 	[%rd56], %f80;
	ld.global.f32 	%f81, [%rd53];
	add.rz.f32 	%f82, %f81, %f80;
	ld.global.f32 	%f83, [%rd54];
	neg.f32 	%f84, %f83;
	add.rz.f32 	%f85, %f82, %f84;
	add.f32 	%f86, %f63, %f85;
	and.b32  	%r81, %r71, 16777215;
	mad.lo.s32 	%r82, %r81, %r5, %r4;
	add.s32 	%r83, %r82, %r30;
	mul.wide.s32 	%rd57, %r83, 4;
	add.s64 	%rd58, %rd4, %rd57;
	ld.global.f32 	%f87, [%rd58];
	mul.wide.s32 	%rd59, %r82, 4;
	add.s64 	%rd60, %rd4, %rd59;
	ld.global.f32 	%f88, [%rd60];
	sub.f32 	%f89, %f87, %f88;
	add.s64 	%rd61, %rd3, %rd59;
	ld.global.f32 	%f90, [%rd61+4];
	add.f32 	%f91, %f89, %f90;
	ld.global.f32 	%f92, [%rd61];
	sub.f32 	%f93, %f91, %f92;
	add.s32 	%r84, %r82, %r32;
	mul.wide.s32 	%rd62, %r84, 4;
	add.s64 	%rd63, %rd2, %rd62;
	ld.global.f32 	%f94, [%rd63];
	add.f32 	%f95, %f93, %f94;
	add.s64 	%rd64, %rd2, %rd59;
	ld.global.f32 	%f96, [%rd64];
	sub.f32 	%f97, %f95, %f96;
	add.s64 	%rd65, %rd7, %rd59;
	st.global.f32 	[%rd65], %f97;
	ld.global.f32 	%f98, [%rd8];
	add.s64 	%rd66, %rd5, %rd59;
	ld.global.f32 	%f99, [%rd66];
	add.f32 	%f100, %f98, %f99;
	sub.f32 	%f101, %f100, %f97;
	add.s64 	%rd67, %rd1, %rd59;
	ld.global.f32 	%f102, [%rd67];
	setp.le.f32 	%p11, %f101, %f102;
	selp.f32 	%f103, %f101, %f102, %p11;
	add.s64 	%rd68, %rd6, %rd59;
	st.global.f32 	[%rd68], %f103;
	ld.global.f32 	%f104, [%rd65];
	add.rz.f32 	%f105, %f104, %f103;
	ld.global.f32 	%f106, [%rd66];
	neg.f32 	%f107, %f106;
	add.rz.f32 	%f108, %f105, %f107;
	add.f32 	%f366, %f86, %f108;
	add.s32 	%r147, %r147, 4;
	add.s32 	%r146, %r146, 4;
	setp.ne.s32 	%p12, %r147, 0;
	@%p12 bra 	$L__BB8_4;
$L__BB8_5:
	setp.eq.s32 	%p13, %r6, 0;
	@%p13 bra 	$L__BB8_10;
	setp.eq.s32 	%p14, %r6, 1;
	@%p14 bra 	$L__BB8_8;
	and.b32  	%r85, %r149, 16777215;
	mad.lo.s32 	%r86, %r85, %r5, %r4;
	add.s32 	%r87, %r86, %r30;
	mul.wide.s32 	%rd69, %r87, 4;
	add.s64 	%rd70, %rd4, %rd69;
	ld.global.f32 	%f110, [%rd70];
	mul.wide.s32 	%rd71, %r86, 4;
	add.s64 	%rd72, %rd4, %rd71;
	ld.global.f32 	%f111, [%rd72];
	sub.f32 	%f112, %f110, %f111;
	add.s64 	%rd73, %rd3, %rd71;
	ld.global.f32 	%f113, [%rd73+4];
	add.f32 	%f114, %f112, %f113;
	ld.global.f32 	%f115, [%rd73];
	sub.f32 	%f116, %f114, %f115;
	add.s32 	%r88, %r86, %r32;
	mul.wide.s32 	%rd74, %r88, 4;
	add.s64 	%rd75, %rd2, %rd74;
	ld.global.f32 	%f117, [%rd75];
	add.f32 	%f118, %f116, %f117;
	add.s64 	%rd76, %rd2, %rd71;
	ld.global.f32 	%f119, [%rd76];
	sub.f32 	%f120, %f118, %f119;
	add.s64 	%rd77, %rd7, %rd71;
	st.global.f32 	[%rd77], %f120;
	ld.global.f32 	%f121, [%rd8];
	add.s64 	%rd78, %rd5, %rd71;
	ld.global.f32 	%f122, [%rd78];
	add.f32 	%f123, %f121, %f122;
	sub.f32 	%f124, %f123, %f120;
	add.s64 	%rd79, %rd1, %rd71;
	ld.global.f32 	%f125, [%rd79];
	setp.le.f32 	%p15, %f124, %f125;
	selp.f32 	%f126, %f124, %f125, %p15;
	add.s64 	%rd80, %rd6, %rd71;
	st.global.f32 	[%rd80], %f126;
	ld.global.f32 	%f127, [%rd77];
	add.rz.f32 	%f128, %f127, %f126;
	ld.global.f32 	%f129, [%rd78];
	neg.f32 	%f130, %f129;
	add.rz.f32 	%f131, %f128, %f130;
	add.f32 	%f132, %f366, %f131;
	add.s32 	%r89, %r149, 1;
	and.b32  	%r90, %r89, 16777215;
	mad.lo.s32 	%r91, %r90, %r5, %r4;
	add.s32 	%r92, %r91, %r30;
	mul.wide.s32 	%rd81, %r92, 4;
	add.s64 	%rd82, %rd4, %rd81;
	ld.global.f32 	%f133, [%rd82];
	mul.wide.s32 	%rd83, %r91, 4;
	add.s64 	%rd84, %rd4, %rd83;
	ld.global.f32 	%f134, [%rd84];
	sub.f32 	%f135, %f133, %f134;
	add.s64 	%rd85, %rd3, %rd83;
	ld.global.f32 	%f136, [%rd85+4];
	add.f32 	%f137, %f135, %f136;
	ld.global.f32 	%f138, [%rd85];
	sub.f32 	%f139, %f137, %f138;
	add.s32 	%r93, %r91, %r32;
	mul.wide.s32 	%rd86, %r93, 4;
	add.s64 	%rd87, %rd2, %rd86;
	ld.global.f32 	%f140, [%rd87];
	add.f32 	%f141, %f139, %f140;
	add.s64 	%rd88, %rd2, %rd83;
	ld.global.f32 	%f142, [%rd88];
	sub.f32 	%f143, %f141, %f142;
	add.s64 	%rd89, %rd7, %rd83;
	st.global.f32 	[%rd89], %f143;
	ld.global.f32 	%f144, [%rd8];
	add.s64 	%rd90, %rd5, %rd83;
	ld.global.f32 	%f145, [%rd90];
	add.f32 	%f146, %f144, %f145;
	sub.f32 	%f147, %f146, %f143;
	add.s64 	%rd91, %rd1, %rd83;
	ld.global.f32 	%f148, [%rd91];
	setp.le.f32 	%p16, %f147, %f148;
	selp.f32 	%f149, %f147, %f148, %p16;
	add.s64 	%rd92, %rd6, %rd83;
	st.global.f32 	[%rd92], %f149;
	ld.global.f32 	%f150, [%rd89];
	add.rz.f32 	%f151, %f150, %f149;
	ld.global.f32 	%f152, [%rd90];
	neg.f32 	%f153, %f152;
	add.rz.f32 	%f154, %f151, %f153;
	add.f32 	%f366, %f132, %f154;
	add.s32 	%r149, %r149, 2;
$L__BB8_8:
	and.b32  	%r94, %r31, 1;
	setp.eq.b32 	%p17, %r94, 1;
	not.pred 	%p18, %p17;
	@%p18 bra 	$L__BB8_10;
	and.b32  	%r95, %r149, 16777215;
	mad.lo.s32 	%r96, %r95, %r5, %r4;
	add.s32 	%r97, %r96, %r30;
	mul.wide.s32 	%rd93, %r97, 4;
	add.s64 	%rd94, %rd4, %rd93;
	ld.global.f32 	%f155, [%rd94];
	mul.wide.s32 	%rd95, %r96, 4;
	add.s64 	%rd96, %rd4, %rd95;
	ld.global.f32 	%f156, [%rd96];
	sub.f32 	%f157, %f155, %f156;
	add.s64 	%rd97, %rd3, %rd95;
	ld.global.f32 	%f158, [%rd97+4];
	add.f32 	%f159, %f157, %f158;
	ld.global.f32 	%f160, [%rd97];
	sub.f32 	%f161, %f159, %f160;
	add.s32 	%r98, %r96, %r32;
	mul.wide.s32 	%rd98, %r98, 4;
	add.s64 	%rd99, %rd2, %rd98;
	ld.global.f32 	%f162, [%rd99];
	add.f32 	%f163, %f161, %f162;
	add.s64 	%rd100, %rd2, %rd95;
	ld.global.f32 	%f164, [%rd100];
	sub.f32 	%f165, %f163, %f164;
	add.s64 	%rd101, %rd7, %rd95;
	st.global.f32 	[%rd101], %f165;
	ld.global.f32 	%f166, [%rd8];
	add.s64 	%rd102, %rd5, %rd95;
	ld.global.f32 	%f167, [%rd102];
	add.f32 	%f168, %f166, %f167;
	sub.f32 	%f169, %f168, %f165;
	add.s64 	%rd103, %rd1, %rd95;
	ld.global.f32 	%f170, [%rd103];
	setp.le.f32 	%p19, %f169, %f170;
	selp.f32 	%f171, %f169, %f170, %p19;
	add.s64 	%rd104, %rd6, %rd95;
	st.global.f32 	[%rd104], %f171;
	ld.global.f32 	%f172, [%rd101];
	add.rz.f32 	%f173, %f172, %f171;
	ld.global.f32 	%f174, [%rd102];
	neg.f32 	%f175, %f174;
	add.rz.f32 	%f176, %f173, %f175;
	add.f32 	%f366, %f366, %f176;
$L__BB8_10:
	ld.param.f32 	%f360, [_Z6krnl_7PfS_S_S_S_S_S_S_S_fiiiiiiiff_param_18];
	ld.param.u64 	%rd167, [_Z6krnl_7PfS_S_S_S_S_S_S_S_fiiiiiiiff_param_4];
	setp.lt.s32 	%p20, %r31, 1;
	cvt.rn.f32.s32 	%f177, %r31;
	div.rz.f32 	%f178, %f366, %f177;
	add.rz.f32 	%f179, %f178, %f360;
	st.global.f32 	[%rd8], %f179;
	cvta.to.global.u64 	%rd105, %rd167;
	mul.wide.s32 	%rd106, %r4, 4;
	add.s64 	%rd9, %rd105, %rd106;
	mov.b32 	%r99, 0;
	st.global.u32 	[%rd9], %r99;
	@%p20 bra 	$L__BB8_22;
	ld.param.u32 	%r145, [_Z6krnl_7PfS_S_S_S_S_S_S_S_fiiiiiiiff_param_15];
	and.b32  	%r16, %r145, 16777215;
	and.b32  	%r17, %r31, 7;
	setp.lt.u32 	%p21, %r31, 8;
	mov.b32 	%r153, 0;
	@%p21 bra 	$L__BB8_14;
	and.b32  	%r153, %r31, 2147483640;
	neg.s32 	%r151, %r153;
	mov.b32 	%r150, 3;
$L__BB8_13:
	.pragma "nounroll";
	add.s32 	%r102, %r150, -3;
	and.b32  	%r103, %r102, 16777208;
	mad.lo.s32 	%r104, %r103, %r16, %r4;
	mul.wide.s32 	%rd107, %r104, 4;
	add.s64 	%rd108, %rd7, %rd107;
	ld.global.f32 	%f180, [%rd108];
	add.s64 	%rd109, %rd6, %rd107;
	ld.global.f32 	%f181, [%rd109];
	add.rz.f32 	%f182, %f180, %f181;
	ld.global.f32 	%f183, [%rd8];
	neg.f32 	%f184, %f183;
	add.rz.f32 	%f185, %f182, %f184;
	add.s64 	%rd110, %rd5, %rd107;
	ld.global.f32 	%f186, [%rd110];
	sub.f32 	%f187, %f186, %f185;
	st.global.f32 	[%rd110], %f187;
	setp.gt.f32 	%p22, %f185, 0f00000000;
	neg.f32 	%f188, %f185;
	selp.f32 	%f189, %f185, %f188, %p22;
	ld.global.f32 	%f190, [%rd9];
	add.f32 	%f191, %f190, %f189;
	st.global.f32 	[%rd9], %f191;
	add.s32 	%r105, %r150, -2;
	and.b32  	%r106, %r105, 16777209;
	mad.lo.s32 	%r107, %r106, %r16, %r4;
	mul.wide.s32 	%rd111, %r107, 4;
	add.s64 	%rd112, %rd7, %rd111;
	ld.global.f32 	%f192, [%rd112];
	add.s64 	%rd113, %rd6, %rd111;
	ld.global.f32 	%f193, [%rd113];
	add.rz.f32 	%f194, %f192, %f193;
	ld.global.f32 	%f195, [%rd8];
	neg.f32 	%f196, %f195;
	add.rz.f32 	%f197, %f194, %f196;
	add.s64 	%rd114, %rd5, %rd111;
	ld.global.f32 	%f198, [%rd114];
	sub.f32 	%f199, %f198, %f197;
	st.global.f32 	[%rd114], %f199;
	setp.gt.f32 	%p23, %f197, 0f00000000;
	neg.f32 	%f200, %f197;
	selp.f32 	%f201, %f197, %f200, %p23;
	ld.global.f32 	%f202, [%rd9];
	add.f32 	%f203, %f202, %f201;
	st.global.f32 	[%rd9], %f203;
	add.s32 	%r108, %r150, -1;
	and.b32  	%r109, %r108, 16777210;
	mad.lo.s32 	%r110, %r109, %r16, %r4;
	mul.wide.s32 	%rd115, %r110, 4;
	add.s64 	%rd116, %rd7, %rd115;
	ld.global.f32 	%f204, [%rd116];
	add.s64 	%rd117, %rd6, %rd115;
	ld.global.f32 	%f205, [%rd117];
	add.rz.f32 	%f206, %f204, %f205;
	ld.global.f32 	%f207, [%rd8];
	neg.f32 	%f208, %f207;
	add.rz.f32 	%f209, %f206, %f208;
	add.s64 	%rd118, %rd5, %rd115;
	ld.global.f32 	%f210, [%rd118];
	sub.f32 	%f211, %f210, %f209;
	st.global.f32 	[%rd118], %f211;
	setp.gt.f32 	%p24, %f209, 0f00000000;
	neg.f32 	%f212, %f209;
	selp.f32 	%f213, %f209, %f212, %p24;
	ld.global.f32 	%f214, [%rd9];
	add.f32 	%f215, %f214, %f213;
	st.global.f32 	[%rd9], %f215;
	add.s32 	%r111, %r150, 4;
	and.b32  	%r112, %r150, 16777211;
	mad.lo.s32 	%r113, %r112, %r16, %r4;
	mul.wide.s32 	%rd119, %r113, 4;
	add.s64 	%rd120, %rd7, %rd119;
	ld.global.f32 	%f216, [%rd120];
	add.s64 	%rd121, %rd6, %rd119;
	ld.global.f32 	%f217, [%rd121];
	add.rz.f32 	%f218, %f216, %f217;
	ld.global.f32 	%f219, [%rd8];
	neg.f32 	%f220, %f219;
	add.rz.f32 	%f221, %f218, %f220;
	add.s64 	%rd122, %rd5, %rd119;
	ld.global.f32 	%f222, [%rd122];
	sub.f32 	%f223, %f222, %f221;
	st.global.f32 	[%rd122], %f223;
	setp.gt.f32 	%p25, %f221, 0f00000000;
	neg.f32 	%f224, %f221;
	selp.f32 	%f225, %f221, %f224, %p25;
	ld.global.f32 	%f226, [%rd9];
	add.f32 	%f227, %f226, %f225;
	st.global.f32 	[%rd9], %f227;
	add.s32 	%r114, %r150, 1;
	and.b32  	%r115, %r114, 16777212;
	mad.lo.s32 	%r116, %r115, %r16, %r4;
	mul.wide.s32 	%rd123, %r116, 4;
	add.s64 	%rd124, %rd7, %rd123;
	ld.global.f32 	%f228, [%rd124];
	add.s64 	%rd125, %rd6, %rd123;
	ld.global.f32 	%f229, [%rd125];
	add.rz.f32 	%f230, %f228, %f229;
	ld.global.f32 	%f231, [%rd8];
	neg.f32 	%f232, %f231;
	add.rz.f32 	%f233, %f230, %f232;
	add.s64 	%rd126, %rd5, %rd123;
	ld.global.f32 	%f234, [%rd126];
	sub.f32 	%f235, %f234, %f233;
	st.global.f32 	[%rd126], %f235;
	setp.gt.f32 	%p26, %f233, 0f00000000;
	neg.f32 	%f236, %f233;
	selp.f32 	%f237, %f233, %f236, %p26;
	ld.global.f32 	%f238, [%rd9];
	add.f32 	%f239, %f238, %f237;
	st.global.f32 	[%rd9], %f239;
	add.s32 	%r117, %r150, 2;
	and.b32  	%r118, %r117, 16777213;
	mad.lo.s32 	%r119, %r118, %r16, %r4;
	mul.wide.s32 	%rd127, %r119, 4;
	add.s64 	%rd128, %rd7, %rd127;
	ld.global.f32 	%f240, [%rd128];
	add.s64 	%rd129, %rd6, %rd127;
	ld.global.f32 	%f241, [%rd129];
	add.rz.f32 	%f242, %f240, %f241;
	ld.global.f32 	%f243, [%rd8];
	neg.f32 	%f244, %f243;
	add.rz.f32 	%f245, %f242, %f244;
	add.s64 	%rd130, %rd5, %rd127;
	ld.global.f32 	%f246, [%rd130];
	sub.f32 	%f247, %f246, %f245;
	st.global.f32 	[%rd130], %f247;
	setp.gt.f32 	%p27, %f245, 0f00000000;
	neg.f32 	%f248, %f245;
	selp.f32 	%f249, %f245, %f248, %p27;
	ld.global.f32 	%f250, [%rd9];
	add.f32 	%f251, %f250, %f249;
	st.global.f32 	[%rd9], %f251;
	add.s32 	%r120, %r150, 3;
	and.b32  	%r121, %r120, 16777214;
	mad.lo.s32 	%r122, %r121, %r16, %r4;
	mul.wide.s32 	%rd131, %r122, 4;
	add.s64 	%rd132, %rd7, %rd131;
	ld.global.f32 	%f252, [%rd132];
	add.s64 	%rd133, %rd6, %rd131;
	ld.global.f32 	%f253, [%rd133];
	add.rz.f32 	%f254, %f252, %f253;
	ld.global.f32 	%f255, [%rd8];
	neg.f32 	%f256, %f255;
	add.rz.f32 	%f257, %f254, %f256;
	add.s64 	%rd134, %rd5, %rd131;
	ld.global.f32 	%f258, [%rd134];
	sub.f32 	%f259, %f258, %f257;
	st.global.f32 	[%rd134], %f259;
	setp.gt.f32 	%p28, %f257, 0f00000000;
	neg.f32 	%f260, %f257;
	selp.f32 	%f261, %f257, %f260, %p28;
	ld.global.f32 	%f262, [%rd9];
	add.f32 	%f263, %f262, %f261;
	st.global.f32 	[%rd9], %f263;
	and.b32  	%r123, %r111, 16777215;
	mad.lo.s32 	%r124, %r123, %r16, %r4;
	mul.wide.s32 	%rd135, %r124, 4;
	add.s64 	%rd136, %rd7, %rd135;
	ld.global.f32 	%f264, [%rd136];
	add.s64 	%rd137, %rd6, %rd135;
	ld.global.f32 	%f265, [%rd137];
	add.rz.f32 	%f266, %f264, %f265;
	ld.global.f32 	%f267, [%rd8];
	neg.f32 	%f268, %f267;
	add.rz.f32 	%f269, %f266, %f268;
	add.s64 	%rd138, %rd5, %rd135;
	ld.global.f32 	%f270, [%rd138];
	sub.f32 	%f271, %f270, %f269;
	st.global.f32 	[%rd138], %f271;
	setp.gt.f32 	%p29, %f269, 0f00000000;
	neg.f32 	%f272, %f269;
	selp.f32 	%f273, %f269, %f272, %p29;
	ld.global.f32 	%f274, [%rd9];
	add.f32 	%f275, %f274, %f273;
	st.global.f32 	[%rd9], %f275;
	add.s32 	%r151, %r151, 8;
	add.s32 	%r150, %r150, 8;
	setp.ne.s32 	%p30, %r151, 0;
	@%p30 bra 	$L__BB8_13;
$L__BB8_14:
	setp.eq.s32 	%p31, %r17, 0;
	@%p31 bra 	$L__BB8_22;
	and.b32  	%r25, %r31, 3;
	setp.lt.u32 	%p32, %r17, 4;
	@%p32 bra 	$L__BB8_17;
	and.b32  	%r125, %r153, 16777215;
	mad.lo.s32 	%r126, %r125, %r16, %r4;
	mul.wide.s32 	%rd139, %r126, 4;
	add.s64 	%rd140, %rd7, %rd139;
	ld.global.f32 	%f276, [%rd140];
	add.s64 	%rd141, %rd6, %rd139;
	ld.global.f32 	%f277, [%rd141];
	add.rz.f32 	%f278, %f276, %f277;
	ld.global.f32 	%f279, [%rd8];
	neg.f32 	%f280, %f279;
	add.rz.f32 	%f281, %f278, %f280;
	add.s64 	%rd142, %rd5, %rd139;
	ld.global.f32 	%f282, [%rd142];
	sub.f32 	%f283, %f282, %f281;
	st.global.f32 	[%rd142], %f283;
	setp.gt.f32 	%p33, %f281, 0f00000000;
	neg.f32 	%f284, %f281;
	selp.f32 	%f285, %f281, %f284, %p33;
	ld.global.f32 	%f286, [%rd9];
	add.f32 	%f287, %f286, %f285;
	st.global.f32 	[%rd9], %f287;
	add.s32 	%r127, %r153, 1;
	and.b32  	%r128, %r127, 16777215;
	mad.lo.s32 	%r129, %r128, %r16, %r4;
	mul.wide.s32 	%rd143, %r129, 4;
	add.s64 	%rd144, %rd7, %rd143;
	ld.global.f32 	%f288, [%rd144];
	add.s64 	%rd145, %rd6, %rd143;
	ld.global.f32 	%f289, [%rd145];
	add.rz.f32 	%f290, %f288, %f289;
	ld.global.f32 	%f291, [%rd8];
	neg.f32 	%f292, %f291;
	add.rz.f32 	%f293, %f290, %f292;
	add.s64 	%rd146, %rd5, %rd143;
	ld.global.f32 	%f294, [%rd146];
	sub.f32 	%f295, %f294, %f293;
	st.global.f32 	[%rd146], %f295;
	setp.gt.f32 	%p34, %f293, 0f00000000;
	neg.f32 	%f296, %f293;
	selp.f32 	%f297, %f293, %f296, %p34;
	ld.global.f32 	%f298, [%rd9];
	add.f32 	%f299, %f298, %f297;
	st.global.f32 	[%rd9], %f299;
	add.s32 	%r130, %r153, 2;
	and.b32  	%r131, %r130, 16777215;
	mad.lo.s32 	%r132, %r131, %r16, %r4;
	mul.wide.s32 	%rd147, %r132, 4;
	add.s64 	%rd148, %rd7, %rd147;
	ld.global.f32 	%f300, [%rd148];
	add.s64 	%rd149, %rd6, %rd147;
	ld.global.f32 	%f301, [%rd149];
	add.rz.f32 	%f302, %f300, %f301;
	ld.global.f32 	%f303, [%rd8];
	neg.f32 	%f304, %f303;
	add.rz.f32 	%f305, %f302, %f304;
	add.s64 	%rd150, %rd5, %rd147;
	ld.global.f32 	%f306, [%rd150];
	sub.f32 	%f307, %f306, %f305;
	st.global.f32 	[%rd150], %f307;
	setp.gt.f32 	%p35, %f305, 0f00000000;
	neg.f32 	%f308, %f305;
	selp.f32 	%f309, %f305, %f308, %p35;
	ld.global.f32 	%f310, [%rd9];
	add.f32 	%f311, %f310, %f309;
	st.global.f32 	[%rd9], %f311;
	add.s32 	%r133, %r153, 3;
	and.b32  	%r134, %r133, 16777215;
	mad.lo.s32 	%r135, %r134, %r16, %r4;
	mul.wide.s32 	%rd151, %r135, 4;
	add.s64 	%rd152, %rd7, %rd151;
	ld.global.f32 	%f312, [%rd152];
	add.s64 	%rd153, %rd6, %rd151;
	ld.global.f32 	%f313, [%rd153];
	add.rz.f32 	%f314, %f312, %f313;
	ld.global.f32 	%f315, [%rd8];
	neg.f32 	%f316, %f315;
	add.rz.f32 	%f317, %f314, %f316;
	add.s64 	%rd154, %rd5, %rd151;
	ld.global.f32 	%f318, [%rd154];
	sub.f32 	%f319, %f318, %f317;
	st.global.f32 	[%rd154], %f319;
	setp.gt.f32 	%p36, %f317, 0f00000000;
	neg.f32 	%f320, %f317;
	selp.f32 	%f321, %f317, %f320, %p36;
	ld.global.f32 	%f322, [%rd9];
	add.f32 	%f323, %f322, %f321;
	st.global.f32 	[%rd9], %f323;
	add.s32 	%r153, %r153, 4;
$L__BB8_17:
	setp.eq.s32 	%p37, %r25, 0;
	@%p37 bra 	$L__BB8_22;
	setp.eq.s32 	%p38, %r25, 1;
	@%p38 bra 	$L__BB8_20;
	and.b32  	%r136, %r153, 16777215;
	mad.lo.s32 	%r137, %r136, %r16, %r4;
	mul.wide.s32 	%rd155, %r137, 4;
	add.s64 	%rd156, %rd7, %rd155;
	ld.global.f32 	%f324, [%rd156];
	add.s64 	%rd157, %rd6, %rd155;
	ld.global.f32 	%f325, [%rd157];
	add.rz.f32 	%f326, %f324, %f325;
	ld.global.f32 	%f327, [%rd8];
	neg.f32 	%f328, %f327;
	add.rz.f32 	%f329, %f326, %f328;
	add.s64 	%rd158, %rd5, %rd155;
	ld.global.f32 	%f330, [%rd158];
	sub.f32 	%f331, %f330, %f329;
	st.global.f32 	[%rd158], %f331;
	setp.gt.f32 	%p39, %f329, 0f00000000;
	neg.f32 	%f332, %f329;
	selp.f32 	%f333, %f329, %f332, %p39;
	ld.global.f32 	%f334, [%rd9];
	add.f32 	%f335, %f334, %f333;
	st.global.f32 	[%rd9], %f335;
	add.s32 	%r138, %r153, 1;
	and.b32  	%r139, %r138, 16777215;
	mad.lo.s32 	%r140, %r139, %r16, %r4;
	mul.wide.s32 	%rd159, %r140, 4;
	add.s64 	%rd160, %rd7, %rd159;
	ld.global.f32 	%f336, [%rd160];
	add.s64 	%rd161, %rd6, %rd159;
	ld.global.f32 	%f337, [%rd161];
	add.rz.f32 	%f338, %f336, %f337;
	ld.global.f32 	%f339, [%rd8];
	neg.f32 	%f340, %f339;
	add.rz.f32 	%f341, %f338, %f340;
	add.s64 	%rd162, %rd5, %rd159;
	ld.global.f32 	%f342, [%rd162];
	sub.f32 	%f343, %f342, %f341;
	st.global.f32 	[%rd162], %f343;
	setp.gt.f32 	%p40, %f341, 0f00000000;
	neg.f32 	%f344, %f341;
	selp.f32 	%f345, %f341, %f344, %p40;
	ld.global.f32 	%f346, [%rd9];
	add.f32 	%f347, %f346, %f345;
	st.global.f32 	[%rd9], %f347;
	add.s32 	%r153, %r153, 2;
$L__BB8_20:
	and.b32  	%r141, %r31, 1;
	setp.eq.b32 	%p41, %r141, 1;
	not.pred 	%p42, %p41;
	@%p42 bra 	$L__BB8_22;
	and.b32  	%r142, %r153, 16777215;
	mad.lo.s32 	%r143, %r142, %r16, %r4;
	mul.wide.s32 	%rd163, %r143, 4;
	add.s64 	%rd164, %rd7, %rd163;
	ld.global.f32 	%f348, [%rd164];
	add.s64 	%rd165, %rd6, %rd163;
	ld.global.f32 	%f349, [%rd165];
	add.rz.f32 	%f350, %f348, %f349;
	ld.global.f32 	%f351, [%rd8];
	neg.f32 	%f352, %f351;
	add.rz.f32 	%f353, %f350, %f352;
	add.s64 	%rd166, %rd5, %rd163;
	ld.global.f32 	%f354, [%rd166];
	sub.f32 	%f355, %f354, %f353;
	st.global.f32 	[%rd166], %f355;
	setp.gt.f32 	%p43, %f353, 0f00000000;
	neg.f32 	%f356, %f353;
	selp.f32 	%f357, %f353, %f356, %p43;
	ld.global.f32 	%f358, [%rd9];
	add.f32 	%f359, %f358, %f357;
	st.global.f32 	[%rd9], %f359;
$L__BB8_22:
	ret;

}


// ===== COMPILED SASS (sm_100) =====

	.target	sm_100

	.elftype	@"ET_EXEC"


//--------------------- .note.nv.tkinfo           --------------------------
	.section	.note.nv.tkinfo,"",@"SHT_NOTE"
	.sectionflags	@"SHF_NOTE_NV_TKINFO"
	.tkinfo
        /*0018*/ 	.word	0x00000002
        /*0030*/ 	.string	""
        /*0030*/ 	.string	"ptxas"
        /*0030*/ 	.string	"Cuda compilation tools, release 13.0, V13.0.88"
        /*0030*/ 	.string	"Build cuda_13.0.r13.0/compiler.36424714_0"
        /*0030*/ 	.string	"-arch sm_100 -m 64 "



//--------------------- .note.nv.cuinfo           --------------------------
	.section	.note.nv.cuinfo,"",@"SHT_NOTE"
	.sectionflags	@"SHF_NOTE_NV_CUINFO"
        /*0018*/ 	.short	0x0002
        /*001a*/ 	.short	0x0064
        /*001c*/ 	.short	0x0082
	.zero		2


//--------------------- .nv.info                  --------------------------
	.section	.nv.info,"",@"SHT_CUDA_INFO"
	.align	4


	//----- nvinfo : EIATTR_REGCOUNT
	.align		4
        /*0000*/ 	.byte	0x04, 0x2f
        /*0002*/ 	.short	(.L_1 - .L_0)
	.align		4
.L_0:
        /*0004*/ 	.word	index@(_Z6krnl_1PfS_S_S_S_fiiiiiiif)
        /*0008*/ 	.word	0x00000020


	//----- nvinfo : EIATTR_FRAME_SIZE
	.align		4
.L_1:
        /*000c*/ 	.byte	0x04, 0x11
        /*000e*/ 	.short	(.L_3 - .L_2)
	.align		4
.L_2:
        /*0010*/ 	.word	index@(_Z6krnl_1PfS_S_S_S_fiiiiiiif)
        /*0014*/ 	.word	0x00000000


	//----- nvinfo : EIATTR_REGCOUNT
	.align		4
.L_3:
        /*0018*/ 	.byte	0x04, 0x2f
        /*001a*/ 	.short	(.L_5 - .L_4)
	.align		4
.L_4:
        /*001c*/ 	.word	index@(_Z6krnl_2PfS_fiiiiiiif)
        /*0020*/ 	.word	0x0000001c


	//----- nvinfo : EIATTR_FRAME_SIZE
	.align		4
.L_5:
        /*0024*/ 	.byte	0x04, 0x11
        /*0026*/ 	.short	(.L_7 - .L_6)
	.align		4
.L_6:
        /*0028*/ 	.word	index@(_Z6krnl_2PfS_fiiiiiiif)
        /*002c*/ 	.word	0x00000000


	//----- nvinfo : EIATTR_REGCOUNT
	.align		4
.L_7:
        /*0030*/ 	.byte	0x04, 0x2f
        /*0032*/ 	.short	(.L_9 - .L_8)
	.align		4
.L_8:
        /*0034*/ 	.word	index@(_Z6krnl_3PfS_fiiiiiiif)
        /*0038*/ 	.word	0x0000001a


	//----- nvinfo : EIATTR_FRAME_SIZE
	.align		4
.L_9:
        /*003c*/ 	.byte	0x04, 0x11
        /*003e*/ 	.short	(.L_11 - .L_10)
	.align		4
.L_10:
        /*0040*/ 	.word	index@(_Z6krnl_3PfS_fiiiiiiif)
        /*0044*/ 	.word	0x00000000


	//----- nvinfo : EIATTR_REGCOUNT
	.align		4
.L_11:
        /*0048*/ 	.byte	0x04, 0x2f
        /*004a*/ 	.short	(.L_13 - .L_12)
	.align		4
.L_12:
        /*004c*/ 	.word	index@(_Z6krnl_zPfS_fiiiiiiif)
        /*0050*/ 	.word	0x0000001c


	//----- nvinfo : EIATTR_FRAME_SIZE
	.align		4
.L_13:
        /*0054*/ 	.byte	0x04, 0x11
        /*0056*/ 	.short	(.L_15 - .L_14)
	.align		4
.L_14:
        /*0058*/ 	.word	index@(_Z6krnl_zPfS_fiiiiiiif)
        /*005c*/ 	.word	0x00000000


	//----- nvinfo : EIATTR_REGCOUNT
	.align		4
.L_15:
        /*0060*/ 	.byte	0x04, 0x2f
        /*0062*/ 	.short	(.L_17 - .L_16)
	.align		4
.L_16:
        /*0064*/ 	.word	index@(_Z6krnl_4PfS_S_S_S_iiiiiiif)
        /*0068*/ 	.word	0x00000020


	//----- nvinfo : EIATTR_FRAME_SIZE
	.align		4
.L_17:
        /*006c*/ 	.byte	0x04, 0x11
        /*006e*/ 	.short	(.L_19 - .L_18)
	.align		4
.L_18:
        /*0070*/ 	.word	index@($__internal_1_$__cuda_sm20_sqrt_rz_f32_slowpath)
        /*0074*/ 	.word	0x00000000


	//----- nvinfo : EIATTR_FRAME_SIZE
	.align		4
.L_19:
        /*0078*/ 	.byte	0x04, 0x11
        /*007a*/ 	.short	(.L_21 - .L_20)
	.align		4
.L_20:
        /*007c*/ 	.word	index@(_Z6krnl_4PfS_S_S_S_iiiiiiif)
        /*0080*/ 	.word	0x00000000


	//----- nvinfo : EIATTR_REGCOUNT
	.align		4
.L_21:
        /*0084*/ 	.byte	0x04, 0x2f
        /*0086*/ 	.short	(.L_23 - .L_22)
	.align		4
.L_22:
        /*0088*/ 	.word	index@(_Z6krnl_5PfS_iiiiiiif)
        /*008c*/ 	.word	0x0000001c


	//----- nvinfo : EIATTR_FRAME_SIZE
	.align		4
.L_23:
        /*0090*/ 	.byte	0x04, 0x11
        /*0092*/ 	.short	(.L_25 - .L_24)
	.align		4
.L_24:
        /*0094*/ 	.word	index@(_Z6krnl_5PfS_iiiiiiif)
        /*0098*/ 	.word	0x00000000


	//----- nvinfo : EIATTR_REGCOUNT
	.align		4
.L_25:
        /*009c*/ 	.byte	0x04, 0x2f
        /*009e*/ 	.short	(.L_27 - .L_26)
	.align		4
.L_26:
        /*00a0*/ 	.word	index@(_Z6krnl_6PfS_iiiiiiif)
        /*00a4*/ 	.word	0x0000001a


	//----- nvinfo : EIATTR_FRAME_SIZE
	.align		4
.L_27:
        /*00a8*/ 	.byte	0x04, 0x11
        /*00aa*/ 	.short	(.L_29 - .L_28)
	.align		4
.L_28:
        /*00ac*/ 	.word	index@(_Z6krnl_6PfS_iiiiiiif)
        /*00b0*/ 	.word	0x00000000


	//----- nvinfo : EIATTR_REGCOUNT
	.align		4
.L_29:
        /*00b4*/ 	.byte	0x04, 0x2f
        /*00b6*/ 	.short	(.L_31 - .L_30)
	.align		4
.L_30:
        /*00b8*/ 	.word	index@(_Z7krnl_zpPfS_iiiiiiif)
        /*00bc*/ 	.word	0x0000001c


	//----- nvinfo : EIATTR_FRAME_SIZE
	.align		4
.L_31:
        /*00c0*/ 	.byte	0x04, 0x11
        /*00c2*/ 	.short	(.L_33 - .L_32)
	.align		4
.L_32:
        /*00c4*/ 	.word	index@(_Z7krnl_zpPfS_iiiiiiif)
        /*00c8*/ 	.word	0x00000000


	//----- nvinfo : EIATTR_REGCOUNT
	.align		4
.L_33:
        /*00cc*/ 	.byte	0x04, 0x2f
        /*00ce*/ 	.short	(.L_35 - .L_34)
	.align		4
.L_34:
        /*00d0*/ 	.word	index@(_Z6krnl_7PfS_S_S_S_S_S_S_S_fiiiiiiiff)
        /*00d4*/ 	.word	0x00000028


	//----- nvinfo : EIATTR_FRAME_SIZE
	.align		4
.L_35:
        /*00d8*/ 	.byte	0x04, 0x11
        /*00da*/ 	.short	(.L_37 - .L_36)
	.align		4
.L_36:
        /*00dc*/ 	.word	index@($__internal_0_$__cuda_sm20_div_rz_f32)
        /*00e0*/ 	.word	0x00000000


	//----- nvinfo : EIATTR_FRAME_SIZE
	.align		4
.L_37:
        /*00e4*/ 	.byte	0x04, 0x11
        /*00e6*/ 	.short	(.L_39 - .L_38)
	.align		4
.L_38:
        /*00e8*/ 	.word	index@(_Z6krnl_7PfS_S_S_S_S_S_S_S_fiiiiiiiff)
        /*00ec*/ 	.word	0x00000000


	//----- nvinfo : EIATTR_MIN_STACK_SIZE
	.align		4
.L_39:
        /*00f0*/ 	.byte	0x04, 0x12
        /*00f2*/ 	.short	(.L_41 - .L_40)
	.align		4
.L_40:
        /*00f4*/ 	.word	index@(_Z6krnl_7PfS_S_S_S_S_S_S_S_fiiiiiiiff)
        /*00f8*/ 	.word	0x00000000


	//----- nvinfo : EIATTR_MIN_STACK_SIZE
	.align		4
.L_41:
        /*00fc*/ 	.byte	0x04, 0x12
        /*00fe*/ 	.short	(.L_43 - .L_42)
	.align		4
.L_42:
        /*0100*/ 	.word	index@(_Z7krnl_zpPfS_iiiiiiif)
        /*0104*/ 	.word	0x00000000


	//----- nvinfo : EIATTR_MIN_STACK_SIZE
	.align		4
.L_43:
        /*0108*/ 	.byte	0x04, 0x12
        /*010a*/ 	.short	(.L_45 - .L_44)
	.align		4
.L_44:
        /*010c*/ 	.word	index@(_Z6krnl_6PfS_iiiiiiif)
        /*0110*/ 	.word	0x00000000


	//----- nvinfo : EIATTR_MIN_STACK_SIZE
	.align		4
.L_45:
        /*0114*/ 	.byte	0x04, 0x12
        /*0116*/ 	.short	(.L_47 - .L_46)
	.align		4
.L_46:
        /*0118*/ 	.word	index@(_Z6krnl_5PfS_iiiiiiif)
        /*011c*/ 	.word	0x00000000


	//----- nvinfo : EIATTR_MIN_STACK_SIZE
	.align		4
.L_47:
        /*0120*/ 	.byte	0x04, 0x12
        /*0122*/ 	.short	(.L_49 - .L_48)
	.align		4
.L_48:
        /*0124*/ 	.word	index@(_Z6krnl_4PfS_S_S_S_iiiiiiif)
        /*0128*/ 	.word	0x00000000


	//----- nvinfo : EIATTR_MIN_STACK_SIZE
	.align		4
.L_49:
        /*012c*/ 	.byte	0x04, 0x12
        /*012e*/ 	.short	(.L_51 - .L_50)
	.align		4
.L_50:
        /*0130*/ 	.word	index@(_Z6krnl_zPfS_fiiiiiiif)
        /*0134*/ 	.word	0x00000000


	//----- nvinfo : EIATTR_MIN_STACK_SIZE
	.align		4
.L_51:
        /*0138*/ 	.byte	0x04, 0x12
        /*013a*/ 	.short	(.L_53 - .L_52)
	.align		4
.L_52:
        /*013c*/ 	.word	index@(_Z6krnl_3PfS_fiiiiiiif)
        /*0140*/ 	.word	0x00000000


	//----- nvinfo : EIATTR_MIN_STACK_SIZE
	.align		4
.L_53:
        /*0144*/ 	.byte	0x04, 0x12
        /*0146*/ 	.short	(.L_55 - .L_54)
	.align		4
.L_54:
        /*0148*/ 	.word	index@(_Z6krnl_2PfS_fiiiiiiif)
        /*014c*/ 	.word	0x00000000


	//----- nvinfo : EIATTR_MIN_STACK_SIZE
	.align		4
.L_55:
        /*0150*/ 	.byte	0x04, 0x12
        /*0152*/ 	.short	(.L_57 - .L_56)
	.align		4
.L_56:
        /*0154*/ 	.word	index@(_Z6krnl_1PfS_S_S_S_fiiiiiiif)
        /*0158*/ 	.word	0x00000000
.L_57:


//--------------------- .nv.compat                --------------------------
	.section	.nv.compat,"",@"SHT_CUDA_COMPAT_INFO"
	.align	4
        /*0000*/ 	.byte	0x02, 0x09, 0x00, 0x00, 0x02, 0x02, 0x01, 0x00, 0x02, 0x05, 0x05, 0x00, 0x03, 0x07, 0x01, 0x01
        /*0010*/ 	.byte	0x02, 0x03, 0x00, 0x00, 0x02, 0x06, 0x01, 0x00, 0x04, 0x0b, 0x08, 0x00, 0x01, 0x00, 0x00, 0x00
        /*0020*/ 	.byte	0x00, 0x00, 0x00, 0x00


//--------------------- .nv.info._Z6krnl_7PfS_S_S_S_S_S_S_S_fiiiiiiiff --------------------------
	.section	.nv.info._Z6krnl_7PfS_S_S_S_S_S_S_S_fiiiiiiiff,"",@"SHT_CUDA_INFO"
	.sectionflags	@""
	.align	4


	//----- nvinfo : EIATTR_CUDA_API_VERSION
	.align		4
        /*0000*/ 	.byte	0x04, 0x37
        /*0002*/ 	.short	(.L_59 - .L_58)
.L_58:
        /*0004*/ 	.word	0x00000082


	//----- nvinfo : EIATTR_KPARAM_INFO
	.align		4
.L_59:
        /*0008*/ 	.byte	0x04, 0x17
        /*000a*/ 	.short	(.L_61 - .L_60)
.L_60:
        /*000c*/ 	.word	0x00000000
        /*0010*/ 	.short	0x0012
        /*0012*/ 	.short	0x006c
        /*0014*/ 	.byte	0x00, 0xf0, 0x11, 0x00


	//----- nvinfo : EIATTR_KPARAM_INFO
	.align		4
.L_61:
        /*0018*/ 	.byte	0x04, 0x17
        /*001a*/ 	.short	(.L_63 - .L_62)
.L_62:
        /*001c*/ 	.word	0x00000000
        /*0020*/ 	.short	0x0011
        /*0022*/ 	.short	0x0068
        /*0024*/ 	.byte	0x00, 0xf0, 0x11, 0x00


	//----- nvinfo : EIATTR_KPARAM_INFO
	.align		4
.L_63:
        /*0028*/ 	.byte	0x04, 0x17
        /*002a*/ 	.short	(.L_65 - .L_64)
.L_64:
        /*002c*/ 	.word	0x00000000
        /*0030*/ 	.short	0x0010
        /*0032*/ 	.short	0x0064
        /*0034*/ 	.byte	0x00, 0xf0, 0x11, 0x00


	//----- nvinfo : EIATTR_KPARAM_INFO
	.align		4
.L_65:
        /*0038*/ 	.byte	0x04, 0x17
        /*003a*/ 	.short	(.L_67 - .L_66)
.L_66:
        /*003c*/ 	.word	0x00000000
        /*0040*/ 	.short	0x000f
        /*0042*/ 	.short	0x0060
        /*0044*/ 	.byte	0x00, 0xf0, 0x11, 0x00


	//----- nvinfo : EIATTR_KPARAM_INFO
	.align		4
.L_67:
        /*0048*/ 	.byte	0x04, 0x17
        /*004a*/ 	.short	(.L_69 - .L_68)
.L_68:
        /*004c*/ 	.word	0x00000000
        /*0050*/ 	.short	0x000e
        /*0052*/ 	.short	0x005c
        /*0054*/ 	.byte	0x00, 0xf0, 0x11, 0x00


	//----- nvinfo : EIATTR_KPARAM_INFO
	.align		4
.L_69:
        /*0058*/ 	.byte	0x04, 0x17
        /*005a*/ 	.short	(.L_71 - .L_70)
.L_70:
        /*005c*/ 	.word	0x00000000
        /*0060*/ 	.short	0x000d
        /*0062*/ 	.short	0x0058
        /*0064*/ 	.byte	0x00, 0xf0, 0x11, 0x00


	//----- nvinfo : EIATTR_KPARAM_INFO
	.align		4
.L_71:
        /*0068*/ 	.byte	0x04, 0x17
        /*006a*/ 	.short	(.L_73 - .L_72)
.L_72:
        /*006c*/ 	.word	0x00000000
        /*0070*/ 	.short	0x000c
        /*0072*/ 	.short	0x0054
        /*0074*/ 	.byte	0x00, 0xf0, 0x11, 0x00


	//----- nvinfo : EIATTR_KPARAM_INFO
	.align		4
.L_73:
        /*0078*/ 	.byte	0x04, 0x17
        /*007a*/ 	.short	(.L_75 - .L_74)
.L_74:
        /*007c*/ 	.word	0x00000000
        /*0080*/ 	.short	0x000b
        /*0082*/ 	.short	0x0050
        /*0084*/ 	.byte	0x00, 0xf0, 0x11, 0x00


	//----- nvinfo : EIATTR_KPARAM_INFO
	.align		4
.L_75:
        /*0088*/ 	.byte	0x04, 0x17
        /*008a*/ 	.short	(.L_77 - .L_76)
.L_76:
        /*008c*/ 	.word	0x00000000
        /*0090*/ 	.short	0x000a
        /*0092*/ 	.short	0x004c
        /*0094*/ 	.byte	0x00, 0xf0, 0x11, 0x00


	//----- nvinfo : EIATTR_KPARAM_INFO
	.align		4
.L_77:
        /*0098*/ 	.byte	0x04, 0x17
        /*009a*/ 	.short	(.L_79 - .L_78)
.L_78:
        /*009c*/ 	.word	0x00000000
        /*00a0*/ 	.short	0x0009
        /*00a2*/ 	.short	0x0048
        /*00a4*/ 	.byte	0x00, 0xf0, 0x11, 0x00


	//----- nvinfo : EIATTR_KPARAM_INFO
	.align		4
.L_79:
        /*00a8*/ 	.byte	0x04, 0x17
        /*00aa*/ 	.short	(.L_81 - .L_80)
.L_80:
        /*00ac*/ 	.word	0x00000000
        /*00b0*/ 	.short	0x0008
        /*00b2*/ 	.short	0x0040
        /*00b4*/ 	.byte	0x00, 0xf5, 0x21, 0x00


	//----- nvinfo : EIATTR_KPARAM_INFO
	.align		4
.L_81:
        /*00b8*/ 	.byte	0x04, 0x17
        /*00ba*/ 	.short	(.L_83 - .L_82)
.L_82:
        /*00bc*/ 	.word	0x00000000
        /*00c0*/ 	.short	0x0007
        /*00c2*/ 	.short	0x0038
        /*00c4*/ 	.byte	0x00, 0xf5, 0x21, 0x00


	//----- nvinfo : EIATTR_KPARAM_INFO
	.align		4
.L_83:
        /*00c8*/ 	.byte	0x04, 0x17
        /*00ca*/ 	.short	(.L_85 - .L_84)
.L_84:
        /*00cc*/ 	.word	0x00000000
        /*00d0*/ 	.short	0x0006
        /*00d2*/ 	.short	0x0030
        /*00d4*/ 	.byte	0x00, 0xf5, 0x21, 0x00


	//----- nvinfo : EIATTR_KPARAM_INFO
	.align		4
.L_85:
        /*00d8*/ 	.byte	0x04, 0x17
        /*00da*/ 	.short	(.L_87 - .L_86)
.L_86:
        /*00dc*/ 	.word	0x00000000
        /*00e0*/ 	.short	0x0005
        /*00e2*/ 	.short	0x0028
        /*00e4*/ 	.byte	0x00, 0xf5, 0x21, 0x00


	//----- nvinfo : EIATTR_KPARAM_INFO
	.align		4
.L_87:
        /*00e8*/ 	.byte	0x04, 0x17
        /*00ea*/ 	.short	(.L_89 - .L_88)
.L_88:
        /*00ec*/ 	.word	0x00000000
        /*00f0*/ 	.short	0x0004
        /*00f2*/ 	.short	0x0020
        /*00f4*/ 	.byte	0x00, 0xf5, 0x21, 0x00


	//----- nvinfo : EIATTR_KPARAM_INFO
	.align		4
.L_89:
        /*00f8*/ 	.byte	0x04, 0x17
        /*00fa*/ 	.short	(.L_91 - .L_90)
.L_90:
        /*00fc*/ 	.word	0x00000000
        /*0100*/ 	.short	0x0003
        /*0102*/ 	.short	0x0018
        /*0104*/ 	.byte	0x00, 0xf5, 0x21, 0x00


	//----- nvinfo : EIATTR_KPARAM_INFO
	.align		4
.L_91:
        /*0108*/ 	.byte	0x04, 0x17
        /*010a*/ 	.short	(.L_93 - .L_92)
.L_92:
        /*010c*/ 	.word	0x00000000
        /*0110*/ 	.short	0x0002
        /*0112*/ 	.short	0x0010
        /*0114*/ 	.byte	0x00, 0xf5, 0x21, 0x00


	//----- nvinfo : EIATTR_KPARAM_INFO
	.align		4
.L_93:
        /*0118*/ 	.byte	0x04, 0x17
        /*011a*/ 	.short	(.L_95 - .L_94)
.L_94:
        /*011c*/ 	.word	0x00000000
        /*0120*/ 	.short	0x0001
        /*0122*/ 	.short	0x0008
        /*0124*/ 	.byte	0x00, 0xf5, 0x21, 0x00


	//----- nvinfo : EIATTR_KPARAM_INFO
	.align		4
.L_95:
        /*0128*/ 	.byte	0x04, 0x17
        /*012a*/ 	.short	(.L_97 - .L_96)
.L_96:
        /*012c*/ 	.word	0x00000000
        /*0130*/ 	.short	0x0000
        /*0132*/ 	.short	0x0000
        /*0134*/ 	.byte	0x00, 0xf5, 0x21, 0x00


	//----- nvinfo : EIATTR_SPARSE_MMA_MASK
	.align		4
.L_97:
        /*0138*/ 	.byte	0x03, 0x50
        /*013a*/ 	.short	0x0000


	//----- nvinfo : EIATTR_MAXREG_COUNT
	.align		4
        /*013c*/ 	.byte	0x03, 0x1b
        /*013e*/ 	.short	0x00ff


	//----- nvinfo : EIATTR_MERCURY_ISA_VERSION
	.align		4
        /*0140*/ 	.byte	0x03, 0x5f
        /*0142*/ 	.short	0x0101


	//----- nvinfo : EIATTR_VRC_CTA_INIT_COUNT
	.align		4
        /*0144*/ 	.byte	0x02, 0x4a
	.zero		1
	.zero		1


	//----- nvinfo : EIATTR_EXIT_INSTR_OFFSETS
	.align		4
        /*0148*/ 	.byte	0x04, 0x1c
        /*014a*/ 	.short	(.L_99 - .L_98)


	//   ....[0]....
.L_98:
        /*014c*/ 	.word	0x000001e0


	//   ....[1]....
        /*0150*/ 	.word	0x00001710


	//   ....[2]....
        /*0154*/ 	.word	0x000021b0


	//   ....[3]....
        /*0158*/ 	.word	0x000026f0


	//   ....[4]....
        /*015c*/ 	.word	0x000029d0


	//   ....[5]....
        /*0160*/ 	.word	0x00002b30


	//----- nvinfo : EIATTR_CRS_STACK_SIZE
	.align		4
.L_99:
        /*0164*/ 	.byte	0x04, 0x1e
        /*0166*/ 	.short	(.L_101 - .L_100)
.L_100:
        /*0168*/ 	.word	0x00000000


	//----- nvinfo : EIATTR_CBANK_PARAM_SIZE
	.align		4
.L_101:
        /*016c*/ 	.byte	0x03, 0x19
        /*016e*/ 	.short	0x0070


	//----- nvinfo : EIATTR_PARAM_CBANK
	.align		4
        /*0170*/ 	.byte	0x04, 0x0a
        /*0172*/ 	.short	(.L_103 - .L_102)
	.align		4
.L_102:
        /*0174*/ 	.word	index@(.nv.constant0._Z6krnl_7PfS_S_S_S_S_S_S_S_fiiiiiiiff)
        /*0178*/ 	.short	0x0380
        /*017a*/ 	.short	0x0070


	//----- nvinfo : EIATTR_SW_WAR
	.align		4
.L_103:
        /*017c*/ 	.byte	0x04, 0x36
        /*017e*/ 	.short	(.L_105 - .L_104)
.L_104:
        /*0180*/ 	.word	0x00000008
.L_105:


//--------------------- .nv.info._Z7krnl_zpPfS_iiiiiiif --------------------------
	.section	.nv.info._Z7krnl_zpPfS_iiiiiiif,"",@"SHT_CUDA_INFO"
	.sectionflags	@""
	.align	4


	//----- nvinfo : EIATTR_CUDA_API_VERSION
	.align		4
        /*0000*/ 	.byte	0x04, 0x37
        /*0002*/ 	.short	(.L_107 - .L_106)
.L_106:
        /*0004*/ 	.word	0x00000082


	//----- nvinfo : EIATTR_KPARAM_INFO
	.align		4
.L_107:
        /*0008*/ 	.byte	0x04, 0x17
        /*000a*/ 	.short	(.L_109 - .L_108)
.L_108:
        /*000c*/ 	.word	0x00000000
        /*0010*/ 	.short	0x0009
        /*0012*/ 	.short	0x002c
        /*0014*/ 	.byte	0x00, 0xf0, 0x11, 0x00


	//----- nvinfo : EIATTR_KPARAM_INFO
	.align		4
.L_109:
        /*0018*/ 	.byte	0x04, 0x17
        /*001a*/ 	.short	(.L_111 - .L_110)
.L_110:
        /*001c*/ 	.word	0x00000000
        /*0020*/ 	.short	0x0008
        /*0022*/ 	.short	0x0028
        /*0024*/ 	.byte	0x00, 0xf0, 0x11, 0x00


	//----- nvinfo : EIATTR_KPARAM_INFO
	.align		4
.L_111:
        /*0028*/ 	.byte	0x04, 0x17
        /*002a*/ 	.short	(.L_113 - .L_112)
.L_112:
        /*002c*/ 	.word	0x00000000
        /*0030*/ 	.short	0x0007
        /*0032*/ 	.short	0x0024
        /*0034*/ 	.byte	0x00, 0xf0, 0x11, 0x00


	//----- nvinfo : EIATTR_KPARAM_INFO
	.align		4
.L_113:
        /*0038*/ 	.byte	0x04, 0x17
        /*003a*/ 	.short	(.L_115 - .L_114)
.L_114:
        /*003c*/ 	.word	0x00000000
        /*0040*/ 	.short	0x0006
        /*0042*/ 	.short	0x0020
        /*0044*/ 	.byte	0x00, 0xf0, 0x11, 0x00


	//----- nvinfo : EIATTR_KPARAM_INFO
	.align		4
.L_115:
        /*0048*/ 	.byte	0x04, 0x17
        /*004a*/ 	.short	(.L_117 - .L_116)
.L_116:
        /*004c*/ 	.word	0x00000000
        /*0050*/ 	.short	0x0005
        /*0052*/ 	.short	0x001c
        /*0054*/ 	.byte	0x00, 0xf0, 0x11, 0x00


	//----- nvinfo : EIATTR_KPARAM_INFO
	.align		4
.L_117:
        /*0058*/ 	.byte	0x04, 0x17
        /*005a*/ 	.short	(.L_119 - .L_118)
.L_118:
        /*005c*/ 	.word	0x00000000
        /*0060*/ 	.short	0x0004
        /*0062*/ 	.short	0x0018
        /*0064*/ 	.byte	0x00, 0xf0, 0x11, 0x00


	//----- nvinfo : EIATTR_KPARAM_INFO
	.align		4
.L_119:
        /*0068*/ 	.byte	0x04, 0x17
        /*006a*/ 	.short	(.L_121 - .L_120)
.L_120:
        /*006c*/ 	.word	0x00000000
        /*0070*/ 	.short	0x0003
        /*0072*/ 	.short	0x0014
        /*0074*/ 	.byte	0x00, 0xf0, 0x11, 0x00


	//----- nvinfo : EIATTR_KPARAM_INFO
	.align		4
.L_121:
        /*0078*/ 	.byte	0x04, 0x17
        /*007a*/ 	.short	(.L_123 - .L_122)
.L_122:
        /*007c*/ 	.word	0x00000000
        /*0080*/ 	.short	0x0002
        /*0082*/ 	.short	0x0010
        /*0084*/ 	.byte	0x00, 0xf0, 0x11, 0x00


	//----- nvinfo : EIATTR_KPARAM_INFO
	.align		4
.L_123:
        /*0088*/ 	.byte	0x04, 0x17
        /*008a*/ 	.short	(.L_125 - .L_124)
.L_124:
        /*008c*/ 	.word	0x00000000
        /*0090*/ 	.short	0x0001
        /*0092*/ 	.short	0x0008
        /*0094*/ 	.byte	0x00, 0xf5, 0x21, 0x00


	//----- nvinfo : EIATTR_KPARAM_INFO
	.align		4
.L_125:
        /*0098*/ 	.byte	0x04, 0x17
        /*009a*/ 	.short	(.L_127 - .L_126)
.L_126:
        /*009c*/ 	.word	0x00000000
        /*00a0*/ 	.short	0x0000
        /*00a2*/ 	.short	0x0000
        /*00a4*/ 	.byte	0x00, 0xf5, 0x21, 0x00


	//----- nvinfo : EIATTR_SPARSE_MMA_MASK
	.align		4
.L_127:
        /*00a8*/ 	.byte	0x03, 0x50
        /*00aa*/ 	.short	0x0000


	//----- nvinfo : EIATTR_MAXREG_COUNT
	.align		4
        /*00ac*/ 	.byte	0x03, 0x1b
        /*00ae*/ 	.short	0x00ff


	//----- nvinfo : EIATTR_MERCURY_ISA_VERSION
	.align		4
        /*00b0*/ 	.byte	0x03, 0x5f
        /*00b2*/ 	.short	0x0101


	//----- nvinfo : EIATTR_VRC_CTA_INIT_COUNT
	.align		4
        /*00b4*/ 	.byte	0x02, 0x4a
	.zero		1
	.zero		1


	//----- nvinfo : EIATTR_EXIT_INSTR_OFFSETS
	.align		4
        /*00b8*/ 	.byte	0x04, 0x1c
        /*00ba*/ 	.short	(.L_129 - .L_128)


	//   ....[0]....
.L_128:
        /*00bc*/ 	.word	0x000001e0


	//   ....[1]....
        /*00c0*/ 	.word	0x00000240


	//   ....[2]....
        /*00c4*/ 	.word	0x00000aa0


	//   ....[3]....
        /*00c8*/ 	.word	0x00000e90


	//   ....[4]....
        /*00cc*/ 	.word	0x000010c0


	//   ....[5]....
        /*00d0*/ 	.word	0x000011c0


	//----- nvinfo : EIATTR_CBANK_PARAM_SIZE
	.align		4
.L_129:
        /*00d4*/ 	.byte	0x03, 0x19
        /*00d6*/ 	.short	0x0030


	//----- nvinfo : EIATTR_PARAM_CBANK
	.align		4
        /*00d8*/ 	.byte	0x04, 0x0a
        /*00da*/ 	.short	(.L_131 - .L_130)
	.align		4
.L_130:
        /*00dc*/ 	.word	index@(.nv.constant0._Z7krnl_zpPfS_iiiiiiif)
        /*00e0*/ 	.short	0x0380
        /*00e2*/ 	.short	0x0030


	//----- nvinfo : EIATTR_SW_WAR
	.align		4
.L_131:
        /*00e4*/ 	.byte	0x04, 0x36
        /*00e6*/ 	.short	(.L_133 - .L_132)
.L_132:
        /*00e8*/ 	.word	0x00000008
.L_133:


//--------------------- .nv.info._Z6krnl_6PfS_iiiiiiif --------------------------
	.section	.nv.info._Z6krnl_6PfS_iiiiiiif,"",@"SHT_CUDA_INFO"
	.sectionflags	@""
	.align	4


	//----- nvinfo : EIATTR_CUDA_API_VERSION
	.align		4
        /*0000*/ 	.byte	0x04, 0x37
        /*0002*/ 	.short	(.L_135 - .L_134)
.L_134:
        /*0004*/ 	.word	0x00000082


	//----- nvinfo : EIATTR_KPARAM_INFO
	.align		4
.L_135:
        /*0008*/ 	.byte	0x04, 0x17
        /*000a*/ 	.short	(.L_137 - .L_136)
.L_136:
        /*000c*/ 	.word	0x00000000
        /*0010*/ 	.short	0x0009
        /*0012*/ 	.short	0x002c
        /*0014*/ 	.byte	0x00, 0xf0, 0x11, 0x00


	//----- nvinfo : EIATTR_KPARAM_INFO
	.align		4
.L_137:
        /*0018*/ 	.byte	0x04, 0x17
        /*001a*/ 	.short	(.L_139 - .L_138)
.L_138:
        /*001c*/ 	.word	0x00000000
        /*0020*/ 	.short	0x0008
        /*0022*/ 	.short	0x0028
        /*0024*/ 	.byte	0x00, 0xf0, 0x11, 0x00


	//----- nvinfo : EIATTR_KPARAM_INFO
	.align		4
.L_139:
        /*0028*/ 	.byte	0x04, 0x17
        /*002a*/ 	.short	(.L_141 - .L_140)
.L_140:
        /*002c*/ 	.word	0x00000000
        /*0030*/ 	.short	0x0007
        /*0032*/ 	.short	0x0024
        /*0034*/ 	.byte	0x00, 0xf0, 0x11, 0x00


	//----- nvinfo : EIATTR_KPARAM_INFO
	.align		4
.L_141:
        /*0038*/ 	.byte	0x04, 0x17
        /*003a*/ 	.short	(.L_143 - .L_142)
.L_142:
        /*003c*/ 	.word	0x00000000
        /*0040*/ 	.short	0x0006
        /*0042*/ 	.short	0x0020
        /*0044*/ 	.byte	0x00, 0xf0, 0x11, 0x00


	//----- nvinfo : EIATTR_KPARAM_INFO
	.align		4
.L_143:
        /*0048*/ 	.byte	0x04, 0x17
        /*004a*/ 	.short	(.L_145 - .L_144)
.L_144:
        /*004c*/ 	.word	0x00000000
        /*0050*/ 	.short	0x0005
        /*0052*/ 	.short	0x001c
        /*0054*/ 	.byte	0x00, 0xf0, 0x11, 0x00


	//----- nvinfo : EIATTR_KPARAM_INFO
	.align		4
.L_145:
        /*0058*/ 	.byte	0x04, 0x17
        /*005a*/ 	.short	(.L_147 - .L_146)
.L_146:
        /*005c*/ 	.word	0x00000000
        /*0060*/ 	.short	0x0004
        /*0062*/ 	.short	0x0018
        /*0064*/ 	.byte	0x00, 0xf0, 0x11, 0x00


	//----- nvinfo : EIATTR_KPARAM_INFO
	.align		4
.L_147:
        /*0068*/ 	.byte	0x04, 0x17
        /*006a*/ 	.short	(.L_149 - .L_148)
.L_148:
        /*006c*/ 	.word	0x00000000
        /*0070*/ 	.short	0x0003
        /*0072*/ 	.short	0x0014
        /*0074*/ 	.byte	0x00, 0xf0, 0x11, 0x00


	//----- nvinfo : EIATTR_KPARAM_INFO
	.align		4
.L_149:
        /*0078*/ 	.byte	0x04, 0x17
        /*007a*/ 	.short	(.L_151 - .L_150)
.L_150:
        /*007c*/ 	.word	0x00000000
        /*0080*/ 	.short	0x0002
        /*0082*/ 	.short	0x0010
        /*0084*/ 	.byte	0x00, 0xf0, 0x11, 0x00


	//----- nvinfo : EIATTR_KPARAM_INFO
	.align		4
.L_151:
        /*0088*/ 	.byte	0x04, 0x17
        /*008a*/ 	.short	(.L_153 - .L_152)
.L_152:
        /*008c*/ 	.word	0x00000000
        /*0090*/ 	.short	0x0001
        /*0092*/ 	.short	0x0008
        /*0094*/ 	.byte	0x00, 0xf5, 0x21, 0x00


	//----- nvinfo : EIATTR_KPARAM_INFO
	.align		4
.L_153:
        /*0098*/ 	.byte	0x04, 0x17
        /*009a*/ 	.short	(.L_155 - .L_154)
.L_154:
        /*009c*/ 	.word	0x00000000
        /*00a0*/ 	.short	0x0000
        /*00a2*/ 	.short	0x0000
        /*00a4*/ 	.byte	0x00, 0xf5, 0x21, 0x00


	//----- nvinfo : EIATTR_SPARSE_MMA_MASK
	.align		4
.L_155:
        /*00a8*/ 	.byte	0x03, 0x50
        /*00aa*/ 	.short	0x0000


	//----- nvinfo : EIATTR_MAXREG_COUNT
	.align		4
        /*00ac*/ 	.byte	0x03, 0x1b
        /*00ae*/ 	.short	0x00ff


	//----- nvinfo : EIATTR_MERCURY_ISA_VERSION
	.align		4
        /*00b0*/ 	.byte	0x03, 0x5f
        /*00b2*/ 	.short	0x0101


	//----- nvinfo : EIATTR_VRC_CTA_INIT_COUNT
	.align		4
        /*00b4*/ 	.byte	0x02, 0x4a
	.zero		1
	.zero		1


	//----- nvinfo : EIATTR_EXIT_INSTR_OFFSETS
	.align		4
        /*00b8*/ 	.byte	0x04, 0x1c
        /*00ba*/ 	.short	(.L_157 - .L_156)


	//   ....[0]....
.L_156:
        /*00bc*/ 	.word	0x000001e0


	//   ....[1]....
        /*00c0*/ 	.word	0x00000280


	//   ....[2]....
        /*00c4*/ 	.word	0x000009b0


	//   ....[3]....
        /*00c8*/ 	.word	0x00000d20


	//   ....[4]....
        /*00cc*/ 	.word	0x00000f10


	//   ....[5]....
        /*00d0*/ 	.word	0x00000ff0


	//----- nvinfo : EIATTR_CBANK_PARAM_SIZE
	.align		4
.L_157:
        /*00d4*/ 	.byte	0x03, 0x19
        /*00d6*/ 	.short	0x0030


	//----- nvinfo : EIATTR_PARAM_CBANK
	.align		4
        /*00d8*/ 	.byte	0x04, 0x0a
        /*00da*/ 	.short	(.L_159 - .L_158)
	.align		4
.L_158:
        /*00dc*/ 	.word	index@(.nv.constant0._Z6krnl_6PfS_iiiiiiif)
        /*00e0*/ 	.short	0x0380
        /*00e2*/ 	.short	0x0030


	//----- nvinfo : EIATTR_SW_WAR
	.align		4
.L_159:
        /*00e4*/ 	.byte	0x04, 0x36
        /*00e6*/ 	.short	(.L_161 - .L_160)
.L_160:
        /*00e8*/ 	.word	0x00000008
.L_161:


//--------------------- .nv.info._Z6krnl_5PfS_iiiiiiif --------------------------
	.section	.nv.info._Z6krnl_5PfS_iiiiiiif,"",@"SHT_CUDA_INFO"
	.sectionflags	@""
	.align	4


	//----- nvinfo : EIATTR_CUDA_API_VERSION
	.align		4
        /*0000*/ 	.byte	0x04, 0x37
        /*0002*/ 	.short	(.L_163 - .L_162)
.L_162:
        /*0004*/ 	.word	0x00000082


	//----- nvinfo : EIATTR_KPARAM_INFO
	.align		4
.L_163:
        /*0008*/ 	.byte	0x04, 0x17
        /*000a*/ 	.short	(.L_165 - .L_164)
.L_164:
        /*000c*/ 	.word	0x00000000
        /*0010*/ 	.short	0x0009
        /*0012*/ 	.short	0x002c
        /*0014*/ 	.byte	0x00, 0xf0, 0x11, 0x00


	//----- nvinfo : EIATTR_KPARAM_INFO
	.align		4
.L_165:
        /*0018*/ 	.byte	0x04, 0x17
        /*001a*/ 	.short	(.L_167 - .L_166)
.L_166:
        /*001c*/ 	.word	0x00000000
        /*0020*/ 	.short	0x0008
        /*0022*/ 	.short	0x0028
        /*0024*/ 	.byte	0x00, 0xf0, 0x11, 0x00


	//----- nvinfo : EIATTR_KPARAM_INFO
	.align		4
.L_167:
        /*0028*/ 	.byte	0x04, 0x17
        /*002a*/ 	.short	(.L_169 - .L_168)
.L_168:
        /*002c*/ 	.word	0x00000000
        /*0030*/ 	.short	0x0007
        /*0032*/ 	.short	0x0024
        /*0034*/ 	.byte	0x00, 0xf0, 0x11, 0x00


	//----- nvinfo : EIATTR_KPARAM_INFO
	.align		4
.L_169:
        /*0038*/ 	.byte	0x04, 0x17
        /*003a*/ 	.short	(.L_171 - .L_170)
.L_170:
        /*003c*/ 	.word	0x00000000
        /*0040*/ 	.short	0x0006
        /*0042*/ 	.short	0x0020
        /*0044*/ 	.byte	0x00, 0xf0, 0x11, 0x00


	//----- nvinfo : EIATTR_KPARAM_INFO
	.align		4
.L_171:
        /*0048*/ 	.byte	0x04, 0x17
        /*004a*/ 	.short	(.L_173 - .L_172)
.L_172:
        /*004c*/ 	.word	0x00000000
        /*0050*/ 	.short	0x0005
        /*0052*/ 	.short	0x001c
        /*0054*/ 	.byte	0x00, 0xf0, 0x11, 0x00


	//----- nvinfo : EIATTR_KPARAM_INFO
	.align		4
.L_173:
        /*0058*/ 	.byte	0x04, 0x17
        /*005a*/ 	.short	(.L_175 - .L_174)
.L_174:
        /*005c*/ 	.word	0x00000000
        /*0060*/ 	.short	0x0004
        /*0062*/ 	.short	0x0018
        /*0064*/ 	.byte	0x00, 0xf0, 0x11, 0x00


	//----- nvinfo : EIATTR_KPARAM_INFO
	.align		4
.L_175:
        /*0068*/ 	.byte	0x04, 0x17
        /*006a*/ 	.short	(.L_177 - .L_176)
.L_176:
        /*006c*/ 	.word	0x00000000
        /*0070*/ 	.short	0x0003
        /*0072*/ 	.short	0x0014
        /*0074*/ 	.byte	0x00, 0xf0, 0x11, 0x00


	//----- nvinfo : EIATTR_KPARAM_INFO
	.align		4
.L_177:
        /*0078*/ 	.byte	0x04, 0x17
        /*007a*/ 	.short	(.L_179 - .L_178)
.L_178:
        /*007c*/ 	.word	0x00000000
        /*0080*/ 	.short	0x0002
        /*0082*/ 	.short	0x0010
        /*0084*/ 	.byte	0x00, 0xf0, 0x11, 0x00


	//----- nvinfo : EIATTR_KPARAM_INFO
	.align		4
.L_179:
        /*0088*/ 	.byte	0x04, 0x17
        /*008a*/ 	.short	(.L_181 - .L_180)
.L_180:
        /*008c*/ 	.word	0x00000000
        /*0090*/ 	.short	0x0001
        /*0092*/ 	.short	0x0008
        /*0094*/ 	.byte	0x00, 0xf5, 0x21, 0x00


	//----- nvinfo : EIATTR_KPARAM_INFO
	.align		4
.L_181:
        /*0098*/ 	.byte	0x04, 0x17
        /*009a*/ 	.short	(.L_183 - .L_182)
.L_182:
        /*009c*/ 	.word	0x00000000
        /*00a0*/ 	.short	0x0000
        /*00a2*/ 	.short	0x0000
        /*00a4*/ 	.byte	0x00, 0xf5, 0x21, 0x00


	//----- nvinfo : EIATTR_SPARSE_MMA_MASK
	.align		4
.L_183:
        /*00a8*/ 	.byte	0x03, 0x50
        /*00aa*/ 	.short	0x0000


	//----- nvinfo : EIATTR_MAXREG_COUNT
	.align		4
        /*00ac*/ 	.byte	0x03, 0x1b
        /*00ae*/ 	.short	0x00ff


	//----- nvinfo : EIATTR_MERCURY_ISA_VERSION
	.align		4
        /*00b0*/ 	.byte	0x03, 0x5f
        /*00b2*/ 	.short	0x0101


	//----- nvinfo : EIATTR_VRC_CTA_INIT_COUNT
	.align		4
        /*00b4*/ 	.byte	0x02, 0x4a
	.zero		1
	.zero		1


	//----- nvinfo : EIATTR_EXIT_INSTR_OFFSETS
	.align		4
        /*00b8*/ 	.byte	0x04, 0x1c
        /*00ba*/ 	.short	(.L_185 - .L_184)


	//   ....[0]....
.L_184:
        /*00bc*/ 	.word	0x000001e0


	//   ....[1]....
        /*00c0*/ 	.word	0x00000250


	//   ....[2]....
        /*00c4*/ 	.word	0x00000ab0


	//   ....[3]....
        /*00c8*/ 	.word	0x00000ea0


	//   ....[4]....
        /*00cc*/ 	.word	0x000010d0


	//   ....[5]....
        /*00d0*/ 	.word	0x000011d0


	//----- nvinfo : EIATTR_CBANK_PARAM_SIZE
	.align		4
.L_185:
        /*00d4*/ 	.byte	0x03, 0x19
        /*00d6*/ 	.short	0x0030


	//----- nvinfo : EIATTR_PARAM_CBANK
	.align		4
        /*00d8*/ 	.byte	0x04, 0x0a
        /*00da*/ 	.short	(.L_187 - .L_186)
	.align		4
.L_186:
        /*00dc*/ 	.word	index@(.nv.constant0._Z6krnl_5PfS_iiiiiiif)
        /*00e0*/ 	.short	0x0380
        /*00e2*/ 	.short	0x0030


	//----- nvinfo : EIATTR_SW_WAR
	.align		4
.L_187:
        /*00e4*/ 	.byte	0x04, 0x36
        /*00e6*/ 	.short	(.L_189 - .L_188)
.L_188:
        /*00e8*/ 	.word	0x00000008
.L_189:


//--------------------- .nv.info._Z6krnl_4PfS_S_S_S_iiiiiiif --------------------------
	.section	.nv.info._Z6krnl_4PfS_S_S_S_iiiiiiif,"",@"SHT_CUDA_INFO"
	.sectionflags	@""
	.align	4


	//----- nvinfo : EIATTR_CUDA_API_VERSION
	.align		4
        /*0000*/ 	.byte	0x04, 0x37
        /*0002*/ 	.short	(.L_191 - .L_190)
.L_190:
        /*0004*/ 	.word	0x00000082


	//----- nvinfo : EIATTR_KPARAM_INFO
	.align		4
.L_191:
        /*0008*/ 	.byte	0x04, 0x17
        /*000a*/ 	.short	(.L_193 - .L_192)
.L_192:
        /*000c*/ 	.word	0x00000000
        /*0010*/ 	.short	0x000c
        /*0012*/ 	.short	0x0044
        /*0014*/ 	.byte	0x00, 0xf0, 0x11, 0x00


	//----- nvinfo : EIATTR_KPARAM_INFO
	.align		4
.L_193:
        /*0018*/ 	.byte	0x04, 0x17
        /*001a*/ 	.short	(.L_195 - .L_194)
.L_194:
        /*001c*/ 	.word	0x00000000
        /*0020*/ 	.short	0x000b
        /*0022*/ 	.short	0x0040
        /*0024*/ 	.byte	0x00, 0xf0, 0x11, 0x00


	//----- nvinfo : EIATTR_KPARAM_INFO
	.align		4
.L_195:
        /*0028*/ 	.byte	0x04, 0x17
        /*002a*/ 	.short	(.L_197 - .L_196)
.L_196:
        /*002c*/ 	.word	0x00000000
        /*0030*/ 	.short	0x000a
        /*0032*/ 	.short	0x003c
        /*0034*/ 	.byte	0x00, 0xf0, 0x11, 0x00


	//----- nvinfo : EIATTR_KPARAM_INFO
	.align		4
.L_197:
        /*0038*/ 	.byte	0x04, 0x17
        /*003a*/ 	.short	(.L_199 - .L_198)
.L_198:
        /*003c*/ 	.word	0x00000000
        /*0040*/ 	.short	0x0009
        /*0042*/ 	.short	0x0038
        /*0044*/ 	.byte	0x00, 0xf0, 0x11, 0x00


	//----- nvinfo : EIATTR_KPARAM_INFO
	.align		4
.L_199:
        /*0048*/ 	.byte	0x04, 0x17
        /*004a*/ 	.short	(.L_201 - .L_200)
.L_200:
        /*004c*/ 	.word	0x00000000
        /*0050*/ 	.short	0x0008
        /*0052*/ 	.short	0x0034
        /*0054*/ 	.byte	0x00, 0xf0, 0x11, 0x00


	//----- nvinfo : EIATTR_KPARAM_INFO
	.align		4
.L_201:
        /*0058*/ 	.byte	0x04, 0x17
        /*005a*/ 	.short	(.L_203 - .L_202)
.L_202:
        /*005c*/ 	.word	0x00000000
        /*0060*/ 	.short	0x0007
        /*0062*/ 	.short	0x0030
        /*0064*/ 	.byte	0x00, 0xf0, 0x11, 0x00


	//----- nvinfo : EIATTR_KPARAM_INFO
	.align		4
.L_203:
        /*0068*/ 	.byte	0x04, 0x17
        /*006a*/ 	.short	(.L_205 - .L_204)
.L_204:
        /*006c*/ 	.word	0x00000000
        /*0070*/ 	.short	0x0006
        /*0072*/ 	.short	0x002c
        /*0074*/ 	.byte	0x00, 0xf0, 0x11, 0x00


	//----- nvinfo : EIATTR_KPARAM_INFO
	.align		4
.L_205:
        /*0078*/ 	.byte	0x04, 0x17
        /*007a*/ 	.short	(.L_207 - .L_206)
.L_206:
        /*007c*/ 	.word	0x00000000
        /*0080*/ 	.short	0x0005
        /*0082*/ 	.short	0x0028
        /*0084*/ 	.byte	0x00, 0xf0, 0x11, 0x00


	//----- nvinfo : EIATTR_KPARAM_INFO
	.align		4
.L_207:
        /*0088*/ 	.byte	0x04, 0x17
        /*008a*/ 	.short	(.L_209 - .L_208)
.L_208:
        /*008c*/ 	.word	0x00000000
        /*0090*/ 	.short	0x0004
        /*0092*/ 	.short	0x0020
        /*0094*/ 	.byte	0x00, 0xf5, 0x21, 0x00


	//----- nvinfo : EIATTR_KPARAM_INFO
	.align		4
.L_209:
        /*0098*/ 	.byte	0x04, 0x17
        /*009a*/ 	.short	(.L_211 - .L_210)
.L_210:
        /*009c*/ 	.word	0x00000000
        /*00a0*/ 	.short	0x0003
        /*00a2*/ 	.short	0x0018
        /*00a4*/ 	.byte	0x00, 0xf5, 0x21, 0x00


	//----- nvinfo : EIATTR_KPARAM_INFO
	.align		4
.L_211:
        /*00a8*/ 	.byte	0x04, 0x17
        /*00aa*/ 	.short	(.L_213 - .L_212)
.L_212:
        /*00ac*/ 	.word	0x00000000
        /*00b0*/ 	.short	0x0002
        /*00b2*/ 	.short	0x0010
        /*00b4*/ 	.byte	0x00, 0xf5, 0x21, 0x00


	//----- nvinfo : EIATTR_KPARAM_INFO
	.align		4
.L_213:
        /*00b8*/ 	.byte	0x04, 0x17
        /*00ba*/ 	.short	(.L_215 - .L_214)
.L_214:
        /*00bc*/ 	.word	0x00000000
        /*00c0*/ 	.short	0x0001
        /*00c2*/ 	.short	0x0008
        /*00c4*/ 	.byte	0x00, 0xf5, 0x21, 0x00


	//----- nvinfo : EIATTR_KPARAM_INFO
	.align		4
.L_215:
        /*00c8*/ 	.byte	0x04, 0x17
        /*00ca*/ 	.short	(.L_217 - .L_216)
.L_216:
        /*00cc*/ 	.word	0x00000000
        /*00d0*/ 	.short	0x0000
        /*00d2*/ 	.short	0x0000
        /*00d4*/ 	.byte	0x00, 0xf5, 0x21, 0x00


	//----- nvinfo : EIATTR_SPARSE_MMA_MASK
	.align		4
.L_217:
        /*00d8*/ 	.byte	0x03, 0x50
        /*00da*/ 	.short	0x0000


	//----- nvinfo : EIATTR_MAXREG_COUNT
	.align		4
        /*00dc*/ 	.byte	0x03, 0x1b
        /*00de*/ 	.short	0x00ff


	//----- nvinfo : EIATTR_MERCURY_ISA_VERSION
	.align		4
        /*00e0*/ 	.byte	0x03, 0x5f
        /*00e2*/ 	.short	0x0101


	//----- nvinfo : EIATTR_VRC_CTA_INIT_COUNT
	.align		4
        /*00e4*/ 	.byte	0x02, 0x4a
	.zero		1
	.zero		1


	//----- nvinfo : EIATTR_EXIT_INSTR_OFFSETS
	.align		4
        /*00e8*/ 	.byte	0x04, 0x1c
        /*00ea*/ 	.short	(.L_219 - .L_218)


	//   ....[0]....
.L_218:
        /*00ec*/ 	.word	0x000001d0


	//   ....[1]....
        /*00f0*/ 	.word	0x00000270


	//   ....[2]....
        /*00f4*/ 	.word	0x000012b0


	//   ....[3]....
        /*00f8*/ 	.word	0x00001b10


	//   ....[4]....
        /*00fc*/ 	.word	0x00001f10


	//----- nvinfo : EIATTR_CRS_STACK_SIZE
	.align		4
.L_219:
        /*0100*/ 	.byte	0x04, 0x1e
        /*0102*/ 	.short	(.L_221 - .L_220)
.L_220:
        /*0104*/ 	.word	0x00000000


	//----- nvinfo : EIATTR_CBANK_PARAM_SIZE
	.align		4
.L_221:
        /*0108*/ 	.byte	0x03, 0x19
        /*010a*/ 	.short	0x0048


	//----- nvinfo : EIATTR_PARAM_CBANK
	.align		4
        /*010c*/ 	.byte	0x04, 0x0a
        /*010e*/ 	.short	(.L_223 - .L_222)
	.align		4
.L_222:
        /*0110*/ 	.word	index@(.nv.constant0._Z6krnl_4PfS_S_S_S_iiiiiiif)
        /*0114*/ 	.short	0x0380
        /*0116*/ 	.short	0x0048


	//----- nvinfo : EIATTR_SW_WAR
	.align		4
.L_223:
        /*0118*/ 	.byte	0x04, 0x36
        /*011a*/ 	.short	(.L_225 - .L_224)
.L_224:
        /*011c*/ 	.word	0x00000008
.L_225:


//--------------------- .nv.info._Z6krnl_zPfS_fiiiiiiif --------------------------
	.section	.nv.info._Z6krnl_zPfS_fiiiiiiif,"",@"SHT_CUDA_INFO"
	.sectionflags	@""
	.align	4


	//----- nvinfo : EIATTR_CUDA_API_VERSION
	.align		4
        /*0000*/ 	.byte	0x04, 0x37
        /*0002*/ 	.short	(.L_227 - .L_226)
.L_226:
        /*0004*/ 	.word	0x00000082


	//----- nvinfo : EIATTR_KPARAM_INFO
	.align		4
.L_227:
        /*0008*/ 	.byte	0x04, 0x17
        /*000a*/ 	.short	(.L_229 - .L_228)
.L_228:
        /*000c*/ 	.word	0x00000000
        /*0010*/ 	.short	0x000a
        /*0012*/ 	.short	0x0030
        /*0014*/ 	.byte	0x00, 0xf0, 0x11, 0x00


	//----- nvinfo : EIATTR_KPARAM_INFO
	.align		4
.L_229:
        /*0018*/ 	.byte	0x04, 0x17
        /*001a*/ 	.short	(.L_231 - .L_230)
.L_230:
        /*001c*/ 	.word	0x00000000
        /*0020*/ 	.short	0x0009
        /*0022*/ 	.short	0x002c
        /*0024*/ 	.byte	0x00, 0xf0, 0x11, 0x00


	//----- nvinfo : EIATTR_KPARAM_INFO
	.align		4
.L_231:
        /*0028*/ 	.byte	0x04, 0x17
        /*002a*/ 	.short	(.L_233 - .L_232)
.L_232:
        /*002c*/ 	.word	0x00000000
        /*0030*/ 	.short	0x0008
        /*0032*/ 	.short	0x0028
        /*0034*/ 	.byte	0x00, 0xf0, 0x11, 0x00


	//----- nvinfo : EIATTR_KPARAM_INFO
	.align		4
.L_233:
        /*0038*/ 	.byte	0x04, 0x17
        /*003a*/ 	.short	(.L_235 - .L_234)
.L_234:
        /*003c*/ 	.word	0x00000000
        /*0040*/ 	.short	0x0007
        /*0042*/ 	.short	0x0024
        /*0044*/ 	.byte	0x00, 0xf0, 0x11, 0x00


	//----- nvinfo : EIATTR_KPARAM_INFO
	.align		4
.L_235:
        /*0048*/ 	.byte	0x04, 0x17
        /*004a*/ 	.short	(.L_237 - .L_236)
.L_236:
        /*004c*/ 	.word	0x00000000
        /*0050*/ 	.short	0x0006
        /*0052*/ 	.short	0x0020
        /*0054*/ 	.byte	0x00, 0xf0, 0x11, 0x00


	//----- nvinfo : EIATTR_KPARAM_INFO
	.align		4
.L_237:
        /*0058*/ 	.byte	0x04, 0x17
        /*005a*/ 	.short	(.L_239 - .L_238)
.L_238:
        /*005c*/ 	.word	0x00000000
        /*0060*/ 	.short	0x0005
        /*0062*/ 	.short	0x001c
        /*0064*/ 	.byte	0x00, 0xf0, 0x11, 0x00


	//----- nvinfo : EIATTR_KPARAM_INFO
	.align		4
.L_239:
        /*0068*/ 	.byte	0x04, 0x17
        /*006a*/ 	.short	(.L_241 - .L_240)
.L_240:
        /*006c*/ 	.word	0x00000000
        /*0070*/ 	.short	0x0004
        /*0072*/ 	.short	0x0018
        /*0074*/ 	.byte	0x00, 0xf0, 0x11, 0x00


	//----- nvinfo : EIATTR_KPARAM_INFO
	.align		4
.L_241:
        /*0078*/ 	.byte	0x04, 0x17
        /*007a*/ 	.short	(.L_243 - .L_242)
.L_242:
        /*007c*/ 	.word	0x00000000
        /*0080*/ 	.short	0x0003
        /*0082*/ 	.short	0x0014
        /*0084*/ 	.byte	0x00, 0xf0, 0x11, 0x00


	//----- nvinfo : EIATTR_KPARAM_INFO
	.align		4
.L_243:
        /*0088*/ 	.byte	0x04, 0x17
        /*008a*/ 	.short	(.L_245 - .L_244)
.L_244:
        /*008c*/ 	.word	0x00000000
        /*0090*/ 	.short	0x0002
        /*0092*/ 	.short	0x0010
        /*0094*/ 	.byte	0x00, 0xf0, 0x11, 0x00


	//----- nvinfo : EIATTR_KPARAM_INFO
	.align		4
.L_245:
        /*0098*/ 	.byte	0x04, 0x17
        /*009a*/ 	.short	(.L_247 - .L_246)
.L_246:
        /*009c*/ 	.word	0x00000000
        /*00a0*/ 	.short	0x0001
        /*00a2*/ 	.short	0x0008
        /*00a4*/ 	.byte	0x00, 0xf5, 0x21, 0x00


	//----- nvinfo : EIATTR_KPARAM_INFO
	.align		4
.L_247:
        /*00a8*/ 	.byte	0x04, 0x17
        /*00aa*/ 	.short	(.L_249 - .L_248)
.L_248:
        /*00ac*/ 	.word	0x00000000
        /*00b0*/ 	.short	0x0000
        /*00b2*/ 	.short	0x0000
        /*00b4*/ 	.byte	0x00, 0xf5, 0x21, 0x00


	//----- nvinfo : EIATTR_SPARSE_MMA_MASK
	.align		4
.L_249:
        /*00b8*/ 	.byte	0x03, 0x50
        /*00ba*/ 	.short	0x0000


	//----- nvinfo : EIATTR_MAXREG_COUNT
	.align		4
        /*00bc*/ 	.byte	0x03, 0x1b
        /*00be*/ 	.short	0x00ff


	//----- nvinfo : EIATTR_MERCURY_ISA_VERSION
	.align		4
        /*00c0*/ 	.byte	0x03, 0x5f
        /*00c2*/ 	.short	0x0101


	//----- nvinfo : EIATTR_VRC_CTA_INIT_COUNT
	.align		4
        /*00c4*/ 	.byte	0x02, 0x4a
	.zero		1
	.zero		1


	//----- nvinfo : EIATTR_EXIT_INSTR_OFFSETS
	.align		4
        /*00c8*/ 	.byte	0x04, 0x1c
        /*00ca*/ 	.short	(.L_251 - .L_250)


	//   ....[0]....
.L_250:
        /*00cc*/ 	.word	0x000001f0


	//   ....[1]....
        /*00d0*/ 	.word	0x00000250


	//   ....[2]....
        /*00d4*/ 	.word	0x00000ad0


	//   ....[3]....
        /*00d8*/ 	.word	0x00000ed0


	//   ....[4]....
        /*00dc*/ 	.word	0x00001110


	//   ....[5]....
        /*00e0*/ 	.word	0x00001220


	//----- nvinfo : EIATTR_CBANK_PARAM_SIZE
	.align		4
.L_251:
        /*00e4*/ 	.byte	0x03, 0x19
        /*00e6*/ 	.short	0x0034


	//----- nvinfo : EIATTR_PARAM_CBANK
	.align		4
        /*00e8*/ 	.byte	0x04, 0x0a
        /*00ea*/ 	.short	(.L_253 - .L_252)
	.align		4
.L_252:
        /*00ec*/ 	.word	index@(.nv.constant0._Z6krnl_zPfS_fiiiiiiif)
        /*00f0*/ 	.short	0x0380
        /*00f2*/ 	.short	0x0034


	//----- nvinfo : EIATTR_SW_WAR
	.align		4
.L_253:
        /*00f4*/ 	.byte	0x04, 0x36
        /*00f6*/ 	.short	(.L_255 - .L_254)
.L_254:
        /*00f8*/ 	.word	0x00000008
.L_255:


//--------------------- .nv.info._Z6krnl_3PfS_fiiiiiiif --------------------------
	.section	.nv.info._Z6krnl_3PfS_fiiiiiiif,"",@"SHT_CUDA_INFO"
	.sectionflags	@""
	.align	4


	//----- nvinfo : EIATTR_CUDA_API_VERSION
	.align		4
        /*0000*/ 	.byte	0x04, 0x37
        /*0002*/ 	.short	(.L_257 - .L_256)
.L_256:
        /*0004*/ 	.word	0x00000082


	//----- nvinfo : EIATTR_KPARAM_INFO
	.align		4
.L_257:
        /*0008*/ 	.byte	0x04, 0x17
        /*000a*/ 	.short	(.L_259 - .L_258)
.L_258:
        /*000c*/ 	.word	0x00000000
        /*0010*/ 	.short	0x000a
        /*0012*/ 	.short	0x0030
        /*0014*/ 	.byte	0x00, 0xf0, 0x11, 0x00


	//----- nvinfo : EIATTR_KPARAM_INFO
	.align		4
.L_259:
        /*0018*/ 	.byte	0x04, 0x17
        /*001a*/ 	.short	(.L_261 - .L_260)
.L_260:
        /*001c*/ 	.word	0x00000000
        /*0020*/ 	.short	0x0009
        /*0022*/ 	.short	0x002c
        /*0024*/ 	.byte	0x00, 0xf0, 0x11, 0x00


	//----- nvinfo : EIATTR_KPARAM_INFO
	.align		4
.L_261:
        /*0028*/ 	.byte	0x04, 0x17
        /*002a*/ 	.short	(.L_263 - .L_262)
.L_262:
        /*002c*/ 	.word	0x00000000
        /*0030*/ 	.short	0x0008
        /*0032*/ 	.short	0x0028
        /*0034*/ 	.byte	0x00, 0xf0, 0x11, 0x00


	//----- nvinfo : EIATTR_KPARAM_INFO
	.align		4
.L_263:
        /*0038*/ 	.byte	0x04, 0x17
        /*003a*/ 	.short	(.L_265 - .L_264)
.L_264:
        /*003c*/ 	.word	0x00000000
        /*0040*/ 	.short	0x0007
        /*0042*/ 	.short	0x0024
        /*0044*/ 	.byte	0x00, 0xf0, 0x11, 0x00


	//----- nvinfo : EIATTR_KPARAM_INFO
	.align		4
.L_265:
        /*0048*/ 	.byte	0x04, 0x17
        /*004a*/ 	.short	(.L_267 - .L_266)
.L_266:
        /*004c*/ 	.word	0x00000000
        /*0050*/ 	.short	0x0006
        /*0052*/ 	.short	0x0020
        /*0054*/ 	.byte	0x00, 0xf0, 0x11, 0x00


	//----- nvinfo : EIATTR_KPARAM_INFO
	.align		4
.L_267:
        /*0058*/ 	.byte	0x04, 0x17
        /*005a*/ 	.short	(.L_269 - .L_268)
.L_268:
        /*005c*/ 	.word	0x00000000
        /*0060*/ 	.short	0x0005
        /*0062*/ 	.short	0x001c
        /*0064*/ 	.byte	0x00, 0xf0, 0x11, 0x00


	//----- nvinfo : EIATTR_KPARAM_INFO
	.align		4
.L_269:
        /*0068*/ 	.byte	0x04, 0x17
        /*006a*/ 	.short	(.L_271 - .L_270)
.L_270:
        /*006c*/ 	.word	0x00000000
        /*0070*/ 	.short	0x0004
        /*0072*/ 	.short	0x0018
        /*0074*/ 	.byte	0x00, 0xf0, 0x11, 0x00


	//----- nvinfo : EIATTR_KPARAM_INFO
	.align		4
.L_271:
        /*0078*/ 	.byte	0x04, 0x17
        /*007a*/ 	.short	(.L_273 - .L_272)
.L_272:
        /*007c*/ 	.word	0x00000000
        /*0080*/ 	.short	0x0003
        /*0082*/ 	.short	0x0014
        /*0084*/ 	.byte	0x00, 0xf0, 0x11, 0x00


	//----- nvinfo : EIATTR_KPARAM_INFO
	.align		4
.L_273:
        /*0088*/ 	.byte	0x04, 0x17
        /*008a*/ 	.short	(.L_275 - .L_274)
.L_274:
        /*008c*/ 	.word	0x00000000
        /*0090*/ 	.short	0x0002
        /*0092*/ 	.short	0x0010
        /*0094*/ 	.byte	0x00, 0xf0, 0x11, 0x00


	//----- nvinfo : EIATTR_KPARAM_INFO
	.align		4
.L_275:
        /*0098*/ 	.byte	0x04, 0x17
        /*009a*/ 	.short	(.L_277 - .L_276)
.L_276:
        /*009c*/ 	.word	0x00000000
        /*00a0*/ 	.short	0x0001
        /*00a2*/ 	.short	0x0008
        /*00a4*/ 	.byte	0x00, 0xf5, 0x21, 0x00


	//----- nvinfo : EIATTR_KPARAM_INFO
	.align		4
.L_277:
        /*00a8*/ 	.byte	0x04, 0x17
        /*00aa*/ 	.short	(.L_279 - .L_278)
.L_278:
        /*00ac*/ 	.word	0x00000000
        /*00b0*/ 	.short	0x0000
        /*00b2*/ 	.short	0x0000
        /*00b4*/ 	.byte	0x00, 0xf5, 0x21, 0x00


	//----- nvinfo : EIATTR_SPARSE_MMA_MASK
	.align		4
.L_279:
        /*00b8*/ 	.byte	0x03, 0x50
        /*00ba*/ 	.short	0x0000


	//----- nvinfo : EIATTR_MAXREG_COUNT
	.align		4
        /*00bc*/ 	.byte	0x03, 0x1b
        /*00be*/ 	.short	0x00ff


	//----- nvinfo : EIATTR_MERCURY_ISA_VERSION
	.align		4
        /*00c0*/ 	.byte	0x03, 0x5f
        /*00c2*/ 	.short	0x0101


	//----- nvinfo : EIATTR_VRC_CTA_INIT_COUNT
	.align		4
        /*00c4*/ 	.byte	0x02, 0x4a
	.zero		1
	.zero		1


	//----- nvinfo : EIATTR_EXIT_INSTR_OFFSETS
	.align		4
        /*00c8*/ 	.byte	0x04, 0x1c
        /*00ca*/ 	.short	(.L_281 - .L_280)


	//   ....[0]....
.L_280:
        /*00cc*/ 	.word	0x000001f0


	//   ....[1]....
        /*00d0*/ 	.word	0x00000250


	//   ....[2]....
        /*00d4*/ 	.word	0x000009c0


	//   ....[3]....
        /*00d8*/ 	.word	0x00000d40


	//   ....[4]....
        /*00dc*/ 	.word	0x00000f40


	//   ....[5]....
        /*00e0*/ 	.word	0x00001030


	//----- nvinfo : EIATTR_CBANK_PARAM_SIZE
	.align		4
.L_281:
        /*00e4*/ 	.byte	0x03, 0x19
        /*00e6*/ 	.short	0x0034


	//----- nvinfo : EIATTR_PARAM_CBANK
	.align		4
        /*00e8*/ 	.byte	0x04, 0x0a
        /*00ea*/ 	.short	(.L_283 - .L_282)
	.align		4
.L_282:
        /*00ec*/ 	.word	index@(.nv.constant0._Z6krnl_3PfS_fiiiiiiif)
        /*00f0*/ 	.short	0x0380
        /*00f2*/ 	.short	0x0034


	//----- nvinfo : EIATTR_SW_WAR
	.align		4
.L_283:
        /*00f4*/ 	.byte	0x04, 0x36
        /*00f6*/ 	.short	(.L_285 - .L_284)
.L_284:
        /*00f8*/ 	.word	0x00000008
.L_285:


//--------------------- .nv.info._Z6krnl_2PfS_fiiiiiiif --------------------------
	.section	.nv.info._Z6krnl_2PfS_fiiiiiiif,"",@"SHT_CUDA_INFO"
	.sectionflags	@""
	.align	4


	//----- nvinfo : EIATTR_CUDA_API_VERSION
	.align		4
        /*0000*/ 	.byte	0x04, 0x37
        /*0002*/ 	.short	(.L_287 - .L_286)
.L_286:
        /*0004*/ 	.word	0x00000082


	//----- nvinfo : EIATTR_KPARAM_INFO
	.align		4
.L_287:
        /*0008*/ 	.byte	0x04, 0x17
        /*000a*/ 	.short	(.L_289 - .L_288)
.L_288:
        /*000c*/ 	.word	0x00000000
        /*0010*/ 	.short	0x000a
        /*0012*/ 	.short	0x0030
        /*0014*/ 	.byte	0x00, 0xf0, 0x11, 0x00


	//----- nvinfo : EIATTR_KPARAM_INFO
	.align		4
.L_289:
        /*0018*/ 	.byte	0x04, 0x17
        /*001a*/ 	.short	(.L_291 - .L_290)
.L_290:
        /*001c*/ 	.word	0x00000000
        /*0020*/ 	.short	0x0009
        /*0022*/ 	.short	0x002c
        /*0024*/ 	.byte	0x00, 0xf0, 0x11, 0x00


	//----- nvinfo : EIATTR_KPARAM_INFO
	.align		4
.L_291:
        /*0028*/ 	.byte	0x04, 0x17
        /*002a*/ 	.short	(.L_293 - .L_292)
.L_292:
        /*002c*/ 	.word	0x00000000
        /*0030*/ 	.short	0x0008
        /*0032*/ 	.short	0x0028
        /*0034*/ 	.byte	0x00, 0xf0, 0x11, 0x00


	//----- nvinfo : EIATTR_KPARAM_INFO
	.align		4
.L_293:
        /*0038*/ 	.byte	0x04, 0x17
        /*003a*/ 	.short	(.L_295 - .L_294)
.L_294:
        /*003c*/ 	.word	0x00000000
        /*0040*/ 	.short	0x0007
        /*0042*/ 	.short	0x0024
        /*0044*/ 	.byte	0x00, 0xf0, 0x11, 0x00


	//----- nvinfo : EIATTR_KPARAM_INFO
	.align		4
.L_295:
        /*0048*/ 	.byte	0x04, 0x17
        /*004a*/ 	.short	(.L_297 - .L_296)
.L_296:
        /*004c*/ 	.word	0x00000000
        /*0050*/ 	.short	0x0006
        /*0052*/ 	.short	0x0020
        /*0054*/ 	.byte	0x00, 0xf0, 0x11, 0x00


	//----- nvinfo : EIATTR_KPARAM_INFO
	.align		4
.L_297:
        /*0058*/ 	.byte	0x04, 0x17
        /*005a*/ 	.short	(.L_299 - .L_298)
.L_298:
        /*005c*/ 	.word	0x00000000
        /*0060*/ 	.short	0x0005
        /*0062*/ 	.short	0x001c
        /*0064*/ 	.byte	0x00, 0xf0, 0x11, 0x00


	//----- nvinfo : EIATTR_KPARAM_INFO
	.align		4
.L_299:
        /*0068*/ 	.byte	0x04, 0x17
        /*006a*/ 	.short	(.L_301 - .L_300)
.L_300:
        /*006c*/ 	.word	0x00000000
        /*0070*/ 	.short	0x0004
        /*0072*/ 	.short	0x0018
        /*0074*/ 	.byte	0x00, 0xf0, 0x11, 0x00


	//----- nvinfo : EIATTR_KPARAM_INFO
	.align		4
.L_301:
        /*0078*/ 	.byte	0x04, 0x17
        /*007a*/ 	.short	(.L_303 - .L_302)
.L_302:
        /*007c*/ 	.word	0x00000000
        /*0080*/ 	.short	0x0003
        /*0082*/ 	.short	0x0014
        /*0084*/ 	.byte	0x00, 0xf0, 0x11, 0x00


	//----- nvinfo : EIATTR_KPARAM_INFO
	.align		4
.L_303:
        /*0088*/ 	.byte	0x04, 0x17
        /*008a*/ 	.short	(.L_305 - .L_304)
.L_304:
        /*008c*/ 	.word	0x00000000
        /*0090*/ 	.short	0x0002
        /*0092*/ 	.short	0x0010
        /*0094*/ 	.byte	0x00, 0xf0, 0x11, 0x00


	//----- nvinfo : EIATTR_KPARAM_INFO
	.align		4
.L_305:
        /*0098*/ 	.byte	0x04, 0x17
        /*009a*/ 	.short	(.L_307 - .L_306)
.L_306:
        /*009c*/ 	.word	0x00000000
        /*00a0*/ 	.short	0x0001
        /*00a2*/ 	.short	0x0008
        /*00a4*/ 	.byte	0x00, 0xf5, 0x21, 0x00


	//----- nvinfo : EIATTR_KPARAM_INFO
	.align		4
.L_307:
        /*00a8*/ 	.byte	0x04, 0x17
        /*00aa*/ 	.short	(.L_309 - .L_308)
.L_308:
        /*00ac*/ 	.word	0x00000000
        /*00b0*/ 	.short	0x0000
        /*00b2*/ 	.short	0x0000
        /*00b4*/ 	.byte	0x00, 0xf5, 0x21, 0x00


	//----- nvinfo : EIATTR_SPARSE_MMA_MASK
	.align		4
.L_309:
        /*00b8*/ 	.byte	0x03, 0x50
        /*00ba*/ 	.short	0x0000


	//----- nvinfo : EIATTR_MAXREG_COUNT
	.align		4
        /*00bc*/ 	.byte	0x03, 0x1b
        /*00be*/ 	.short	0x00ff


	//----- nvinfo : EIATTR_MERCURY_ISA_VERSION
	.align		4
        /*00c0*/ 	.byte	0x03, 0x5f
        /*00c2*/ 	.short	0x0101


	//----- nvinfo : EIATTR_VRC_CTA_INIT_COUNT
	.align		4
        /*00c4*/ 	.byte	0x02, 0x4a
	.zero		1
	.zero		1


	//----- nvinfo : EIATTR_EXIT_INSTR_OFFSETS
	.align		4
        /*00c8*/ 	.byte	0x04, 0x1c
        /*00ca*/ 	.short	(.L_311 - .L_310)


	//   ....[0]....
.L_310:
        /*00cc*/ 	.word	0x000001f0


	//   ....[1]....
        /*00d0*/ 	.word	0x00000250


	//   ....[2]....
        /*00d4*/ 	.word	0x00000ac0


	//   ....[3]....
        /*00d8*/ 	.word	0x00000ec0


	//   ....[4]....
        /*00dc*/ 	.word	0x00001100


	//   ....[5]....
        /*00e0*/ 	.word	0x00001210


	//----- nvinfo : EIATTR_CBANK_PARAM_SIZE
	.align		4
.L_311:
        /*00e4*/ 	.byte	0x03, 0x19
        /*00e6*/ 	.short	0x0034


	//----- nvinfo : EIATTR_PARAM_CBANK
	.align		4
        /*00e8*/ 	.byte	0x04, 0x0a
        /*00ea*/ 	.short	(.L_313 - .L_312)
	.align		4
.L_312:
        /*00ec*/ 	.word	index@(.nv.constant0._Z6krnl_2PfS_fiiiiiiif)
        /*00f0*/ 	.short	0x0380
        /*00f2*/ 	.short	0x0034


	//----- nvinfo : EIATTR_SW_WAR
	.align		4
.L_313:
        /*00f4*/ 	.byte	0x04, 0x36
        /*00f6*/ 	.short	(.L_315 - .L_314)
.L_314:
        /*00f8*/ 	.word	0x00000008
.L_315:


//--------------------- .nv.info._Z6krnl_1PfS_S_S_S_fiiiiiiif --------------------------
	.section	.nv.info._Z6krnl_1PfS_S_S_S_fiiiiiiif,"",@"SHT_CUDA_INFO"
	.sectionflags	@""
	.align	4


	//----- nvinfo : EIATTR_CUDA_API_VERSION
	.align		4
        /*0000*/ 	.byte	0x04, 0x37
        /*0002*/ 	.short	(.L_317 - .L_316)
.L_316:
        /*0004*/ 	.word	0x00000082


	//----- nvinfo : EIATTR_KPARAM_INFO
	.align		4
.L_317:
        /*0008*/ 	.byte	0x04, 0x17
        /*000a*/ 	.short	(.L_319 - .L_318)
.L_318:
        /*000c*/ 	.word	0x00000000
        /*0010*/ 	.short	0x000d
        /*0012*/ 	.short	0x0048
        /*0014*/ 	.byte	0x00, 0xf0, 0x11, 0x00


	//----- nvinfo : EIATTR_KPARAM_INFO
	.align		4
.L_319:
        /*0018*/ 	.byte	0x04, 0x17
        /*001a*/ 	.short	(.L_321 - .L_320)
.L_320:
        /*001c*/ 	.word	0x00000000
        /*0020*/ 	.short	0x000c
        /*0022*/ 	.short	0x0044
        /*0024*/ 	.byte	0x00, 0xf0, 0x11, 0x00


	//----- nvinfo : EIATTR_KPARAM_INFO
	.align		4
.L_321:
        /*0028*/ 	.byte	0x04, 0x17
        /*002a*/ 	.short	(.L_323 - .L_322)
.L_322:
        /*002c*/ 	.word	0x00000000
        /*0030*/ 	.short	0x000b
        /*0032*/ 	.short	0x0040
        /*0034*/ 	.byte	0x00, 0xf0, 0x11, 0x00


	//----- nvinfo : EIATTR_KPARAM_INFO
	.align		4
.L_323:
        /*0038*/ 	.byte	0x04, 0x17
        /*003a*/ 	.short	(.L_325 - .L_324)
.L_324:
        /*003c*/ 	.word	0x00000000
        /*0040*/ 	.short	0x000a
        /*0042*/ 	.short	0x003c
        /*0044*/ 	.byte	0x00, 0xf0, 0x11, 0x00


	//----- nvinfo : EIATTR_KPARAM_INFO
	.align		4
.L_325:
        /*0048*/ 	.byte	0x04, 0x17
        /*004a*/ 	.short	(.L_327 - .L_326)
.L_326:
        /*004c*/ 	.word	0x00000000
        /*0050*/ 	.short	0x0009
        /*0052*/ 	.short	0x0038
        /*0054*/ 	.byte	0x00, 0xf0, 0x11, 0x00


	//----- nvinfo : EIATTR_KPARAM_INFO
	.align		4
.L_327:
        /*0058*/ 	.byte	0x04, 0x17
        /*005a*/ 	.short	(.L_329 - .L_328)
.L_328:
        /*005c*/ 	.word	0x00000000
        /*0060*/ 	.short	0x0008
        /*0062*/ 	.short	0x0034
        /*0064*/ 	.byte	0x00, 0xf0, 0x11, 0x00


	//----- nvinfo : EIATTR_KPARAM_INFO
	.align		4
.L_329:
        /*0068*/ 	.byte	0x04, 0x17
        /*006a*/ 	.short	(.L_331 - .L_330)
.L_330:
        /*006c*/ 	.word	0x00000000
        /*0070*/ 	.short	0x0007
        /*0072*/ 	.short	0x0030
        /*0074*/ 	.byte	0x00, 0xf0, 0x11, 0x00


	//----- nvinfo : EIATTR_KPARAM_INFO
	.align		4
.L_331:
        /*0078*/ 	.byte	0x04, 0x17
        /*007a*/ 	.short	(.L_333 - .L_332)
.L_332:
        /*007c*/ 	.word	0x00000000
        /*0080*/ 	.short	0x0006
        /*0082*/ 	.short	0x002c
        /*0084*/ 	.byte	0x00, 0xf0, 0x11, 0x00


	//----- nvinfo : EIATTR_KPARAM_INFO
	.align		4
.L_333:
        /*0088*/ 	.byte	0x04, 0x17
        /*008a*/ 	.short	(.L_335 - .L_334)
.L_334:
        /*008c*/ 	.word	0x00000000
        /*0090*/ 	.short	0x0005
        /*0092*/ 	.short	0x0028
        /*0094*/ 	.byte	0x00, 0xf0, 0x11, 0x00


	//----- nvinfo : EIATTR_KPARAM_INFO
	.align		4
.L_335:
        /*0098*/ 	.byte	0x04, 0x17
        /*009a*/ 	.short	(.L_337 - .L_336)
.L_336:
        /*009c*/ 	.word	0x00000000
        /*00a0*/ 	.short	0x0004
        /*00a2*/ 	.short	0x0020
        /*00a4*/ 	.byte	0x00, 0xf5, 0x21, 0x00


	//----- nvinfo : EIATTR_KPARAM_INFO
	.align		4
.L_337:
        /*00a8*/ 	.byte	0x04, 0x17
        /*00aa*/ 	.short	(.L_339 - .L_338)
.L_338:
        /*00ac*/ 	.word	0x00000000
        /*00b0*/ 	.short	0x0003
        /*00b2*/ 	.short	0x0018
        /*00b4*/ 	.byte	0x00, 0xf5, 0x21, 0x00


	//----- nvinfo : EIATTR_KPARAM_INFO
	.align		4
.L_339:
        /*00b8*/ 	.byte	0x04, 0x17
        /*00ba*/ 	.short	(.L_341 - .L_340)
.L_340:
        /*00bc*/ 	.word	0x00000000
        /*00c0*/ 	.short	0x0002
        /*00c2*/ 	.short	0x0010
        /*00c4*/ 	.byte	0x00, 0xf5, 0x21, 0x00


	//----- nvinfo : EIATTR_KPARAM_INFO
	.align		4
.L_341:
        /*00c8*/ 	.byte	0x04, 0x17
        /*00ca*/ 	.short	(.L_343 - .L_342)
.L_342:
        /*00cc*/ 	.word	0x00000000
        /*00d0*/ 	.short	0x0001
        /*00d2*/ 	.short	0x0008
        /*00d4*/ 	.byte	0x00, 0xf5, 0x21, 0x00


	//----- nvinfo : EIATTR_KPARAM_INFO
	.align		4
.L_343:
        /*00d8*/ 	.byte	0x04, 0x17
        /*00da*/ 	.short	(.L_345 - .L_344)
.L_344:
        /*00dc*/ 	.word	0x00000000
        /*00e0*/ 	.short	0x0000
        /*00e2*/ 	.short	0x0000
        /*00e4*/ 	.byte	0x00, 0xf5, 0x21, 0x00


	//----- nvinfo : EIATTR_SPARSE_MMA_MASK
	.align		4
.L_345:
        /*00e8*/ 	.byte	0x03, 0x50
        /*00ea*/ 	.short	0x0000


	//----- nvinfo : EIATTR_MAXREG_COUNT
	.align		4
        /*00ec*/ 	.byte	0x03, 0x1b
        /*00ee*/ 	.short	0x00ff


	//----- nvinfo : EIATTR_MERCURY_ISA_VERSION
	.align		4
        /*00f0*/ 	.byte	0x03, 0x5f
        /*00f2*/ 	.short	0x0101


	//----- nvinfo : EIATTR_VRC_CTA_INIT_COUNT
	.align		4
        /*00f4*/ 	.byte	0x02, 0x4a
	.zero		1
	.zero		1


	//----- nvinfo : EIATTR_EXIT_INSTR_OFFSETS
	.align		4
        /*00f8*/ 	.byte	0x04, 0x1c
        /*00fa*/ 	.short	(.L_347 - .L_346)


	//   ....[0]....
.L_346:
        /*00fc*/ 	.word	0x000001e0


	//   ....[1]....
        /*0100*/ 	.word	0x00000270


	//   ....[2]....
        /*0104*/ 	.word	0x00000b40


	//   ....[3]....
        /*0108*/ 	.word	0x00000f90


	//   ....[4]....
        /*010c*/ 	.word	0x00001200


	//   ....[5]....
        /*0110*/ 	.word	0x00001330


	//----- nvinfo : EIATTR_CBANK_PARAM_SIZE
	.align		4
.L_347:
        /*0114*/ 	.byte	0x03, 0x19
        /*0116*/ 	.short	0x004c


	//----- nvinfo : EIATTR_PARAM_CBANK
	.align		4
        /*0118*/ 	.byte	0x04, 0x0a
        /*011a*/ 	.short	(.L_349 - .L_348)
	.align		4
.L_348:
        /*011c*/ 	.word	index@(.nv.constant0._Z6krnl_1PfS_S_S_S_fiiiiiiif)
        /*0120*/ 	.short	0x0380
        /*0122*/ 	.short	0x004c


	//----- nvinfo : EIATTR_SW_WAR
	.align		4
.L_349:
        /*0124*/ 	.byte	0x04, 0x36
        /*0126*/ 	.short	(.L_351 - .L_350)
.L_350:
        /*0128*/ 	.word	0x00000008
.L_351:


//--------------------- .nv.callgraph             --------------------------
	.section	.nv.callgraph,"",@"SHT_CUDA_CALLGRAPH"
	.align	4
	.sectionentsize	8
	.align		4
        /*0000*/ 	.word	0x00000000
	.align		4
        /*0004*/ 	.word	0xffffffff
	.align		4
        /*0008*/ 	.word	0x00000000
	.align		4
        /*000c*/ 	.word	0xfffffffe
	.align		4
        /*0010*/ 	.word	0x00000000
	.align		4
        /*0014*/ 	.word	0xfffffffd
	.align		4
        /*0018*/ 	.word	0x00000000
	.align		4
        /*001c*/ 	.word	0xfffffffc


//--------------------- .text._Z6krnl_7PfS_S_S_S_S_S_S_S_fiiiiiiiff --------------------------
	.section	.text._Z6krnl_7PfS_S_S_S_S_S_S_S_fiiiiiiiff,"ax",@progbits
	.align	128
.text._Z6krnl_7PfS_S_S_S_S_S_S_S_fiiiiiiiff:
        .type           _Z6krnl_7PfS_S_S_S_S_S_S_S_fiiiiiiiff,@function
        .size           _Z6krnl_7PfS_S_S_S_S_S_S_S_fiiiiiiiff,(.L_x_86 - _Z6krnl_7PfS_S_S_S_S_S_S_S_fiiiiiiiff)
        .other          _Z6krnl_7PfS_S_S_S_S_S_S_S_fiiiiiiiff,@"STO_CUDA_ENTRY STV_DEFAULT"
_Z6krnl_7PfS_S_S_S_S_S_S_S_fiiiiiiiff:
[----:B------:R-:W-:Y:S08]  /*0000*/  LDC R1, c[0x0][0x37c] ;  /* 0x0000df00ff017b82 */ /* 0x000ff00000000800 */
[----:B------:R-:W0:Y:S01]  /*0010*/  S2UR UR5, SR_CTAID.Y ;  /* 0x00000000000579c3 */ /* 0x000e220000002600 */
[----:B------:R-:W1:Y:S01]  /*0020*/  LDCU UR4, c[0x0][0x3e8] ;  /* 0x00007d00ff0477ac */ /* 0x000e620008000800 */
[----:B------:R-:W2:Y:S01]  /*0030*/  S2R R3, SR_TID.Y ;  /* 0x0000000000037919 */ /* 0x000ea20000002200 */
[----:B------:R-:W3:Y:S01]  /*0040*/  LDCU UR7, c[0x0][0x3cc] ;  /* 0x00007980ff0777ac */ /* 0x000ee20008000800 */
[----:B------:R-:W4:Y:S04]  /*0050*/  S2R R5, SR_TID.X ;  /* 0x0000000000057919 */ /* 0x000f280000002100 */
[----:B------:R-:W5:Y:S01]  /*0060*/  LDC R7, c[0x0][0x3e4] ;  /* 0x0000f900ff077b82 */ /* 0x000f620000000800 */
[----:B------:R-:W3:Y:S01]  /*0070*/  LDCU.64 UR8, c[0x0][0x3d0] ;  /* 0x00007a00ff0877ac */ /* 0x000ee20008000a00 */
[----:B------:R-:W3:Y:S06]  /*0080*/  S2R R6, SR_TID.Z ;  /* 0x0000000000067919 */ /* 0x000eec0000002300 */
[----:B------:R-:W4:Y:S01]  /*0090*/  LDC R4, c[0x0][0x360] ;  /* 0x0000d800ff047b82 */ /* 0x000f220000000800 */
[----:B------:R-:W2:Y:S01]  /*00a0*/  LDCU UR6, c[0x0][0x364] ;  /* 0x00006c80ff0677ac */ /* 0x000ea20008000800 */
[----:B0-----:R-:W-:-:S05]  /*00b0*/  I2FP.F32.U32 R0, UR5 ;  /* 0x0000000500007c45 */ /* 0x001fca0008201000 */
[----:B-1----:R-:W-:Y:S01]  /*00c0*/  FMUL R0, R0, UR4 ;  /* 0x0000000400007c20 */ /* 0x002fe20008400000 */
[----:B------:R-:W0:Y:S05]  /*00d0*/  S2UR UR4, SR_CTAID.X ;  /* 0x00000000000479c3 */ /* 0x000e2a0000002500 */
[----:B------:R-:W1:Y:S02]  /*00e0*/  F2I.U32.FLOOR.NTZ R0, R0 ;  /* 0x0000000000007305 */ /* 0x000e640000207000 */
[C---:B-1----:R-:W-:Y:S02]  /*00f0*/  IADD3 R2, PT, PT, -R0.reuse, RZ, RZ ;  /* 0x000000ff00027210 */ /* 0x042fe40007ffe1ff */
[----:B------:R-:W-:Y:S01]  /*0100*/  SHF.L.U32 R0, R0, 0x8, RZ ;  /* 0x0000000800007819 */ /* 0x000fe200000006ff */
[----:B0-----:R-:W-:-:S02]  /*0110*/  USHF.L.U32 UR4, UR4, 0x8, URZ ;  /* 0x0000000804047899 */ /* 0x001fc400080006ff */
[----:B-----5:R-:W-:Y:S01]  /*0120*/  IMAD R2, R2, R7, UR5 ;  /* 0x0000000502027e24 */ /* 0x020fe2000f8e0207 */
[----:B------:R-:W0:Y:S04]  /*0130*/  LDCU UR5, c[0x0][0x368] ;  /* 0x00006d00ff0577ac */ /* 0x000e280008000800 */
[----:B------:R-:W-:Y:S01]  /*0140*/  SHF.L.U32 R2, R2, 0x8, RZ ;  /* 0x0000000802027819 */ /* 0x000fe200000006ff */
[----:B------:R-:W-:-:S03]  /*0150*/  USHF.R.S32.HI UR4, URZ, 0x8, UR4 ;  /* 0x00000008ff047899 */ /* 0x000fc60008011404 */
[----:B------:R-:W-:-:S05]  /*0160*/  SHF.R.S32.HI R2, RZ, 0x8, R2 ;  /* 0x00000008ff027819 */ /* 0x000fca0000011402 */
[----:B--2---:R-:W-:Y:S01]  /*0170*/  IMAD R2, R2, UR6, R3 ;  /* 0x0000000602027c24 */ /* 0x004fe2000f8e0203 */
[----:B------:R-:W-:Y:S01]  /*0180*/  SHF.R.S32.HI R3, RZ, 0x8, R0 ;  /* 0x00000008ff037819 */ /* 0x000fe20000011400 */
[----:B----4-:R-:W-:-:S03]  /*0190*/  IMAD R0, R4, UR4, R5 ;  /* 0x0000000404007c24 */ /* 0x010fc6000f8e0205 */
[----:B---3--:R-:W-:Y:S01]  /*01a0*/  ISETP.GE.AND P0, PT, R2, UR7, PT ;  /* 0x0000000702007c0c */ /* 0x008fe2000bf06270 */
[----:B0-----:R-:W-:-:S03]  /*01b0*/  IMAD R3, R3, UR5, R6 ;  /* 0x0000000503037c24 */ /* 0x001fc6000f8e0206 */
[----:B------:R-:W-:-:S04]  /*01c0*/  ISETP.GE.OR P0, PT, R0, UR8, P0 ;  /* 0x0000000800007c0c */ /* 0x000fc80008706670 */
[----:B------:R-:W-:-:S13]  /*01d0*/  ISETP.GE.OR P0, PT, R3, UR9, P0 ;  /* 0x0000000903007c0c */ /* 0x000fda0008706670 */
[----:B------:R-:W-:Y:S05]  /*01e0*/  @P0 EXIT ;  /* 0x000000000000094d */ /* 0x000fea0003800000 */
[----:B------:R-:W0:Y:S01]  /*01f0*/  LDC.64 R8, c[0x0][0x3d8] ;  /* 0x0000f600ff087b82 */ /* 0x000e220000000a00 */
[----:B------:R-:W-:Y:S01]  /*0200*/  LOP3.LUT R3, R3, 0xffffff, RZ, 0xc0, !PT ;  /* 0x00ffffff03037812 */ /* 0x000fe200078ec0ff */
[----:B------:R-:W-:Y:S01]  /*0210*/  ULOP3.LUT UR4, UR8, 0xffffff, URZ, 0xc0, !UPT ;  /* 0x00ffffff08047892 */ /* 0x000fe2000f8ec0ff */
[----:B------:R-:W-:Y:S01]  /*0220*/  LOP3.LUT R2, R2, 0xffffff, RZ, 0xc0, !PT ;  /* 0x00ffffff02027812 */ /* 0x000fe200078ec0ff */
[----:B------:R-:W1:Y:S01]  /*0230*/  LDCU.64 UR6, c[0x0][0x358] ;  /* 0x00006b00ff0677ac */ /* 0x000e620008000a00 */
[----:B------:R-:W-:-:S03]  /*0240*/  HFMA2 R18, -RZ, RZ, 0, 0 ;  /* 0x00000000ff127431 */ /* 0x000fc600000001ff */
[----:B------:R-:W2:Y:S01]  /*0250*/  LDC.64 R12, c[0x0][0x3a8] ;  /* 0x0000ea00ff0c7b82 */ /* 0x000ea20000000a00 */
[----:B0-----:R-:W-:Y:S02]  /*0260*/  ISETP.GE.AND P1, PT, R8, 0x1, PT ;  /* 0x000000010800780c */ /* 0x001fe40003f26270 */
[----:B------:R-:W-:-:S05]  /*0270*/  LOP3.LUT R4, R9, 0xffffff, RZ, 0xc0, !PT ;  /* 0x00ffffff09047812 */ /* 0x000fca00078ec0ff */
[----:B------:R-:W-:-:S04]  /*0280*/  IMAD R3, R3, R4, R0 ;  /* 0x0000000403037224 */ /* 0x000fc800078e0200 */
[----:B------:R-:W-:-:S04]  /*0290*/  IMAD R0, R2, UR4, R3 ;  /* 0x0000000402007c24 */ /* 0x000fc8000f8e0203 */
[----:B--2---:R-:W-:Y:S01]  /*02a0*/  IMAD.WIDE R12, R0, 0x4, R12 ;  /* 0x00000004000c7825 */ /* 0x004fe200078e020c */
[----:B-1----:R-:W-:Y:S06]  /*02b0*/  @!P1 BRA `(.L_x_0) ;  /* 0x0000001000e89947 */ /* 0x002fec0003800000 */
[----:B------:R-:W0:Y:S01]  /*02c0*/  LDCU UR4, c[0x0][0x3e0] ;  /* 0x00007c00ff0477ac */ /* 0x000e220008000800 */
[C---:B------:R-:W-:Y:S02]  /*02d0*/  ISETP.GE.U32.AND P0, PT, R8.reuse, 0x4, PT ;  /* 0x000000040800780c */ /* 0x040fe40003f06070 */
[----:B------:R-:W-:Y:S02]  /*02e0*/  CS2R R18, SRZ ;  /* 0x0000000000127805 */ /* 0x000fe4000001ff00 */
[----:B------:R-:W-:Y:S01]  /*02f0*/  LOP3.LUT R2, R8, 0x3, RZ, 0xc0, !PT ;  /* 0x0000000308027812 */ /* 0x000fe200078ec0ff */
[----:B0-----:R-:W-:-:S08]  /*0300*/  ULOP3.LUT UR4, UR4, 0xffffff, URZ, 0xc0, !UPT ;  /* 0x00ffffff04047892 */ /* 0x001fd0000f8ec0ff */
[----:B------:R-:W-:Y:S05]  /*0310*/  @!P0 BRA `(.L_x_1) ;  /* 0x0000000800ac8947 */ /* 0x000fea0003800000 */
[----:B------:R-:W-:Y:S01]  /*0320*/  LOP3.LUT R3, R8, 0x7ffffffc, RZ, 0xc0, !PT ;  /* 0x7ffffffc08037812 */ /* 0x000fe200078ec0ff */
[----:B------:R-:W-:Y:S01]  /*0330*/  HFMA2 R4, -RZ, RZ, 0, 5.9604644775390625e-08 ;  /* 0x00000001ff047431 */ /* 0x000fe200000001ff */
[----:B------:R-:W-:Y:S02]  /*0340*/  MOV R18, RZ ;  /* 0x000000ff00127202 */ /* 0x000fe40000000f00 */
[----:B------:R-:W-:-:S07]  /*0350*/  IADD3 R6, PT, PT, -R3, RZ, RZ ;  /* 0x000000ff03067210 */ /* 0x000fce0007ffe1ff */
.L_x_2:
[----:B------:R-:W0:Y:S01]  /*0360*/  LDC.64 R30, c[0x0][0x380] ;  /* 0x0000e000ff1e7b82 */ /* 0x000e220000000a00 */
[----:B------:R-:W-:-:S04]  /*0370*/  IADD3 R5, PT, PT, R4, -0x1, RZ ;  /* 0xffffffff04057810 */ /* 0x000fc80007ffe0ff */
[----:B------:R-:W-:-:S03]  /*0380*/  LOP3.LUT R5, R5, 0xfffffc, RZ, 0xc0, !PT ;  /* 0x00fffffc05057812 */ /* 0x000fc600078ec0ff */
[----:B------:R-:W1:Y:S02]  /*0390*/  LDC.64 R28, c[0x0][0x388] ;  /* 0x0000e200ff1c7b82 */ /* 0x000e640000000a00 */
[----:B------:R-:W-:-:S05]  /*03a0*/  IMAD R15, R5, UR4, R0 ;  /* 0x00000004050f7c24 */ /* 0x000fca000f8e0200 */
[C---:B------:R-:W-:Y:S01]  /*03b0*/  IADD3 R17, PT, PT, R15.reuse, UR8, RZ ;  /* 0x000000080f117c10 */ /* 0x040fe2000fffe0ff */
[----:B------:R-:W2:Y:S01]  /*03c0*/  LDC.64 R26, c[0x0][0x390] ;  /* 0x0000e400ff1a7b82 */ /* 0x000ea20000000a00 */
[----:B------:R-:W-:-:S03]  /*03d0*/  IADD3 R23, PT, PT, R15, R9, RZ ;  /* 0x000000090f177210 */ /* 0x000fc60007ffe0ff */
[----:B0-----:R-:W-:-:S04]  /*03e0*/  IMAD.WIDE R16, R17, 0x4, R30 ;  /* 0x0000000411107825 */ /* 0x001fc800078e021e */
[----:B------:R-:W0:Y:S01]  /*03f0*/  LDC.64 R10, c[0x0][0x398] ;  /* 0x0000e600ff0a7b82 */ /* 0x000e220000000a00 */
[C---:B------:R-:W-:Y:S01]  /*0400*/  IMAD.WIDE R20, R15.reuse, 0x4, R30 ;  /* 0x000000040f147825 */ /* 0x040fe200078e021e */
[----:B------:R-:W3:Y:S03]  /*0410*/  LDG.E R16, desc[UR6][R16.64] ;  /* 0x0000000610107981 */ /* 0x000ee6000c1e1900 */
[----:B-1----:R-:W-:Y:S01]  /*0420*/  IMAD.WIDE R24, R15, 0x4, R28 ;  /* 0x000000040f187825 */ /* 0x002fe200078e021c */
[----:B------:R1:W3:Y:S04]  /*0430*/  LDG.E R5, desc[UR6][R20.64] ;  /* 0x0000000614057981 */ /* 0x0002e8000c1e1900 */
[----:B------:R-:W4:Y:S01]  /*0440*/  LDG.E R14, desc[UR6][R24.64+0x4] ;  /* 0x00000406180e7981 */ /* 0x000f22000c1e1900 */
[----:B--2---:R-:W-:-:S03]  /*0450*/  IMAD.WIDE R22, R23, 0x4, R26 ;  /* 0x0000000417167825 */ /* 0x004fc600078e021a */
[----:B------:R0:W2:Y:S01]  /*0460*/  LDG.E R34, desc[UR6][R24.64] ;  /* 0x0000000618227981 */ /* 0x0000a2000c1e1900 */
[C---:B------:R-:W-:Y:S01]  /*0470*/  IMAD.WIDE R32, R15.reuse, 0x4, R26 ;  /* 0x000000040f207825 */ /* 0x040fe200078e021a */
[----:B-1----:R-:W1:Y:S02]  /*0480*/  LDC.64 R20, c[0x0][0x3b8] ;  /* 0x0000ee00ff147b82 */ /* 0x002e640000000a00 */
[----:B------:R-:W5:Y:S04]  /*0490*/  LDG.E R22, desc[UR6][R22.64] ;  /* 0x0000000616167981 */ /* 0x000f68000c1e1900 */
[----:B------:R-:W5:Y:S01]  /*04a0*/  LDG.E R32, desc[UR6][R32.64] ;  /* 0x0000000620207981 */ /* 0x000f62000c1e1900 */
[----:B0-----:R-:W-:-:S04]  /*04b0*/  IMAD.WIDE R24, R15, 0x4, R10 ;  /* 0x000000040f187825 */ /* 0x001fc800078e020a */
[----:B-1----:R-:W-:-:S04]  /*04c0*/  IMAD.WIDE R36, R15, 0x4, R20 ;  /* 0x000000040f247825 */ /* 0x002fc800078e0214 */
[----:B---3--:R-:W-:Y:S02]  /*04d0*/  FADD R5, R16, -R5 ;  /* 0x8000000510057221 */ /* 0x008fe40000000000 */
[----:B------:R-:W0:Y:S02]  /*04e0*/  LDC.64 R16, c[0x0][0x3c0] ;  /* 0x0000f000ff107b82 */ /* 0x000e240000000a00 */
[----:B----4-:R-:W-:-:S04]  /*04f0*/  FADD R5, R5, R14 ;  /* 0x0000000e05057221 */ /* 0x010fc80000000000 */
[----:B--2---:R-:W-:-:S04]  /*0500*/  FADD R5, R5, -R34 ;  /* 0x8000002205057221 */ /* 0x004fc80000000000 */
[----:B-----5:R-:W-:Y:S02]  /*0510*/  FADD R5, R5, R22 ;  /* 0x0000001605057221 */ /* 0x020fe40000000000 */
[----:B------:R-:W1:Y:S02]  /*0520*/  LDC.64 R22, c[0x0][0x3b0] ;  /* 0x0000ec00ff167b82 */ /* 0x000e640000000a00 */
[----:B------:R-:W-:-:S05]  /*0530*/  FADD R5, R5, -R32 ;  /* 0x8000002005057221 */ /* 0x000fca0000000000 */
[----:B------:R2:W-:Y:S04]  /*0540*/  STG.E desc[UR6][R24.64], R5 ;  /* 0x0000000518007986 */ /* 0x0005e8000c101906 */
[----:B------:R-:W3:Y:S01]  /*0550*/  LDG.E R7, desc[UR6][R12.64] ;  /* 0x000000060c077981 */ /* 0x000ee2000c1e1900 */
[----:B0-----:R-:W-:-:S03]  /*0560*/  IMAD.WIDE R34, R15, 0x4, R16 ;  /* 0x000000040f227825 */ /* 0x001fc600078e0210 */
[----:B------:R-:W3:Y:S04]  /*0570*/  LDG.E R14, desc[UR6][R36.64] ;  /* 0x00000006240e7981 */ /* 0x000ee8000c1e1900 */
[----:B------:R-:W4:Y:S01]  /*0580*/  LDG.E R35, desc[UR6][R34.64] ;  /* 0x0000000622237981 */ /* 0x000f22000c1e1900 */
[----:B---3--:R-:W-:Y:S01]  /*0590*/  FADD R14, R7, R14 ;  /* 0x0000000e070e7221 */ /* 0x008fe20000000000 */
[----:B------:R-:W-:-:S03]  /*05a0*/  LOP3.LUT R7, R4, 0xfffffd, RZ, 0xc0, !PT ;  /* 0x00fffffd04077812 */ /* 0x000fc600078ec0ff */
[----:B------:R-:W-:Y:S02]  /*05b0*/  FADD R14, -R5, R14 ;  /* 0x0000000e050e7221 */ /* 0x000fe40000000100 */
[----:B--2---:R-:W-:-:S03]  /*05c0*/  IMAD R5, R7, UR4, R0 ;  /* 0x0000000407057c24 */ /* 0x004fc6000f8e0200 */
[----:B----4-:R-:W-:-:S04]  /*05d0*/  FSETP.GTU.AND P0, PT, R14, R35, PT ;  /* 0x000000230e00720b */ /* 0x010fc80003f0c000 */
[----:B------:R-:W-:Y:S01]  /*05e0*/  FSEL R32, R14, R35, !P0 ;  /* 0x000000230e207208 */ /* 0x000fe20004000000 */
[----:B-1----:R-:W-:Y:S01]  /*05f0*/  IMAD.WIDE R14, R15, 0x4, R22 ;  /* 0x000000040f0e7825 */ /* 0x002fe200078e0216 */
[----:B------:R-:W-:-:S04]  /*0600*/  IADD3 R7, PT, PT, R5, UR8, RZ ;  /* 0x0000000805077c10 */ /* 0x000fc8000fffe0ff */
[----:B------:R0:W-:Y:S04]  /*0610*/  STG.E desc[UR6][R14.64], R32 ;  /* 0x000000200e007986 */ /* 0x0001e8000c101906 */
[----:B------:R1:W2:Y:S01]  /*0620*/  LDG.E R19, desc[UR6][R24.64] ;  /* 0x0000000618137981 */ /* 0x0002a2000c1e1900 */
[----:B------:R-:W-:-:S04]  /*0630*/  IMAD.WIDE R34, R5, 0x4, R28 ;  /* 0x0000000405227825 */ /* 0x000fc800078e021c */
[--C-:B0-----:R-:W-:Y:S02]  /*0640*/  IMAD.WIDE R14, R7, 0x4, R30.reuse ;  /* 0x00000004070e7825 */ /* 0x101fe400078e021e */
[----:B------:R-:W3:Y:S02]  /*0650*/  LDG.E R7, desc[UR6][R34.64] ;  /* 0x0000000622077981 */ /* 0x000ee4000c1e1900 */
[C---:B-1----:R-:W-:Y:S02]  /*0660*/  IMAD.WIDE R24, R5.reuse, 0x4, R30 ;  /* 0x0000000405187825 */ /* 0x042fe400078e021e */
[----:B------:R0:W4:Y:S04]  /*0670*/  LDG.E R33, desc[UR6][R14.64] ;  /* 0x000000060e217981 */ /* 0x000128000c1e1900 */
[----:B------:R-:W4:Y:S04]  /*0680*/  LDG.E R24, desc[UR6][R24.64] ;  /* 0x0000000618187981 */ /* 0x000f28000c1e1900 */
[----:B------:R-:W5:Y:S01]  /*0690*/  LDG.E R14, desc[UR6][R34.64+0x4] ;  /* 0x00000406220e7981 */ /* 0x000f62000c1e1900 */
[----:B0-----:R-:W-:Y:S01]  /*06a0*/  IADD3 R15, PT, PT, R5, R9, RZ ;  /* 0x00000009050f7210 */ /* 0x001fe20007ffe0ff */
[----:B----4-:R-:W-:-:S04]  /*06b0*/  FADD R33, R33, -R24 ;  /* 0x8000001821217221 */ /* 0x010fc80000000000 */
[----:B------:R-:W-:-:S04]  /*06c0*/  IMAD.WIDE R24, R15, 0x4, R26 ;  /* 0x000000040f187825 */ /* 0x000fc800078e021a */
[----:B-----5:R-:W-:Y:S01]  /*06d0*/  FADD R33, R33, R14 ;  /* 0x0000000e21217221 */ /* 0x020fe20000000000 */
[----:B------:R-:W-:Y:S01]  /*06e0*/  IMAD.WIDE R14, R5, 0x4, R26 ;  /* 0x00000004050e7825 */ /* 0x000fe200078e021a */
[----:B------:R-:W4:Y:S05]  /*06f0*/  LDG.E R24, desc[UR6][R24.64] ;  /* 0x0000000618187981 */ /* 0x000f2a000c1e1900 */
[----:B------:R-:W5:Y:S01]  /*0700*/  LDG.E R14, desc[UR6][R14.64] ;  /* 0x000000060e0e7981 */ /* 0x000f62000c1e1900 */
[----:B---3--:R-:W-:Y:S01]  /*0710*/  FADD R7, R33, -R7 ;  /* 0x8000000721077221 */ /* 0x008fe20000000000 */
[----:B------:R-:W-:-:S04]  /*0720*/  IMAD.WIDE R34, R5, 0x4, R10 ;  /* 0x0000000405227825 */ /* 0x000fc800078e020a */
[----:B----4-:R-:W-:Y:S01]  /*0730*/  FADD R33, R7, R24 ;  /* 0x0000001807217221 */ /* 0x010fe20000000000 */
[----:B--2---:R-:W-:Y:S01]  /*0740*/  FADD.RZ R24, R32, R19 ;  /* 0x0000001320187221 */ /* 0x004fe2000000c000 */
[----:B------:R-:W2:Y:S02]  /*0750*/  LDG.E R7, desc[UR6][R36.64] ;  /* 0x0000000624077981 */ /* 0x000ea4000c1e1900 */
[----:B-----5:R-:W-:Y:S01]  /*0760*/  FADD R25, R33, -R14 ;  /* 0x8000000e21197221 */ /* 0x020fe20000000000 */
[----:B------:R-:W-:-:S04]  /*0770*/  IMAD.WIDE R32, R5, 0x4, R20 ;  /* 0x0000000405207825 */ /* 0x000fc800078e0214 */
[----:B------:R0:W-:Y:S04]  /*0780*/  STG.E desc[UR6][R34.64], R25 ;  /* 0x0000001922007986 */ /* 0x0001e8000c101906 */
[----:B------:R-:W3:Y:S04]  /*0790*/  LDG.E R19, desc[UR6][R12.64] ;  /* 0x000000060c137981 */ /* 0x000ee8000c1e1900 */
[----:B------:R-:W3:Y:S02]  /*07a0*/  LDG.E R14, desc[UR6][R32.64] ;  /* 0x00000006200e7981 */ /* 0x000ee4000c1e1900 */
[----:B---3--:R-:W-:-:S04]  /*07b0*/  FADD R14, R19, R14 ;  /* 0x0000000e130e7221 */ /* 0x008fc80000000000 */
[----:B------:R-:W-:Y:S01]  /*07c0*/  FADD R19, -R25, R14 ;  /* 0x0000000e19137221 */ /* 0x000fe20000000100 */
[----:B------:R-:W-:-:S06]  /*07d0*/  IMAD.WIDE R14, R5, 0x4, R16 ;  /* 0x00000004050e7825 */ /* 0x000fcc00078e0210 */
[----:B------:R-:W3:Y:S01]  /*07e0*/  LDG.E R14, desc[UR6][R14.64] ;  /* 0x000000060e0e7981 */ /* 0x000ee2000c1e1900 */
[----:B--2---:R-:W-:Y:S01]  /*07f0*/  FADD.RZ R7, R24, -R7 ;  /* 0x8000000718077221 */ /* 0x004fe2000000c000 */
[----:B---3--:R-:W-:-:S04]  /*0800*/  FSETP.GTU.AND P0, PT, R19, R14, PT ;  /* 0x0000000e1300720b */ /* 0x008fc80003f0c000 */
[----:B------:R-:W-:Y:S01]  /*0810*/  FSEL R19, R19, R14, !P0 ;  /* 0x0000000e13137208 */ /* 0x000fe20004000000 */
[----:B------:R-:W-:Y:S01]  /*0820*/  IMAD.WIDE R14, R5, 0x4, R22 ;  /* 0x00000004050e7825 */ /* 0x000fe200078e0216 */
[----:B------:R-:W-:-:S04]  /*0830*/  IADD3 R5, PT, PT, R4, 0x1, RZ ;  /* 0x0000000104057810 */ /* 0x000fc80007ffe0ff */
[----:B------:R-:W-:-:S05]  /*0840*/  LOP3.LUT R5, R5, 0xfffffe, RZ, 0xc0, !PT ;  /* 0x00fffffe05057812 */ /* 0x000fca00078ec0ff */
[----:B------:R-:W-:-:S05]  /*0850*/  IMAD R37, R5, UR4, R0 ;  /* 0x0000000405257c24 */ /* 0x000fca000f8e0200 */
[----:B0-----:R-:W-:Y:S01]  /*0860*/  IADD3 R25, PT, PT, R37, UR8, RZ ;  /* 0x0000000825197c10 */ /* 0x001fe2000fffe0ff */
[----:B------:R0:W-:Y:S04]  /*0870*/  STG.E desc[UR6][R14.64], R19 ;  /* 0x000000130e007986 */ /* 0x0001e8000c101906 */
[--C-:B------:R-:W-:Y:S01]  /*0880*/  IMAD.WIDE R24, R25, 0x4, R30.reuse ;  /* 0x0000000419187825 */ /* 0x100fe200078e021e */
[----:B------:R-:W2:Y:S05]  /*0890*/  LDG.E R34, desc[UR6][R34.64] ;  /* 0x0000000622227981 */ /* 0x000eaa000c1e1900 */
[----:B------:R-:W3:Y:S01]  /*08a0*/  LDG.E R24, desc[UR6][R24.64] ;  /* 0x0000000618187981 */ /* 0x000ee2000c1e1900 */
[----:B0-----:R-:W-:-:S05]  /*08b0*/  IMAD.WIDE R14, R37, 0x4, R30 ;  /* 0x00000004250e7825 */ /* 0x001fca00078e021e */
[----:B------:R0:W3:Y:S02]  /*08c0*/  LDG.E R5, desc[UR6][R14.64] ;  /* 0x000000060e057981 */ /* 0x0000e4000c1e1900 */
[----:B0-----:R-:W-:-:S05]  /*08d0*/  IMAD.WIDE R14, R37, 0x4, R28 ;  /* 0x00000004250e7825 */ /* 0x001fca00078e021c */
[----:B------:R-:W4:Y:S01]  /*08e0*/  LDG.E R36, desc[UR6][R14.64+0x4] ;  /* 0x000004060e247981 */ /* 0x000f22000c1e1900 */
[----:B---3--:R-:W-:-:S03]  /*08f0*/  FADD R5, R24, -R5 ;  /* 0x8000000518057221 */ /* 0x008fc60000000000 */
[----:B------:R0:W3:Y:S01]  /*0900*/  LDG.E R24, desc[UR6][R14.64] ;  /* 0x000000060e187981 */ /* 0x0000e2000c1e1900 */
[----:B----4-:R-:W-:Y:S01]  /*0910*/  FADD R5, R5, R36 ;  /* 0x0000002405057221 */ /* 0x010fe20000000000 */
[C---:B------:R-:W-:Y:S01]  /*0920*/  IADD3 R36, PT, PT, R37.reuse, R9, RZ ;  /* 0x0000000925247210 */ /* 0x040fe20007ffe0ff */
[----:B0-----:R-:W-:-:S04]  /*0930*/  IMAD.WIDE R14, R37, 0x4, R26 ;  /* 0x00000004250e7825 */ /* 0x001fc800078e021a */
[----:B---3--:R-:W-:Y:S01]  /*0940*/  FADD R5, R5, -R24 ;  /* 0x8000001805057221 */ /* 0x008fe20000000000 */
[----:B------:R-:W-:Y:S02]  /*0950*/  IMAD.WIDE R24, R36, 0x4, R26 ;  /* 0x0000000424187825 */ /* 0x000fe400078e021a */
[----:B------:R0:W3:Y:S04]  /*0960*/  LDG.E R36, desc[UR6][R14.64] ;  /* 0x000000060e247981 */ /* 0x0000e8000c1e1900 */
[----:B------:R-:W4:Y:S01]  /*0970*/  LDG.E R24, desc[UR6][R24.64] ;  /* 0x0000000618187981 */ /* 0x000f22000c1e1900 */
[----:B------:R-:W-:Y:S01]  /*0980*/  FADD R7, R7, R18 ;  /* 0x0000001207077221 */ /* 0x000fe20000000000 */
[----:B--2---:R-:W-:Y:S01]  /*0990*/  FADD.RZ R34, R19, R34 ;  /* 0x0000002213227221 */ /* 0x004fe2000000c000 */
[----:B------:R-:W-:-:S04]  /*09a0*/  IMAD.WIDE R18, R37, 0x4, R20 ;  /* 0x0000000425127825 */ /* 0x000fc800078e0214 */
[----:B0-----:R-:W-:-:S04]  /*09b0*/  IMAD.WIDE R14, R37, 0x4, R10 ;  /* 0x00000004250e7825 */ /* 0x001fc800078e020a */
[----:B----4-:R-:W-:Y:S02]  /*09c0*/  FADD R35, R5, R24 ;  /* 0x0000001805237221 */ /* 0x010fe40000000000 */
[----:B------:R0:W2:Y:S02]  /*09d0*/  LDG.E R5, desc[UR6][R32.64] ;  /* 0x0000000620057981 */ /* 0x0000a4000c1e1900 */
[----:B---3--:R-:W-:-:S05]  /*09e0*/  FADD R35, R35, -R36 ;  /* 0x8000002423237221 */ /* 0x008fca0000000000 */
[----:B------:R1:W-:Y:S04]  /*09f0*/  STG.E desc[UR6][R14.64], R35 ;  /* 0x000000230e007986 */ /* 0x0003e8000c101906 */
[----:B------:R-:W3:Y:S04]  /*0a00*/  LDG.E R24, desc[UR6][R12.64] ;  /* 0x000000060c187981 */ /* 0x000ee8000c1e1900 */
[----:B------:R-:W3:Y:S01]  /*0a10*/  LDG.E R25, desc[UR6][R18.64] ;  /* 0x0000000612197981 */ /* 0x000ee2000c1e1900 */
[----:B0-----:R-:W-:Y:S01]  /*0a20*/  IADD3 R33, PT, PT, R4, 0x2, RZ ;  /* 0x0000000204217810 */ /* 0x001fe20007ffe0ff */
[----:B---3--:R-:W-:-:S04]  /*0a30*/  FADD R24, R24, R25 ;  /* 0x0000001918187221 */ /* 0x008fc80000000000 */
[----:B------:R-:W-:Y:S01]  /*0a40*/  FADD R36, -R35, R24 ;  /* 0x0000001823247221 */ /* 0x000fe20000000100 */
[----:B------:R-:W-:-:S06]  /*0a50*/  IMAD.WIDE R24, R37, 0x4, R16 ;  /* 0x0000000425187825 */ /* 0x000fcc00078e0210 */
[----:B------:R-:W3:Y:S01]  /*0a60*/  LDG.E R25, desc[UR6][R24.64] ;  /* 0x0000000618197981 */ /* 0x000ee2000c1e1900 */
[----:B------:R-:W-:-:S05]  /*0a70*/  LOP3.LUT R33, R33, 0xffffff, RZ, 0xc0, !PT ;  /* 0x00ffffff21217812 */ /* 0x000fca00078ec0ff */
[----:B------:R-:W-:-:S05]  /*0a80*/  IMAD R33, R33, UR4, R0 ;  /* 0x0000000421217c24 */ /* 0x000fca000f8e0200 */
[C---:B-1----:R-:W-:Y:S01]  /*0a90*/  IADD3 R35, PT, PT, R33.reuse, UR8, RZ ;  /* 0x0000000821237c10 */ /* 0x042fe2000fffe0ff */
[----:B------:R-:W-:Y:S01]  /*0aa0*/  IMAD.WIDE R28, R33, 0x4, R28 ;  /* 0x00000004211c7825 */ /* 0x000fe200078e021c */
[----:B---3--:R-:W-:-:S04]  /*0ab0*/  FSETP.GTU.AND P0, PT, R36, R25, PT ;  /* 0x000000192400720b */ /* 0x008fc80003f0c000 */
[----:B------:R-:W-:Y:S01]  /*0ac0*/  FSEL R32, R36, R25, !P0 ;  /* 0x0000001924207208 */ /* 0x000fe20004000000 */
[----:B------:R-:W-:-:S04]  /*0ad0*/  IMAD.WIDE R24, R35, 0x4, R30 ;  /* 0x0000000423187825 */ /* 0x000fc800078e021e */
[----:B------:R-:W-:-:S04]  /*0ae0*/  IMAD.WIDE R36, R37, 0x4, R22 ;  /* 0x0000000425247825 */ /* 0x000fc800078e0216 */
[C---:B------:R-:W-:Y:S01]  /*0af0*/  IMAD.WIDE R30, R33.reuse, 0x4, R30 ;  /* 0x00000004211e7825 */ /* 0x040fe200078e021e */
[----:B------:R0:W-:Y:S04]  /*0b00*/  STG.E desc[UR6][R36.64], R32 ;  /* 0x0000002024007986 */ /* 0x0001e8000c101906 */
[----:B------:R-:W3:Y:S04]  /*0b10*/  LDG.E R24, desc[UR6][R24.64] ;  /* 0x0000000618187981 */ /* 0x000ee8000c1e1900 */
[----:B------:R-:W3:Y:S01]  /*0b20*/  LDG.E R31, desc[UR6][R30.64] ;  /* 0x000000061e1f7981 */ /* 0x000ee2000c1e1900 */
[----:B0-----:R-:W-:-:S03]  /*0b30*/  IADD3 R37, PT, PT, R33, R9, RZ ;  /* 0x0000000921257210 */ /* 0x001fc60007ffe0ff */
[----:B------:R-:W4:Y:S02]  /*0b40*/  LDG.E R35, desc[UR6][R28.64+0x4] ;  /* 0x000004061c237981 */ /* 0x000f24000c1e1900 */
[--C-:B------:R-:W-:Y:S02]  /*0b50*/  IMAD.WIDE R36, R37, 0x4, R26.reuse ;  /* 0x0000000425247825 */ /* 0x100fe400078e021a */
[----:B------:R-:W5:Y:S02]  /*0b60*/  LDG.E R15, desc[UR6][R14.64] ;  /* 0x000000060e0f7981 */ /* 0x000f64000c1e1900 */
[C---:B------:R-:W-:Y:S02]  /*0b70*/  IMAD.WIDE R26, R33.reuse, 0x4, R26 ;  /* 0x00000004211a7825 */ /* 0x040fe400078e021a */
[----:B------:R-:W5:Y:S04]  /*0b80*/  LDG.E R18, desc[UR6][R18.64] ;  /* 0x0000000612127981 */ /* 0x000f68000c1e1900 */
[----:B------:R-:W2:Y:S04]  /*0b90*/  LDG.E R28, desc[UR6][R28.64] ;  /* 0x000000061c1c7981 */ /* 0x000ea8000c1e1900 */
[----:B------:R-:W5:Y:S04]  /*0ba0*/  LDG.E R36, desc[UR6][R36.64] ;  /* 0x0000000624247981 */ /* 0x000f68000c1e1900 */
[----:B------:R-:W5:Y:S01]  /*0bb0*/  LDG.E R26, desc[UR6][R26.64] ;  /* 0x000000061a1a7981 */ /* 0x000f62000c1e1900 */
[----:B------:R-:W-:-:S04]  /*0bc0*/  IMAD.WIDE R10, R33, 0x4, R10 ;  /* 0x00000004210a7825 */ /* 0x000fc800078e020a */
[----:B------:R-:W-:-:S04]  /*0bd0*/  IMAD.WIDE R20, R33, 0x4, R20 ;  /* 0x0000000421147825 */ /* 0x000fc800078e0214 */
[----:B------:R-:W-:-:S04]  /*0be0*/  IMAD.WIDE R16, R33, 0x4, R16 ;  /* 0x0000000421107825 */ /* 0x000fc800078e0210 */
[----:B---3--:R-:W-:-:S04]  /*0bf0*/  FADD R24, R24, -R31 ;  /* 0x8000001f18187221 */ /* 0x008fc80000000000 */
[----:B----4-:R-:W-:-:S04]  /*0c00*/  FADD R35, R24, R35 ;  /* 0x0000002318237221 */ /* 0x010fc80000000000 */
[----:B--2---:R-:W-:-:S04]  /*0c10*/  FADD R35, R35, -R28 ;  /* 0x8000001c23237221 */ /* 0x004fc80000000000 */
[----:B-----5:R-:W-:-:S04]  /*0c20*/  FADD R25, R35, R36 ;  /* 0x0000002423197221 */ /* 0x020fc80000000000 */
[----:B------:R-:W-:-:S05]  /*0c30*/  FADD R25, R25, -R26 ;  /* 0x8000001a19197221 */ /* 0x000fca0000000000 */
[----:B------:R0:W-:Y:S04]  /*0c40*/  STG.E desc[UR6][R10.64], R25 ;  /* 0x000000190a007986 */ /* 0x0001e8000c101906 */
[----:B------:R-:W2:Y:S04]  /*0c50*/  LDG.E R24, desc[UR6][R12.64] ;  /* 0x000000060c187981 */ /* 0x000ea8000c1e1900 */
[----:B------:R-:W2:Y:S04]  /*0c60*/  LDG.E R27, desc[UR6][R20.64] ;  /* 0x00000006141b7981 */ /* 0x000ea8000c1e1900 */
[----:B------:R-:W3:Y:S01]  /*0c70*/  LDG.E R17, desc[UR6][R16.64] ;  /* 0x0000000610117981 */ /* 0x000ee2000c1e1900 */
[----:B------:R-:W-:-:S04]  /*0c80*/  IMAD.WIDE R22, R33, 0x4, R22 ;  /* 0x0000000421167825 */ /* 0x000fc800078e0216 */
[----:B--2---:R-:W-:-:S04]  /*0c90*/  FADD R24, R24, R27 ;  /* 0x0000001b18187221 */ /* 0x004fc80000000000 */
[----:B------:R-:W-:-:S05]  /*0ca0*/  FADD R24, -R25, R24 ;  /* 0x0000001819187221 */ /* 0x000fca0000000100 */
[----:B---3--:R-:W-:-:S04]  /*0cb0*/  FSETP.GTU.AND P0, PT, R24, R17, PT ;  /* 0x000000111800720b */ /* 0x008fc80003f0c000 */
[----:B------:R-:W-:-:S05]  /*0cc0*/  FSEL R27, R24, R17, !P0 ;  /* 0x00000011181b7208 */ /* 0x000fca0004000000 */
[----:B------:R1:W-:Y:S04]  /*0cd0*/  STG.E desc[UR6][R22.64], R27 ;  /* 0x0000001b16007986 */ /* 0x0003e8000c101906 */
[----:B0-----:R-:W2:Y:S04]  /*0ce0*/  LDG.E R10, desc[UR6][R10.64] ;  /* 0x000000060a0a7981 */ /* 0x001ea8000c1e1900 */
[----:B------:R-:W3:Y:S01]  /*0cf0*/  LDG.E R14, desc[UR6][R20.64] ;  /* 0x00000006140e7981 */ /* 0x000ee2000c1e1900 */
[----:B------:R-:W-:Y:S01]  /*0d00*/  IADD3 R6, PT, PT, R6, 0x4, RZ ;  /* 0x0000000406067810 */ /* 0x000fe20007ffe0ff */
[----:B------:R-:W-:-:S03]  /*0d10*/  FADD.RZ R34, R34, -R5 ;  /* 0x8000000522227221 */ /* 0x000fc6000000c000 */
[----:B------:R-:W-:Y:S01]  /*0d20*/  ISETP.NE.AND P0, PT, R6, RZ, PT ;  /* 0x000000ff0600720c */ /* 0x000fe20003f05270 */
[----:B------:R-:W-:Y:S01]  /*0d30*/  FADD.RZ R15, R32, R15 ;  /* 0x0000000f200f7221 */ /* 0x000fe2000000c000 */
[----:B------:R-:W-:-:S03]  /*0d40*/  FADD R7, R7, R34 ;  /* 0x0000002207077221 */ /* 0x000fc60000000000 */
[----:B------:R-:W-:-:S04]  /*0d50*/  FADD.RZ R18, R15, -R18 ;  /* 0x800000120f127221 */ /* 0x000fc8000000c000 */
[----:B------:R-:W-:Y:S01]  /*0d60*/  FADD R18, R7, R18 ;  /* 0x0000001207127221 */ /* 0x000fe20000000000 */
[----:B------:R-:W-:Y:S01]  /*0d70*/  IADD3 R4, PT, PT, R4, 0x4, RZ ;  /* 0x0000000404047810 */ /* 0x000fe20007ffe0ff */
[----:B--2---:R-:W-:-:S04]  /*0d80*/  FADD.RZ R5, R27, R10 ;  /* 0x0000000a1b057221 */ /* 0x004fc8000000c000 */
[----:B---3--:R-:W-:-:S04]  /*0d90*/  FADD.RZ R5, R5, -R14 ;  /* 0x8000000e05057221 */ /* 0x008fc8000000c000 */
[----:B------:R-:W-:Y:S01]  /*0da0*/  FADD R18, R18, R5 ;  /* 0x0000000512127221 */ /* 0x000fe20000000000 */
[----:B-1----:R-:W-:Y:S06]  /*0db0*/  @P0 BRA `(.L_x_2) ;  /* 0xfffffff400680947 */ /* 0x002fec000383ffff */
[----:B------:R-:W-:-:S07]  /*0dc0*/  MOV R19, R3 ;  /* 0x0000000300137202 */ /* 0x000fce0000000f00 */
.L_x_1:
[----:B------:R-:W-:-:S13]  /*0dd0*/  ISETP.NE.AND P0, PT, R2, RZ, PT ;  /* 0x000000ff0200720c */ /* 0x000fda0003f05270 */
[----:B------:R-:W-:Y:S05]  /*0de0*/  @!P0 BRA `(.L_x_0) ;  /* 0x00000008001c8947 */ /* 0x000fea0003800000 */
[----:B------:R-:W-:Y:S02]  /*0df0*/  ISETP.NE.AND P2, PT, R2, 0x1, PT ;  /* 0x000000010200780c */ /* 0x000fe40003f45270 */
[----:B------:R-:W-:-:S04]  /*0e00*/  LOP3.LUT R3, R8, 0x1, RZ, 0xc0, !PT ;  /* 0x0000000108037812 */ /* 0x000fc800078ec0ff */
[----:B------:R-:W-:-:S07]  /*0e10*/  ISETP.NE.U32.AND P0, PT, R3, 0x1, PT ;  /* 0x000000010300780c */ /* 0x000fce0003f05070 */
[----:B------:R-:W-:Y:S06]  /*0e20*/  @!P2 BRA `(.L_x_3) ;  /* 0x000000040054a947 */ /* 0x000fec0003800000 */
[----:B------:R-:W0:Y:S01]  /*0e30*/  LDC.64 R28, c[0x0][0x380] ;  /* 0x0000e000ff1c7b82 */ /* 0x000e220000000a00 */
[----:B------:R-:W-:-:S05]  /*0e40*/  LOP3.LUT R15, R19, 0xffffff, RZ, 0xc0, !PT ;  /* 0x00ffffff130f7812 */ /* 0x000fca00078ec0ff */
[----:B------:R-:W-:Y:S02]  /*0e50*/  IMAD R15, R15, UR4, R0 ;  /* 0x000000040f0f7c24 */ /* 0x000fe4000f8e0200 */
[----:B------:R-:W1:Y:S03]  /*0e60*/  LDC.64 R24, c[0x0][0x388] ;  /* 0x0000e200ff187b82 */ /* 0x000e660000000a00 */
[----:B------:R-:W-:-:S05]  /*0e70*/  IADD3 R3, PT, PT, R15, UR8, RZ ;  /* 0x000000080f037c10 */ /* 0x000fca000fffe0ff */
[----:B------:R-:W2:Y:S01]  /*0e80*/  LDC.64 R22, c[0x0][0x390] ;  /* 0x0000e400ff167b82 */ /* 0x000ea20000000a00 */
[C---:B------:R-:W-:Y:S01]  /*0e90*/  IADD3 R27, PT, PT, R15.reuse, R9, RZ ;  /* 0x000000090f1b7210 */ /* 0x040fe20007ffe0ff */
[----:B0-----:R-:W-:-:S06]  /*0ea0*/  IMAD.WIDE R4, R15, 0x4, R28 ;  /* 0x000000040f047825 */ /* 0x001fcc00078e021c */
[----:B------:R-:W0:Y:S01]  /*0eb0*/  LDC.64 R20, c[0x0][0x398] ;  /* 0x0000e600ff147b82 */ /* 0x000e220000000a00 */
[----:B------:R-:W-:Y:S01]  /*0ec0*/  IMAD.WIDE R2, R3, 0x4, R28 ;  /* 0x0000000403027825 */ /* 0x000fe200078e021c */
[----:B------:R-:W3:Y:S03]  /*0ed0*/  LDG.E R5, desc[UR6][R4.64] ;  /* 0x0000000604057981 */ /* 0x000ee6000c1e1900 */
[----:B-1----:R-:W-:-:S03]  /*0ee0*/  IMAD.WIDE R16, R15, 0x4, R24 ;  /* 0x000000040f107825 */ /* 0x002fc600078e0218 */
[----:B------:R-:W1:Y:S01]  /*0ef0*/  LDC.64 R10, c[0x0][0x3b8] ;  /* 0x0000ee00ff0a7b82 */ /* 0x000e620000000a00 */
[----:B------:R-:W3:Y:S04]  /*0f00*/  LDG.E R2, desc[UR6][R2.64] ;  /* 0x0000000602027981 */ /* 0x000ee8000c1e1900 */
[----:B------:R-:W4:Y:S01]  /*0f10*/  LDG.E R6, desc[UR6][R16.64+0x4] ;  /* 0x0000040610067981 */ /* 0x000f22000c1e1900 */
[----:B--2---:R-:W-:-:S03]  /*0f20*/  IMAD.WIDE R26, R27, 0x4, R22 ;  /* 0x000000041b1a7825 */ /* 0x004fc600078e0216 */
[----:B------:R2:W5:Y:S01]  /*0f30*/  LDG.E R14, desc[UR6][R16.64] ;  /* 0x00000006100e7981 */ /* 0x000562000c1e1900 */
[----:B------:R-:W-:-:S03]  /*0f40*/  IMAD.WIDE R30, R15, 0x4, R22 ;  /* 0x000000040f1e7825 */ /* 0x000fc600078e0216 */
[----:B------:R-:W5:Y:S04]  /*0f50*/  LDG.E R26, desc[UR6][R26.64] ;  /* 0x000000061a1a7981 */ /* 0x000f68000c1e1900 */
[----:B------:R-:W5:Y:S01]  /*0f60*/  LDG.E R30, desc[UR6][R30.64] ;  /* 0x000000061e1e7981 */ /* 0x000f62000c1e1900 */
[----:B--2---:R-:W2:Y:S01]  /*0f70*/  LDC.64 R16, c[0x0][0x3b0] ;  /* 0x0000ec00ff107b82 */ /* 0x004ea20000000a00 */
[----:B---3--:R-:W-:Y:S01]  /*0f80*/  FADD R5, R2, -R5 ;  /* 0x8000000502057221 */ /* 0x008fe20000000000 */
[----:B-1----:R-:W-:-:S04]  /*0f90*/  IMAD.WIDE R2, R15, 0x4, R10 ;  /* 0x000000040f027825 */ /* 0x002fc800078e020a */
[----:B----4-:R-:W-:Y:S02]  /*0fa0*/  FADD R5, R5, R6 ;  /* 0x0000000605057221 */ /* 0x010fe40000000000 */
[----:B------:R-:W1:Y:S02]  /*0fb0*/  LDC.64 R6, c[0x0][0x3c0] ;  /* 0x0000f000ff067b82 */ /* 0x000e640000000a00 */
[----:B-----5:R-:W-:-:S04]  /*0fc0*/  FADD R5, R5, -R14 ;  /* 0x8000000e05057221 */ /* 0x020fc80000000000 */
[----:B------:R-:W-:-:S04]  /*0fd0*/  FADD R5, R5, R26 ;  /* 0x0000001a05057221 */ /* 0x000fc80000000000 */
[----:B------:R-:W-:Y:S01]  /*0fe0*/  FADD R35, R5, -R30 ;  /* 0x8000001e05237221 */ /* 0x000fe20000000000 */
[----:B0-----:R-:W-:-:S05]  /*0ff0*/  IMAD.WIDE R4, R15, 0x4, R20 ;  /* 0x000000040f047825 */ /* 0x001fca00078e0214 */
[----:B------:R0:W-:Y:S04]  /*1000*/  STG.E desc[UR6][R4.64], R35 ;  /* 0x0000002304007986 */ /* 0x0001e8000c101906 */
[----:B------:R-:W3:Y:S04]  /*1010*/  LDG.E R14, desc[UR6][R12.64] ;  /* 0x000000060c0e7981 */ /* 0x000ee8000c1e1900 */
[----:B------:R-:W3:Y:S01]  /*1020*/  LDG.E R31, desc[UR6][R2.64] ;  /* 0x00000006021f7981 */ /* 0x000ee2000c1e1900 */
[----:B-1----:R-:W-:-:S05]  /*1030*/  IMAD.WIDE R26, R15, 0x4, R6 ;  /* 0x000000040f1a7825 */ /* 0x002fca00078e0206 */
[----:B------:R-:W4:Y:S01]  /*1040*/  LDG.E R33, desc[UR6][R26.64] ;  /* 0x000000061a217981 */ /* 0x000f22000c1e1900 */
[----:B------:R-:W-:Y:S01]  /*1050*/  IADD3 R30, PT, PT, R19, 0x1, RZ ;  /* 0x00000001131e7810 */ /* 0x000fe20007ffe0ff */
[----:B---3--:R-:W-:-:S03]  /*1060*/  FADD R14, R14, R31 ;  /* 0x0000001f0e0e7221 */ /* 0x008fc60000000000 */
[----:B------:R-:W-:Y:S01]  /*1070*/  LOP3.LUT R31, R30, 0xffffff, RZ, 0xc0, !PT ;  /* 0x00ffffff1e1f7812 */ /* 0x000fe200078ec0ff */
[----:B------:R-:W-:Y:S01]  /*1080*/  FADD R30, -R35, R14 ;  /* 0x0000000e231e7221 */ /* 0x000fe20000000100 */
[----:B--2---:R-:W-:-:S04]  /*1090*/  IMAD.WIDE R14, R15, 0x4, R16 ;  /* 0x000000040f0e7825 */ /* 0x004fc800078e0210 */
[----:B------:R-:W-:Y:S01]  /*10a0*/  IMAD R31, R31, UR4, R0 ;  /* 0x000000041f1f7c24 */ /* 0x000fe2000f8e0200 */
[----:B----4-:R-:W-:-:S03]  /*10b0*/  FSETP.GTU.AND P2, PT, R30, R33, PT ;  /* 0x000000211e00720b */ /* 0x010fc60003f4c000 */
[C---:B------:R-:W-:Y:S01]  /*10c0*/  IMAD.WIDE R24, R31.reuse, 0x4, R24 ;  /* 0x000000041f187825 */ /* 0x040fe200078e0218 */
[----:B0-----:R-:W-:Y:S02]  /*10d0*/  IADD3 R35, PT, PT, R31, UR8, RZ ;  /* 0x000000081f237c10 */ /* 0x001fe4000fffe0ff */
[----:B------:R-:W-:-:S03]  /*10e0*/  FSEL R33, R30, R33, !P2 ;  /* 0x000000211e217208 */ /* 0x000fc60005000000 */
[--C-:B------:R-:W-:Y:S02]  /*10f0*/  IMAD.WIDE R26, R35, 0x4, R28.reuse ;  /* 0x00000004231a7825 */ /* 0x100fe400078e021c */
[----:B------:R0:W-:Y:S02]  /*1100*/  STG.E desc[UR6][R14.64], R33 ;  /* 0x000000210e007986 */ /* 0x0001e4000c101906 */
[C---:B------:R-:W-:Y:S01]  /*1110*/  IMAD.WIDE R28, R31.reuse, 0x4, R28 ;  /* 0x000000041f1c7825 */ /* 0x040fe200078e021c */
[----:B------:R-:W-:Y:S01]  /*1120*/  IADD3 R35, PT, PT, R31, R9, RZ ;  /* 0x000000091f237210 */ /* 0x000fe20007ffe0ff */
[----:B------:R-:W0:Y:S04]  /*1130*/  LDG.E R26, desc[UR6][R26.64] ;  /* 0x000000061a1a7981 */ /* 0x000e28000c1e1900 */
[----:B------:R-:W0:Y:S01]  /*1140*/  LDG.E R29, desc[UR6][R28.64] ;  /* 0x000000061c1d7981 */ /* 0x000e22000c1e1900 */
[----:B------:R-:W-:-:S03]  /*1150*/  IMAD.WIDE R34, R35, 0x4, R22 ;  /* 0x0000000423227825 */ /* 0x000fc600078e0216 */
[----:B------:R-:W2:Y:S01]  /*1160*/  LDG.E R37, desc[UR6][R24.64+0x4] ;  /* 0x0000040618257981 */ /* 0x000ea2000c1e1900 */
[----:B------:R-:W-:-:S03]  /*1170*/  IMAD.WIDE R22, R31, 0x4, R22 ;  /* 0x000000041f167825 */ /* 0x000fc600078e0216 */
[----:B------:R-:W3:Y:S04]  /*1180*/  LDG.E R30, desc[UR6][R24.64] ;  /* 0x00000006181e7981 */ /* 0x000ee8000c1e1900 */
[----:B------:R-:W4:Y:S04]  /*1190*/  LDG.E R35, desc[UR6][R34.64] ;  /* 0x0000000622237981 */ /* 0x000f28000c1e1900 */
[----:B------:R-:W5:Y:S01]  /*11a0*/  LDG.E R23, desc[UR6][R22.64] ;  /* 0x0000000616177981 */ /* 0x000f62000c1e1900 */
[----:B------:R-:W-:-:S03]  /*11b0*/  IMAD.WIDE R20, R31, 0x4, R20 ;  /* 0x000000041f147825 */ /* 0x000fc600078e0214 */
[----:B------:R1:W5:Y:S01]  /*11c0*/  LDG.E R4, desc[UR6][R4.64] ;  /* 0x0000000604047981 */ /* 0x000362000c1e1900 */
[----:B------:R-:W-:-:S03]  /*11d0*/  IMAD.WIDE R10, R31, 0x4, R10 ;  /* 0x000000041f0a7825 */ /* 0x000fc600078e020a */
[----:B------:R-:W5:Y:S01]  /*11e0*/  LDG.E R3, desc[UR6][R2.64] ;  /* 0x0000000602037981 */ /* 0x000f62000c1e1900 */
[----:B------:R-:W-:-:S04]  /*11f0*/  IMAD.WIDE R6, R31, 0x4, R6 ;  /* 0x000000041f067825 */ /* 0x000fc800078e0206 */
[----:B0-----:R-:W-:-:S04]  /*1200*/  FADD R14, R26, -R29 ;  /* 0x8000001d1a0e7221 */ /* 0x001fc80000000000 */
[----:B--2---:R-:W-:-:S04]  /*1210*/  FADD R14, R14, R37 ;  /* 0x000000250e0e7221 */ /* 0x004fc80000000000 */
[----:B---3--:R-:W-:-:S04]  /*1220*/  FADD R14, R14, -R30 ;  /* 0x8000001e0e0e7221 */ /* 0x008fc80000000000 */
[----:B----4-:R-:W-:-:S04]  /*1230*/  FADD R14, R14, R35 ;  /* 0x000000230e0e7221 */ /* 0x010fc80000000000 */
[----:B-----5:R-:W-:-:S05]  /*1240*/  FADD R15, R14, -R23 ;  /* 0x800000170e0f7221 */ /* 0x020fca0000000000 */
        /* <DEDUP_REMOVED lines=8> */
[----:B-1----:R-:W-:-:S05]  /*12d0*/  FSEL R5, R14, R7, !P2 ;  /* 0x000000070e057208 */ /* 0x002fca0005000000 */
[----:B------:R1:W-:Y:S04]  /*12e0*/  STG.E desc[UR6][R16.64], R5 ;  /* 0x0000000510007986 */ /* 0x0003e8000c101906 */
[----:B0-----:R-:W2:Y:S04]  /*12f0*/  LDG.E R20, desc[UR6][R20.64] ;  /* 0x0000000614147981 */ /* 0x001ea8000c1e1900 */
[----:B------:R-:W3:Y:S01]  /*1300*/  LDG.E R15, desc[UR6][R10.64] ;  /* 0x000000060a0f7981 */ /* 0x000ee2000c1e1900 */
[----:B------:R-:W-:-:S04]  /*1310*/  FADD.RZ R4, R33, R4 ;  /* 0x0000000421047221 */ /* 0x000fc8000000c000 */
[----:B------:R-:W-:-:S04]  /*1320*/  FADD.RZ R3, R4, -R3 ;  /* 0x8000000304037221 */ /* 0x000fc8000000c000 */
[----:B------:R-:W-:Y:S01]  /*1330*/  FADD R3, R18, R3 ;  /* 0x0000000312037221 */ /* 0x000fe20000000000 */
[----:B------:R-:W-:Y:S01]  /*1340*/  IADD3 R19, PT, PT, R19, 0x2, RZ ;  /* 0x0000000213137810 */ /* 0x000fe20007ffe0ff */
[----:B--2---:R-:W-:-:S04]  /*1350*/  FADD.RZ R2, R5, R20 ;  /* 0x0000001405027221 */ /* 0x004fc8000000c000 */
[----:B---3--:R-:W-:-:S04]  /*1360*/  FADD.RZ R2, R2, -R15 ;  /* 0x8000000f02027221 */ /* 0x008fc8000000c000 */
[----:B-1----:R-:W-:-:S07]  /*1370*/  FADD R18, R3, R2 ;  /* 0x0000000203127221 */ /* 0x002fce0000000000 */
.L_x_3:
[----:B------:R-:W-:Y:S05]  /*1380*/  @P0 BRA `(.L_x_0) ;  /* 0x0000000000b40947 */ /* 0x000fea0003800000 */
[----:B------:R-:W0:Y:S01]  /*1390*/  LDC.64 R10, c[0x0][0x380] ;  /* 0x0000e000ff0a7b82 */ /* 0x000e220000000a00 */
[----:B------:R-:W-:-:S05]  /*13a0*/  LOP3.LUT R19, R19, 0xffffff, RZ, 0xc0, !PT ;  /* 0x00ffffff13137812 */ /* 0x000fca00078ec0ff */
[----:B------:R-:W-:Y:S02]  /*13b0*/  IMAD R2, R19, UR4, R0 ;  /* 0x0000000413027c24 */ /* 0x000fe4000f8e0200 */
[----:B------:R-:W1:Y:S03]  /*13c0*/  LDC.64 R16, c[0x0][0x388] ;  /* 0x0000e200ff107b82 */ /* 0x000e660000000a00 */
[----:B------:R-:W-:-:S05]  /*13d0*/  IADD3 R3, PT, PT, R2, UR8, RZ ;  /* 0x0000000802037c10 */ /* 0x000fca000fffe0ff */
[----:B------:R-:W2:Y:S01]  /*13e0*/  LDC.64 R4, c[0x0][0x390] ;  /* 0x0000e400ff047b82 */ /* 0x000ea20000000a00 */
[----:B0-----:R-:W-:-:S07]  /*13f0*/  IMAD.WIDE R14, R2, 0x4, R10 ;  /* 0x00000004020e7825 */ /* 0x001fce00078e020a */
[----:B------:R-:W0:Y:S01]  /*1400*/  LDC.64 R6, c[0x0][0x398] ;  /* 0x0000e600ff067b82 */ /* 0x000e220000000a00 */
[----:B------:R-:W-:Y:S01]  /*1410*/  IMAD.WIDE R10, R3, 0x4, R10 ;  /* 0x00000004030a7825 */ /* 0x000fe200078e020a */
[C---:B------:R-:W-:Y:S01]  /*1420*/  IADD3 R21, PT, PT, R2.reuse, R9, RZ ;  /* 0x0000000902157210 */ /* 0x040fe20007ffe0ff */
[----:B------:R-:W3:Y:S02]  /*1430*/  LDG.E R15, desc[UR6][R14.64] ;  /* 0x000000060e0f7981 */ /* 0x000ee4000c1e1900 */
[----:B-1----:R-:W-:Y:S02]  /*1440*/  IMAD.WIDE R16, R2, 0x4, R16 ;  /* 0x0000000402107825 */ /* 0x002fe400078e0210 */
[----:B------:R-:W3:Y:S04]  /*1450*/  LDG.E R10, desc[UR6][R10.64] ;  /* 0x000000060a0a7981 */ /* 0x000ee8000c1e1900 */
[----:B------:R-:W4:Y:S01]  /*1460*/  LDG.E R24, desc[UR6][R16.64+0x4] ;  /* 0x0000040610187981 */ /* 0x000f22000c1e1900 */
[----:B--2---:R-:W-:-:S03]  /*1470*/  IMAD.WIDE R20, R21, 0x4, R4 ;  /* 0x0000000415147825 */ /* 0x004fc600078e0204 */
[----:B------:R-:W2:Y:S01]  /*1480*/  LDG.E R26, desc[UR6][R16.64] ;  /* 0x00000006101a7981 */ /* 0x000ea2000c1e1900 */
[----:B------:R-:W-:-:S03]  /*1490*/  IMAD.WIDE R22, R2, 0x4, R4 ;  /* 0x0000000402167825 */ /* 0x000fc600078e0204 */
[----:B------:R-:W5:Y:S01]  /*14a0*/  LDG.E R20, desc[UR6][R20.64] ;  /* 0x0000000614147981 */ /* 0x000f62000c1e1900 */
[----:B------:R-:W1:Y:S03]  /*14b0*/  LDC.64 R4, c[0x0][0x3b8] ;  /* 0x0000ee00ff047b82 */ /* 0x000e660000000a00 */
[----:B------:R-:W5:Y:S01]  /*14c0*/  LDG.E R22, desc[UR6][R22.64] ;  /* 0x0000000616167981 */ /* 0x000f62000c1e1900 */
[----:B0-----:R-:W-:-:S04]  /*14d0*/  IMAD.WIDE R6, R2, 0x4, R6 ;  /* 0x0000000402067825 */ /* 0x001fc800078e0206 */
[----:B-1----:R-:W-:-:S04]  /*14e0*/  IMAD.WIDE R4, R2, 0x4, R4 ;  /* 0x0000000402047825 */ /* 0x002fc800078e0204 */
[----:B---3--:R-:W-:Y:S02]  /*14f0*/  FADD R15, R10, -R15 ;  /* 0x8000000f0a0f7221 */ /* 0x008fe40000000000 */
[----:B------:R-:W0:Y:S02]  /*1500*/  LDC.64 R10, c[0x0][0x3c0] ;  /* 0x0000f000ff0a7b82 */ /* 0x000e240000000a00 */
[----:B----4-:R-:W-:-:S04]  /*1510*/  FADD R15, R15, R24 ;  /* 0x000000180f0f7221 */ /* 0x010fc80000000000 */
[----:B--2---:R-:W-:-:S04]  /*1520*/  FADD R15, R15, -R26 ;  /* 0x8000001a0f0f7221 */ /* 0x004fc80000000000 */
[----:B-----5:R-:W-:-:S04]  /*1530*/  FADD R15, R15, R20 ;  /* 0x000000140f0f7221 */ /* 0x020fc80000000000 */
[----:B------:R-:W-:Y:S02]  /*1540*/  FADD R9, R15, -R22 ;  /* 0x800000160f097221 */ /* 0x000fe40000000000 */
[----:B------:R-:W1:Y:S03]  /*1550*/  LDC.64 R14, c[0x0][0x3b0] ;  /* 0x0000ec00ff0e7b82 */ /* 0x000e660000000a00 */
[----:B------:R2:W-:Y:S04]  /*1560*/  STG.E desc[UR6][R6.64], R9 ;  /* 0x0000000906007986 */ /* 0x0005e8000c101906 */
[----:B------:R-:W3:Y:S01]  /*1570*/  LDG.E R3, desc[UR6][R12.64] ;  /* 0x000000060c037981 */ /* 0x000ee2000c1e1900 */
[----:B0-----:R-:W-:-:S03]  /*1580*/  IMAD.WIDE R10, R2, 0x4, R10 ;  /* 0x00000004020a7825 */ /* 0x001fc600078e020a */
[----:B------:R-:W3:Y:S04]  /*1590*/  LDG.E R16, desc[UR6][R4.64] ;  /* 0x0000000604107981 */ /* 0x000ee8000c1e1900 */
[----:B------:R-:W4:Y:S01]  /*15a0*/  LDG.E R11, desc[UR6][R10.64] ;  /* 0x000000060a0b7981 */ /* 0x000f22000c1e1900 */
[----:B---3--:R-:W-:Y:S01]  /*15b0*/  FADD R16, R3, R16 ;  /* 0x0000001003107221 */ /* 0x008fe20000000000 */
[----:B-1----:R-:W-:-:S04]  /*15c0*/  IMAD.WIDE R2, R2, 0x4, R14 ;  /* 0x0000000402027825 */ /* 0x002fc800078e020e */
[----:B------:R-:W-:-:S05]  /*15d0*/  FADD R16, -R9, R16 ;  /* 0x0000001009107221 */ /* 0x000fca0000000100 */
[----:B----4-:R-:W-:-:S04]  /*15e0*/  FSETP.GTU.AND P0, PT, R16, R11, PT ;  /* 0x0000000b1000720b */ /* 0x010fc80003f0c000 */
[----:B------:R-:W-:-:S05]  /*15f0*/  FSEL R15, R16, R11, !P0 ;  /* 0x0000000b100f7208 */ /* 0x000fca0004000000 */
[----:B------:R0:W-:Y:S04]  /*1600*/  STG.E desc[UR6][R2.64], R15 ;  /* 0x0000000f02007986 */ /* 0x0001e8000c101906 */
[----:B--2---:R-:W2:Y:S04]  /*1610*/  LDG.E R6, desc[UR6][R6.64] ;  /* 0x0000000606067981 */ /* 0x004ea8000c1e1900 */
[----:B------:R-:W3:Y:S01]  /*1620*/  LDG.E R4, desc[UR6][R4.64] ;  /* 0x0000000604047981 */ /* 0x000ee2000c1e1900 */
[----:B--2---:R-:W-:-:S04]  /*1630*/  FADD.RZ R9, R15, R6 ;  /* 0x000000060f097221 */ /* 0x004fc8000000c000 */
[----:B---3--:R-:W-:-:S04]  /*1640*/  FADD.RZ R9, R9, -R4 ;  /* 0x8000000409097221 */ /* 0x008fc8000000c000 */
[----:B0-----:R-:W-:-:S07]  /*1650*/  FADD R18, R18, R9 ;  /* 0x0000000912127221 */ /* 0x001fce0000000000 */
.L_x_0:
[----:B------:R-:W-:Y:S01]  /*1660*/  BSSY.RECONVERGENT B0, `(.L_x_4) ;  /* 0x0000004000007945 */ /* 0x000fe20003800200 */
[----:B------:R-:W-:Y:S02]  /*1670*/  I2FP.F32.S32 R3, R8 ;  /* 0x0000000800037245 */ /* 0x000fe40000201400 */
[----:B------:R-:W-:-:S07]  /*1680*/  MOV R4, 0x16a0 ;  /* 0x000016a000047802 */ /* 0x000fce0000000f00 */
[----:B------:R-:W-:Y:S05]  /*1690*/  CALL.REL.NOINC `($__internal_0_$__cuda_sm20_div_rz_f32) ;  /* 0x0000001400287944 */ /* 0x000fea0003c00000 */
[----:B------:R-:W-:Y:S05]  /*16a0*/  BSYNC.RECONVERGENT B0 ;  /* 0x0000000000007941 */ /* 0x000fea0003800200 */
.L_x_4:
[----:B------:R-:W0:Y:S01]  /*16b0*/  LDC.64 R2, c[0x0][0x3a0] ;  /* 0x0000e800ff027b82 */ /* 0x000e220000000a00 */
[----:B------:R-:W1:Y:S02]  /*16c0*/  LDCU UR4, c[0x0][0x3ec] ;  /* 0x00007d80ff0477ac */ /* 0x000e640008000800 */
[----:B-1----:R-:W-:Y:S01]  /*16d0*/  FADD.RZ R5, R6, UR4 ;  /* 0x0000000406057e21 */ /* 0x002fe2000800c000 */
[----:B0-----:R-:W-:-:S04]  /*16e0*/  IMAD.WIDE R2, R0, 0x4, R2 ;  /* 0x0000000400027825 */ /* 0x001fc800078e0202 */
[----:B------:R0:W-:Y:S04]  /*16f0*/  STG.E desc[UR6][R12.64], R5 ;  /* 0x000000050c007986 */ /* 0x0001e8000c101906 */
[----:B------:R0:W-:Y:S01]  /*1700*/  STG.E desc[UR6][R2.64], RZ ;  /* 0x000000ff02007986 */ /* 0x0001e2000c101906 */
[----:B------:R-:W-:Y:S05]  /*1710*/  @!P1 EXIT ;  /* 0x000000000000994d */ /* 0x000fea0003800000 */
[----:B0-----:R-:W0:Y:S01]  /*1720*/  LDC R5, c[0x0][0x3d8] ;  /* 0x0000f600ff057b82 */ /* 0x001e220000000800 */
[----:B------:R-:W1:Y:S01]  /*1730*/  LDCU UR4, c[0x0][0x3e0] ;  /* 0x00007c00ff0477ac */ /* 0x000e620008000800 */
[----:B------:R-:W-:Y:S01]  /*1740*/  HFMA2 R4, -RZ, RZ, 0, 0 ;  /* 0x00000000ff047431 */ /* 0x000fe200000001ff */
[----:B-1----:R-:W-:Y:S01]  /*1750*/  ULOP3.LUT UR4, UR4, 0xffffff, URZ, 0xc0, !UPT ;  /* 0x00ffffff04047892 */ /* 0x002fe2000f8ec0ff */
[C---:B0-----:R-:W-:Y:S02]  /*1760*/  ISETP.GE.U32.AND P1, PT, R5.reuse, 0x8, PT ;  /* 0x000000080500780c */ /* 0x041fe40003f26070 */
[----:B------:R-:W-:-:S04]  /*1770*/  LOP3.LUT R22, R5, 0x7, RZ, 0xc0, !PT ;  /* 0x0000000705167812 */ /* 0x000fc800078ec0ff */
[----:B------:R-:W-:-:S07]  /*1780*/  ISETP.NE.AND P0, PT, R22, RZ, PT ;  /* 0x000000ff1600720c */ /* 0x000fce0003f05270 */
[----:B------:R-:W-:Y:S06]  /*1790*/  @!P1 BRA `(.L_x_5) ;  /* 0x0000000800849947 */ /* 0x000fec0003800000 */
[----:B------:R-:W-:Y:S02]  /*17a0*/  LOP3.LUT R4, R5, 0x7ffffff8, RZ, 0xc0, !PT ;  /* 0x7ffffff805047812 */ /* 0x000fe400078ec0ff */
[----:B------:R-:W-:Y:S02]  /*17b0*/  MOV R14, 0x3 ;  /* 0x00000003000e7802 */ /* 0x000fe40000000f00 */
[----:B------:R-:W-:-:S07]  /*17c0*/  IADD3 R15, PT, PT, -R4, RZ, RZ ;  /* 0x000000ff040f7210 */ /* 0x000fce0007ffe1ff */
.L_x_6:
[----:B------:R-:W0:Y:S01]  /*17d0*/  LDC.64 R8, c[0x0][0x398] ;  /* 0x0000e600ff087b82 */ /* 0x000e220000000a00 */
[----:B------:R-:W-:Y:S01]  /*17e0*/  IADD3 R16, PT, PT, R14, -0x3, RZ ;  /* 0xfffffffd0e107810 */ /* 0x000fe20007ffe0ff */
[----:B------:R-:W2:Y:S03]  /*17f0*/  LDG.E R24, desc[UR6][R12.64] ;  /* 0x000000060c187981 */ /* 0x000ea6000c1e1900 */
[----:B-1----:R-:W-:-:S03]  /*1800*/  LOP3.LUT R17, R16, 0xfffff8, RZ, 0xc0, !PT ;  /* 0x00fffff810117812 */ /* 0x002fc600078ec0ff */
[----:B------:R-:W1:Y:S02]  /*1810*/  LDC.64 R10, c[0x0][0x3b0] ;  /* 0x0000ec00ff0a7b82 */ /* 0x000e640000000a00 */
[----:B------:R-:W-:-:S06]  /*1820*/  IMAD R17, R17, UR4, R0 ;  /* 0x0000000411117c24 */ /* 0x000fcc000f8e0200 */
[----:B------:R-:W3:Y:S01]  /*1830*/  LDC.64 R6, c[0x0][0x3b8] ;  /* 0x0000ee00ff067b82 */ /* 0x000ee20000000a00 */
[----:B0-----:R-:W-:-:S06]  /*1840*/  IMAD.WIDE R18, R17, 0x4, R8 ;  /* 0x0000000411127825 */ /* 0x001fcc00078e0208 */
[----:B------:R-:W4:Y:S01]  /*1850*/  LDG.E R18, desc[UR6][R18.64] ;  /* 0x0000000612127981 */ /* 0x000f22000c1e1900 */
[----:B-1----:R-:W-:-:S06]  /*1860*/  IMAD.WIDE R20, R17, 0x4, R10 ;  /* 0x0000000411147825 */ /* 0x002fcc00078e020a */
[----:B------:R-:W4:Y:S01]  /*1870*/  LDG.E R21, desc[UR6][R20.64] ;  /* 0x0000000614157981 */ /* 0x000f22000c1e1900 */
[----:B---3--:R-:W-:-:S05]  /*1880*/  IMAD.WIDE R16, R17, 0x4, R6 ;  /* 0x0000000411107825 */ /* 0x008fca00078e0206 */
[----:B------:R-:W3:Y:S01]  /*1890*/  LDG.E R26, desc[UR6][R16.64] ;  /* 0x00000006101a7981 */ /* 0x000ee2000c1e1900 */
[----:B----4-:R-:W-:-:S04]  /*18a0*/  FADD.RZ R23, R18, R21 ;  /* 0x0000001512177221 */ /* 0x010fc8000000c000 */
[----:B--2---:R-:W-:-:S04]  /*18b0*/  FADD.RZ R23, R23, -R24 ;  /* 0x8000001817177221 */ /* 0x004fc8000000c000 */
[----:B---3--:R-:W-:-:S05]  /*18c0*/  FADD R25, -R23, R26 ;  /* 0x0000001a17197221 */ /* 0x008fca0000000100 */
[----:B------:R0:W-:Y:S04]  /*18d0*/  STG.E desc[UR6][R16.64], R25 ;  /* 0x0000001910007986 */ /* 0x0001e8000c101906 */
[----:B------:R-:W2:Y:S01]  /*18e0*/  LDG.E R24, desc[UR6][R2.64] ;  /* 0x0000000602187981 */ /* 0x000ea2000c1e1900 */
[----:B------:R-:W-:Y:S02]  /*18f0*/  IADD3 R26, PT, PT, R14, -0x2, RZ ;  /* 0xfffffffe0e1a7810 */ /* 0x000fe40007ffe0ff */
[C---:B------:R-:W-:Y:S02]  /*1900*/  FSETP.GT.AND P1, PT, R23.reuse, RZ, PT ;  /* 0x000000ff1700720b */ /* 0x040fe40003f24000 */
[----:B------:R-:W-:Y:S02]  /*1910*/  LOP3.LUT R19, R26, 0xfffff9, RZ, 0xc0, !PT ;  /* 0x00fffff91a137812 */ /* 0x000fe400078ec0ff */
[----:B------:R-:W-:-:S03]  /*1920*/  FSEL R23, R23, -R23, P1 ;  /* 0x8000001717177208 */ /* 0x000fc60000800000 */
[----:B------:R-:W-:-:S04]  /*1930*/  IMAD R27, R19, UR4, R0 ;  /* 0x00000004131b7c24 */ /* 0x000fc8000f8e0200 */
[----:B------:R-:W-:-:S04]  /*1940*/  IMAD.WIDE R18, R27, 0x4, R8 ;  /* 0x000000041b127825 */ /* 0x000fc800078e0208 */
[----:B------:R-:W-:-:S04]  /*1950*/  IMAD.WIDE R20, R27, 0x4, R10 ;  /* 0x000000041b147825 */ /* 0x000fc800078e020a */
[----:B0-----:R-:W-:-:S04]  /*1960*/  IMAD.WIDE R16, R27, 0x4, R6 ;  /* 0x000000041b107825 */ /* 0x001fc800078e0206 */
[----:B--2---:R-:W-:-:S05]  /*1970*/  FADD R23, R23, R24 ;  /* 0x0000001817177221 */ /* 0x004fca0000000000 */
[----:B------:R0:W-:Y:S04]  /*1980*/  STG.E desc[UR6][R2.64], R23 ;  /* 0x0000001702007986 */ /* 0x0001e8000c101906 */
[----:B------:R-:W2:Y:S04]  /*1990*/  LDG.E R18, desc[UR6][R18.64] ;  /* 0x0000000612127981 */ /* 0x000ea8000c1e1900 */
[----:B------:R-:W2:Y:S04]  /*19a0*/  LDG.E R21, desc[UR6][R20.64] ;  /* 0x0000000614157981 */ /* 0x000ea8000c1e1900 */
[----:B------:R-:W3:Y:S04]  /*19b0*/  LDG.E R25, desc[UR6][R12.64] ;  /* 0x000000060c197981 */ /* 0x000ee8000c1e1900 */
[----:B------:R-:W4:Y:S01]  /*19c0*/  LDG.E R27, desc[UR6][R16.64] ;  /* 0x00000006101b7981 */ /* 0x000f22000c1e1900 */
[----:B--2---:R-:W-:-:S04]  /*19d0*/  FADD.RZ R24, R18, R21 ;  /* 0x0000001512187221 */ /* 0x004fc8000000c000 */
[----:B---3--:R-:W-:-:S04]  /*19e0*/  FADD.RZ R24, R24, -R25 ;  /* 0x8000001918187221 */ /* 0x008fc8000000c000 */
[----:B----4-:R-:W-:-:S05]  /*19f0*/  FADD R27, -R24, R27 ;  /* 0x0000001b181b7221 */ /* 0x010fca0000000100 */
[----:B------:R1:W-:Y:S04]  /*1a00*/  STG.E desc[UR6][R16.64], R27 ;  /* 0x0000001b10007986 */ /* 0x0003e8000c101906 */
[----:B------:R-:W2:Y:S01]  /*1a10*/  LDG.E R25, desc[UR6][R2.64] ;  /* 0x0000000602197981 */ /* 0x000ea2000c1e1900 */
[----:B0-----:R-:W-:Y:S02]  /*1a20*/  IADD3 R23, PT, PT, R14, -0x1, RZ ;  /* 0xffffffff0e177810 */ /* 0x001fe40007ffe0ff */
[C---:B------:R-:W-:Y:S02]  /*1a30*/  FSETP.GT.AND P1, PT, R24.reuse, RZ, PT ;  /* 0x000000ff1800720b */ /* 0x040fe40003f24000 */
[----:B------:R-:W-:Y:S02]  /*1a40*/  LOP3.LUT R23, R23, 0xfffffa, RZ, 0xc0, !PT ;  /* 0x00fffffa17177812 */ /* 0x000fe400078ec0ff */
[----:B------:R-:W-:-:S03]  /*1a50*/  FSEL R24, R24, -R24, P1 ;  /* 0x8000001818187208 */ /* 0x000fc60000800000 */
[----:B------:R-:W-:-:S04]  /*1a60*/  IMAD R23, R23, UR4, R0 ;  /* 0x0000000417177c24 */ /* 0x000fc8000f8e0200 */
[----:B------:R-:W-:-:S04]  /*1a70*/  IMAD.WIDE R18, R23, 0x4, R8 ;  /* 0x0000000417127825 */ /* 0x000fc800078e0208 */
[----:B------:R-:W-:-:S04]  /*1a80*/  IMAD.WIDE R20, R23, 0x4, R10 ;  /* 0x0000000417147825 */ /* 0x000fc800078e020a */
[----:B-1----:R-:W-:-:S04]  /*1a90*/  IMAD.WIDE R16, R23, 0x4, R6 ;  /* 0x0000000417107825 */ /* 0x002fc800078e0206 */
        /* <DEDUP_REMOVED lines=11> */
[C---:B------:R-:W-:Y:S02]  /*1b50*/  FSETP.GT.AND P1, PT, R23.reuse, RZ, PT ;  /* 0x000000ff1700720b */ /* 0x040fe40003f24000 */
[----:B------:R-:W-:Y:S02]  /*1b60*/  LOP3.LUT R19, R14, 0xfffffb, RZ, 0xc0, !PT ;  /* 0x00fffffb0e137812 */ /* 0x000fe400078ec0ff */
[----:B------:R-:W-:-:S03]  /*1b70*/  FSEL R23, R23, -R23, P1 ;  /* 0x8000001717177208 */ /* 0x000fc60000800000 */
[----:B0-----:R-:W-:-:S04]  /*1b80*/  IMAD R25, R19, UR4, R0 ;  /* 0x0000000413197c24 */ /* 0x001fc8000f8e0200 */
        /* <DEDUP_REMOVED lines=14> */
[----:B0-----:R-:W-:Y:S02]  /*1c70*/  IADD3 R23, PT, PT, R14, 0x1, RZ ;  /* 0x000000010e177810 */ /* 0x001fe40007ffe0ff */
        /* <DEDUP_REMOVED lines=19> */
[----:B------:R-:W-:Y:S02]  /*1db0*/  FSETP.GT.AND P1, PT, R23, RZ, PT ;  /* 0x000000ff1700720b */ /* 0x000fe40003f24000 */
        /* <DEDUP_REMOVED lines=26> */
[----:B------:R-:W-:Y:S04]  /*1f60*/  STG.E desc[UR6][R2.64], R25 ;  /* 0x0000001902007986 */ /* 0x000fe8000c101906 */
        /* <DEDUP_REMOVED lines=9> */
[----:B------:R-:W-:Y:S02]  /*2000*/  IADD3 R23, PT, PT, R14, 0x4, RZ ;  /* 0x000000040e177810 */ /* 0x000fe40007ffe0ff */
[C---:B------:R-:W-:Y:S02]  /*2010*/  FSETP.GT.AND P1, PT, R24.reuse, RZ, PT ;  /* 0x000000ff1800720b */ /* 0x040fe40003f24000 */
[----:B------:R-:W-:Y:S02]  /*2020*/  LOP3.LUT R23, R23, 0xffffff, RZ, 0xc0, !PT ;  /* 0x00ffffff17177812 */ /* 0x000fe400078ec0ff */
[----:B------:R-:W-:-:S03]  /*2030*/  FSEL R24, R24, -R24, P1 ;  /* 0x8000001818187208 */ /* 0x000fc60000800000 */
[----:B------:R-:W-:-:S04]  /*2040*/  IMAD R23, R23, UR4, R0 ;  /* 0x0000000417177c24 */ /* 0x000fc8000f8e0200 */
[----:B------:R-:W-:-:S04]  /*2050*/  IMAD.WIDE R8, R23, 0x4, R8 ;  /* 0x0000000417087825 */ /* 0x000fc800078e0208 */
[----:B------:R-:W-:-:S04]  /*2060*/  IMAD.WIDE R10, R23, 0x4, R10 ;  /* 0x00000004170a7825 */ /* 0x000fc800078e020a */
[----:B------:R-:W-:-:S04]  /*2070*/  IMAD.WIDE R6, R23, 0x4, R6 ;  /* 0x0000000417067825 */ /* 0x000fc800078e0206 */
[----:B--2---:R-:W-:-:S05]  /*2080*/  FADD R29, R24, R29 ;  /* 0x0000001d181d7221 */ /* 0x004fca0000000000 */
[----:B------:R1:W-:Y:S04]  /*2090*/  STG.E desc[UR6][R2.64], R29 ;  /* 0x0000001d02007986 */ /* 0x0003e8000c101906 */
[----:B------:R-:W2:Y:S04]  /*20a0*/  LDG.E R8, desc[UR6][R8.64] ;  /* 0x0000000608087981 */ /* 0x000ea8000c1e1900 */
[----:B------:R-:W2:Y:S04]  /*20b0*/  LDG.E R11, desc[UR6][R10.64] ;  /* 0x000000060a0b7981 */ /* 0x000ea8000c1e1900 */
[----:B0-----:R-:W3:Y:S04]  /*20c0*/  LDG.E R17, desc[UR6][R12.64] ;  /* 0x000000060c117981 */ /* 0x001ee8000c1e1900 */
[----:B------:R-:W4:Y:S01]  /*20d0*/  LDG.E R19, desc[UR6][R6.64] ;  /* 0x0000000606137981 */ /* 0x000f22000c1e1900 */
[----:B--2---:R-:W-:-:S04]  /*20e0*/  FADD.RZ R16, R8, R11 ;  /* 0x0000000b08107221 */ /* 0x004fc8000000c000 */
[----:B---3--:R-:W-:-:S04]  /*20f0*/  FADD.RZ R16, R16, -R17 ;  /* 0x8000001110107221 */ /* 0x008fc8000000c000 */
[----:B----4-:R-:W-:-:S05]  /*2100*/  FADD R19, -R16, R19 ;  /* 0x0000001310137221 */ /* 0x010fca0000000100 */
[----:B------:R1:W-:Y:S04]  /*2110*/  STG.E desc[UR6][R6.64], R19 ;  /* 0x0000001306007986 */ /* 0x0003e8000c101906 */
[----:B------:R-:W2:Y:S01]  /*2120*/  LDG.E R17, desc[UR6][R2.64] ;  /* 0x0000000602117981 */ /* 0x000ea2000c1e1900 */
[----:B------:R-:W-:-:S04]  /*2130*/  FSETP.GT.AND P1, PT, R16, RZ, PT ;  /* 0x000000ff1000720b */ /* 0x000fc80003f24000 */
[----:B------:R-:W-:Y:S02]  /*2140*/  FSEL R16, R16, -R16, P1 ;  /* 0x8000001010107208 */ /* 0x000fe40000800000 */
[----:B------:R-:W-:-:S04]  /*2150*/  IADD3 R15, PT, PT, R15, 0x8, RZ ;  /* 0x000000080f0f7810 */ /* 0x000fc80007ffe0ff */
[----:B------:R-:W-:Y:S02]  /*2160*/  ISETP.NE.AND P1, PT, R15, RZ, PT ;  /* 0x000000ff0f00720c */ /* 0x000fe40003f25270 */
[----:B------:R-:W-:Y:S01]  /*2170*/  IADD3 R14, PT, PT, R14, 0x8, RZ ;  /* 0x000000080e0e7810 */ /* 0x000fe20007ffe0ff */
[----:B--2---:R-:W-:-:S05]  /*2180*/  FADD R17, R16, R17 ;  /* 0x0000001110117221 */ /* 0x004fca0000000000 */
[----:B------:R1:W-:Y:S05]  /*2190*/  STG.E desc[UR6][R2.64], R17 ;  /* 0x0000001102007986 */ /* 0x0003ea000c101906 */
[----:B------:R-:W-:Y:S05]  /*21a0*/  @P1 BRA `(.L_x_6) ;  /* 0xfffffff400881947 */ /* 0x000fea000383ffff */
.L_x_5:
[----:B------:R-:W-:Y:S05]  /*21b0*/  @!P0 EXIT ;  /* 0x000000000000894d */ /* 0x000fea0003800000 */
[----:B------:R-:W-:Y:S02]  /*21c0*/  ISETP.GE.U32.AND P1, PT, R22, 0x4, PT ;  /* 0x000000041600780c */ /* 0x000fe40003f26070 */
[----:B------:R-:W-:-:S04]  /*21d0*/  LOP3.LUT R20, R5, 0x3, RZ, 0xc0, !PT ;  /* 0x0000000305147812 */ /* 0x000fc800078ec0ff */
[----:B------:R-:W-:-:S07]  /*21e0*/  ISETP.NE.AND P0, PT, R20, RZ, PT ;  /* 0x000000ff1400720c */ /* 0x000fce0003f05270 */
[----:B------:R-:W-:Y:S06]  /*21f0*/  @!P1 BRA `(.L_x_7) ;  /* 0x00000004003c9947 */ /* 0x000fec0003800000 */
[----:B------:R-:W0:Y:S01]  /*2200*/  LDC.64 R10, c[0x0][0x398] ;  /* 0x0000e600ff0a7b82 */ /* 0x000e220000000a00 */
[----:B------:R-:W-:Y:S01]  /*2210*/  LOP3.LUT R15, R4, 0xffffff, RZ, 0xc0, !PT ;  /* 0x00ffffff040f7812 */ /* 0x000fe200078ec0ff */
[----:B------:R-:W2:Y:S04]  /*2220*/  LDG.E R22, desc[UR6][R12.64] ;  /* 0x000000060c167981 */ /* 0x000ea8000c1e1900 */
[----:B-1----:R-:W-:Y:S02]  /*2230*/  IMAD R19, R15, UR4, R0 ;  /* 0x000000040f137c24 */ /* 0x002fe4000f8e0200 */
[----:B------:R-:W1:Y:S08]  /*2240*/  LDC.64 R8, c[0x0][0x3b0] ;  /* 0x0000ec00ff087b82 */ /* 0x000e700000000a00 */
        /* <DEDUP_REMOVED lines=49> */
[----:B------:R-:W3:Y:S01]  /*2560*/  LDG.E R22, desc[UR6][R2.64] ;  /* 0x0000000602167981 */ /* 0x000ee2000c1e1900 */
[----:B0-----:R-:W-:Y:S02]  /*2570*/  IADD3 R23, PT, PT, R4, 0x3, RZ ;  /* 0x0000000304177810 */ /* 0x001fe40007ffe0ff */
[----:B------:R-:W-:Y:S02]  /*2580*/  FSETP.GT.AND P1, PT, R21, RZ, PT ;  /* 0x000000ff1500720b */ /* 0x000fe40003f24000 */
[----:B------:R-:W-:Y:S02]  /*2590*/  LOP3.LUT R23, R23, 0xffffff, RZ, 0xc0, !PT ;  /* 0x00ffffff17177812 */ /* 0x000fe400078ec0ff */
[----:B------:R-:W-:-:S03]  /*25a0*/  FSEL R21, R21, -R21, P1 ;  /* 0x8000001515157208 */ /* 0x000fc60000800000 */
[----:B------:R-:W-:-:S04]  /*25b0*/  IMAD R23, R23, UR4, R0 ;  /* 0x0000000417177c24 */ /* 0x000fc8000f8e0200 */
[----:B------:R-:W-:-:S04]  /*25c0*/  IMAD.WIDE R10, R23, 0x4, R10 ;  /* 0x00000004170a7825 */ /* 0x000fc800078e020a */
[----:B------:R-:W-:-:S04]  /*25d0*/  IMAD.WIDE R8, R23, 0x4, R8 ;  /* 0x0000000417087825 */ /* 0x000fc800078e0208 */
[----:B------:R-:W-:-:S04]  /*25e0*/  IMAD.WIDE R6, R23, 0x4, R6 ;  /* 0x0000000417067825 */ /* 0x000fc800078e0206 */
[----:B---3--:R-:W-:-:S05]  /*25f0*/  FADD R21, R21, R22 ;  /* 0x0000001615157221 */ /* 0x008fca0000000000 */
[----:B------:R2:W-:Y:S04]  /*2600*/  STG.E desc[UR6][R2.64], R21 ;  /* 0x0000001502007986 */ /* 0x0005e8000c101906 */
[----:B------:R-:W3:Y:S04]  /*2610*/  LDG.E R10, desc[UR6][R10.64] ;  /* 0x000000060a0a7981 */ /* 0x000ee8000c1e1900 */
[----:B------:R-:W3:Y:S04]  /*2620*/  LDG.E R9, desc[UR6][R8.64] ;  /* 0x0000000608097981 */ /* 0x000ee8000c1e1900 */
[----:B------:R-:W4:Y:S04]  /*2630*/  LDG.E R15, desc[UR6][R12.64] ;  /* 0x000000060c0f7981 */ /* 0x000f28000c1e1900 */
[----:B------:R-:W5:Y:S01]  /*2640*/  LDG.E R17, desc[UR6][R6.64] ;  /* 0x0000000606117981 */ /* 0x000f62000c1e1900 */
[----:B---3--:R-:W-:-:S04]  /*2650*/  FADD.RZ R14, R10, R9 ;  /* 0x000000090a0e7221 */ /* 0x008fc8000000c000 */
[----:B----4-:R-:W-:-:S04]  /*2660*/  FADD.RZ R14, R14, -R15 ;  /* 0x8000000f0e0e7221 */ /* 0x010fc8000000c000 */
[----:B-----5:R-:W-:-:S05]  /*2670*/  FADD R17, -R14, R17 ;  /* 0x000000110e117221 */ /* 0x020fca0000000100 */
[----:B------:R2:W-:Y:S04]  /*2680*/  STG.E desc[UR6][R6.64], R17 ;  /* 0x0000001106007986 */ /* 0x0005e8000c101906 */
[----:B------:R-:W3:Y:S01]  /*2690*/  LDG.E R15, desc[UR6][R2.64] ;  /* 0x00000006020f7981 */ /* 0x000ee2000c1e1900 */
[----:B------:R-:W-:-:S04]  /*26a0*/  FSETP.GT.AND P1, PT, R14, RZ, PT ;  /* 0x000000ff0e00720b */ /* 0x000fc80003f24000 */
[----:B------:R-:W-:Y:S02]  /*26b0*/  FSEL R14, R14, -R14, P1 ;  /* 0x8000000e0e0e7208 */ /* 0x000fe40000800000 */
[----:B------:R-:W-:-:S03]  /*26c0*/  IADD3 R4, PT, PT, R4, 0x4, RZ ;  /* 0x0000000404047810 */ /* 0x000fc60007ffe0ff */
[----:B---3--:R-:W-:-:S05]  /*26d0*/  FADD R15, R14, R15 ;  /* 0x0000000f0e0f7221 */ /* 0x008fca0000000000 */
[----:B------:R2:W-:Y:S02]  /*26e0*/  STG.E desc[UR6][R2.64], R15 ;  /* 0x0000000f02007986 */ /* 0x0005e4000c101906 */
.L_x_7:
[----:B------:R-:W-:Y:S05]  /*26f0*/  @!P0 EXIT ;  /* 0x000000000000894d */ /* 0x000fea0003800000 */
[----:B------:R-:W-:Y:S02]  /*2700*/  ISETP.NE.AND P0, PT, R20, 0x1, PT ;  /* 0x000000011400780c */ /* 0x000fe40003f05270 */
[----:B------:R-:W-:-:S04]  /*2710*/  LOP3.LUT R5, R5, 0x1, RZ, 0xc0, !PT ;  /* 0x0000000105057812 */ /* 0x000fc800078ec0ff */
[----:B------:R-:W-:-:S07]  /*2720*/  ISETP.NE.U32.AND P1, PT, R5, 0x1, PT ;  /* 0x000000010500780c */ /* 0x000fce0003f25070 */
[----:B------:R-:W-:Y:S06]  /*2730*/  @!P0 BRA `(.L_x_8) ;  /* 0x0000000000a48947 */ /* 0x000fec0003800000 */
[----:B------:R-:W0:Y:S01]  /*2740*/  LDC.64 R10, c[0x0][0x398] ;  /* 0x0000e600ff0a7b82 */ /* 0x000e220000000a00 */
[----:B------:R-:W-:Y:S01]  /*2750*/  LOP3.LUT R5, R4, 0xffffff, RZ, 0xc0, !PT ;  /* 0x00ffffff04057812 */ /* 0x000fe200078ec0ff */
[----:B------:R-:W3:Y:S04]  /*2760*/  LDG.E R20, desc[UR6][R12.64] ;  /* 0x000000060c147981 */ /* 0x000ee8000c1e1900 */
[----:B------:R-:W-:Y:S02]  /*2770*/  IMAD R5, R5, UR4, R0 ;  /* 0x0000000405057c24 */ /* 0x000fe4000f8e0200 */
[----:B------:R-:W4:Y:S08]  /*2780*/  LDC.64 R8, c[0x0][0x3b0] ;  /* 0x0000ec00ff087b82 */ /* 0x000f300000000a00 */
[----:B-12---:R-:W1:Y:S01]  /*2790*/  LDC.64 R6, c[0x0][0x3b8] ;  /* 0x0000ee00ff067b82 */ /* 0x006e620000000a00 */
[----:B0-----:R-:W-:-:S06]  /*27a0*/  IMAD.WIDE R14, R5, 0x4, R10 ;  /* 0x00000004050e7825 */ /* 0x001fcc00078e020a */
[----:B------:R-:W2:Y:S01]  /*27b0*/  LDG.E R14, desc[UR6][R14.64] ;  /* 0x000000060e0e7981 */ /* 0x000ea2000c1e1900 */
[----:B----4-:R-:W-:-:S06]  /*27c0*/  IMAD.WIDE R16, R5, 0x4, R8 ;  /* 0x0000000405107825 */ /* 0x010fcc00078e0208 */
[----:B------:R-:W2:Y:S01]  /*27d0*/  LDG.E R17, desc[UR6][R16.64] ;  /* 0x0000000610117981 */ /* 0x000ea2000c1e1900 */
[----:B-1----:R-:W-:-:S05]  /*27e0*/  IMAD.WIDE R18, R5, 0x4, R6 ;  /* 0x0000000405127825 */ /* 0x002fca00078e0206 */
        /* <DEDUP_REMOVED lines=27> */
[----:B------:R-:W-:-:S03]  /*29a0*/  IADD3 R4, PT, PT, R4, 0x2, RZ ;  /* 0x0000000204047810 */ /* 0x000fc60007ffe0ff */
[----:B--2---:R-:W-:-:S05]  /*29b0*/  FADD R15, R14, R15 ;  /* 0x0000000f0e0f7221 */ /* 0x004fca0000000000 */
[----:B------:R0:W-:Y:S02]  /*29c0*/  STG.E desc[UR6][R2.64], R15 ;  /* 0x0000000f02007986 */ /* 0x0001e4000c101906 */
.L_x_8:
[----:B------:R-:W-:Y:S05]  /*29d0*/  @P1 EXIT ;  /* 0x000000000000194d */ /* 0x000fea0003800000 */
[----:B012---:R-:W0:Y:S01]  /*29e0*/  LDC.64 R6, c[0x0][0x398] ;  /* 0x0000e600ff067b82 */ /* 0x007e220000000a00 */
[----:B------:R-:W-:Y:S01]  /*29f0*/  LOP3.LUT R5, R4, 0xffffff, RZ, 0xc0, !PT ;  /* 0x00ffffff04057812 */ /* 0x000fe200078ec0ff */
[----:B------:R-:W2:Y:S04]  /*2a00*/  LDG.E R13, desc[UR6][R12.64] ;  /* 0x000000060c0d7981 */ /* 0x000ea8000c1e1900 */
[----:B------:R-:W-:Y:S02]  /*2a10*/  IMAD R15, R5, UR4, R0 ;  /* 0x00000004050f7c24 */ /* 0x000fe4000f8e0200 */
        /* <DEDUP_REMOVED lines=11> */
[----:B------:R-:W-:Y:S04]  /*2ad0*/  STG.E desc[UR6][R8.64], R11 ;  /* 0x0000000b08007986 */ /* 0x000fe8000c101906 */
[----:B------:R-:W2:Y:S01]  /*2ae0*/  LDG.E R15, desc[UR6][R2.64] ;  /* 0x00000006020f7981 */ /* 0x000ea2000c1e1900 */
[----:B------:R-:W-:-:S04]  /*2af0*/  FSETP.GT.AND P0, PT, R0, RZ, PT ;  /* 0x000000ff0000720b */ /* 0x000fc80003f04000 */
[----:B------:R-:W-:-:S05]  /*2b00*/  FSEL R0, R0, -R0, P0 ;  /* 0x8000000000007208 */ /* 0x000fca0000000000 */
[----:B--2---:R-:W-:-:S05]  /*2b10*/  FADD R15, R0, R15 ;  /* 0x0000000f000f7221 */ /* 0x004fca0000000000 */
[----:B------:R-:W-:Y:S01]  /*2b20*/  STG.E desc[UR6][R2.64], R15 ;  /* 0x0000000f02007986 */ /* 0x000fe2000c101906 */
[----:B------:R-:W-:Y:S05]  /*2b30*/  EXIT ;  /* 0x000000000000794d */ /* 0x000fea0003800000 */
        .weak           $__internal_0_$__cuda_sm20_div_rz_f32
        .type           $__internal_0_$__cuda_sm20_div_rz_f32,@function
        .size           $__internal_0_$__cuda_sm20_div_rz_f32,(.L_x_86 - $__internal_0_$__cuda_sm20_div_rz_f32)
$__internal_0_$__cuda_sm20_div_rz_f32:
[----:B------:R-:W-:Y:S01]  /*2b40*/  SHF.L.U32 R2, R18, 0x1, RZ ;  /* 0x0000000112027819 */ /* 0x000fe200000006ff */
[----:B------:R-:W-:Y:S01]  /*2b50*/  BSSY.RECONVERGENT B1, `(.L_x_9) ;  /* 0x0000056000017945 */ /* 0x000fe20003800200 */
[----:B------:R-:W-:-:S03]  /*2b60*/  SHF.L.U32 R5, R3, 0x1, RZ ;  /* 0x0000000103057819 */ /* 0x000fc600000006ff */
[----:B------:R-:W-:Y:S01]  /*2b70*/  BSSY.RELIABLE B2, `(.L_x_10) ;  /* 0x0000032000027945 */ /* 0x000fe20003800100 */
[----:B------:R-:W-:Y:S02]  /*2b80*/  LEA.HI R14, R2, 0xffffffff, RZ, 0x8 ;  /* 0xffffffff020e7811 */ /* 0x000fe400078f40ff */
[----:B------:R-:W-:Y:S02]  /*2b90*/  LEA.HI R5, R5, 0xffffffff, RZ, 0x8 ;  /* 0xffffffff05057811 */ /* 0x000fe400078f40ff */
[----:B------:R-:W-:Y:S02]  /*2ba0*/  ISETP.GT.U32.AND P0, PT, R14, 0xfd, PT ;  /* 0x000000fd0e00780c */ /* 0x000fe40003f04070 */
[----:B------:R-:W-:Y:S02]  /*2bb0*/  MOV R2, R18 ;  /* 0x0000001200027202 */ /* 0x000fe40000000f00 */
[----:B------:R-:W-:-:S13]  /*2bc0*/  ISETP.GT.U32.OR P0, PT, R5, 0xfd, P0 ;  /* 0x000000fd0500780c */ /* 0x000fda0000704470 */
[----:B------:R-:W-:Y:S05]  /*2bd0*/  @!P0 BRA `(.L_x_11) ;  /* 0x0000000000a88947 */ /* 0x000fea0003800000 */
[----:B------:R-:W-:Y:S02]  /*2be0*/  FSETP.GTU.FTZ.AND P0, PT, |R18|, +INF , PT ;  /* 0x7f8000001200780b */ /* 0x000fe40003f1c200 */
[----:B------:R-:W-:-:S04]  /*2bf0*/  FSETP.GTU.FTZ.AND P2, PT, |R3|, +INF , PT ;  /* 0x7f8000000300780b */ /* 0x000fc80003f5c200 */
[----:B------:R-:W-:-:S13]  /*2c00*/  PLOP3.LUT P0, PT, P0, P2, PT, 0x2, 0x20 ;  /* 0x000000000020781c */ /* 0x000fda0000704072 */
[----:B------:R-:W-:Y:S05]  /*2c10*/  @!P0 BREAK.RELIABLE B2 ;  /* 0x0000000000028942 */ /* 0x000fea0003800100 */
[----:B------:R-:W-:Y:S01]  /*2c20*/  @!P0 FADD.FTZ R6, R18, R3 ;  /* 0x0000000312068221 */ /* 0x000fe20000010000 */
[----:B------:R-:W-:Y:S06]  /*2c30*/  @!P0 BRA `(.L_x_12) ;  /* 0x00000004001c8947 */ /* 0x000fec0003800000 */
[----:B------:R-:W-:Y:S02]  /*2c40*/  SHF.L.U32 R6, R18, 0x1, RZ ;  /* 0x0000000112067819 */ /* 0x000fe400000006ff */
[----:B------:R-:W-:Y:S02]  /*2c50*/  SHF.L.U32 R7, R3, 0x1, RZ ;  /* 0x0000000103077819 */ /* 0x000fe400000006ff */
[----:B------:R-:W-:Y:S02]  /*2c60*/  ISETP.NE.U32.AND P0, PT, R6, RZ, PT ;  /* 0x000000ff0600720c */ /* 0x000fe40003f05070 */
[----:B------:R-:W-:Y:S02]  /*2c70*/  ISETP.NE.U32.AND P2, PT, R7, RZ, PT ;  /* 0x000000ff0700720c */ /* 0x000fe40003f45070 */
[----:B------:R-:W-:Y:S02]  /*2c80*/  SEL R8, RZ, 0x1, P0 ;  /* 0x00000001ff087807 */ /* 0x000fe40000000000 */
[----:B------:R-:W-:-:S04]  /*2c90*/  SEL R7, RZ, 0x1, P2 ;  /* 0x00000001ff077807 */ /* 0x000fc80001000000 */
[----:B------:R-:W-:-:S13]  /*2ca0*/  LOP3.LUT P0, RZ, R8, R7, RZ, 0xc0, !PT ;  /* 0x0000000708ff7212 */ /* 0x000fda000780c0ff */
[----:B------:R-:W-:Y:S05]  /*2cb0*/  @P0 BREAK.RELIABLE B2 ;  /* 0x0000000000020942 */ /* 0x000fea0003800100 */
[----:B------:R-:W-:Y:S05]  /*2cc0*/  @P0 BRA `(.L_x_13) ;  /* 0x0000000000140947 */ /* 0x000fea0003800000 */
[----:B------:R-:W-:Y:S02]  /*2cd0*/  FSETP.NEU.FTZ.AND P0, PT, |R18|, +INF , PT ;  /* 0x7f8000001200780b */ /* 0x000fe40003f1d200 */
[----:B------:R-:W-:-:S04]  /*2ce0*/  FSETP.NEU.FTZ.AND P2, PT, |R3|, +INF , PT ;  /* 0x7f8000000300780b */ /* 0x000fc80003f5d200 */
[----:B------:R-:W-:-:S13]  /*2cf0*/  PLOP3.LUT P3, PT, P0, P2, PT, 0xf8, 0x8f ;  /* 0x00000000008f781c */ /* 0x000fda0000765f70 */
[----:B------:R-:W-:Y:S05]  /*2d00*/  @!P3 BREAK.RELIABLE B2 ;  /* 0x000000000002b942 */ /* 0x000fea0003800100 */
[----:B------:R-:W-:Y:S05]  /*2d10*/  @P3 BRA `(.L_x_14) ;  /* 0x0000000000083947 */ /* 0x000fea0003800000 */
.L_x_13:
[----:B------:R-:W0:Y:S01]  /*2d20*/  MUFU.RSQ R6, -QNAN ;  /* 0xffc0000000067908 */ /* 0x000e220000001400 */
[----:B------:R-:W-:Y:S05]  /*2d30*/  BRA `(.L_x_12) ;  /* 0x0000000000dc7947 */ /* 0x000fea0003800000 */
.L_x_14:
[----:B------:R-:W-:-:S04]  /*2d40*/  SEL R6, RZ, 0x1, P2 ;  /* 0x00000001ff067807 */ /* 0x000fc80001000000 */
[----:B------:R-:W-:-:S13]  /*2d50*/  LOP3.LUT P2, RZ, R6, R8, RZ, 0xfc, !PT ;  /* 0x0000000806ff7212 */ /* 0x000fda000784fcff */
[----:B------:R-:W-:Y:S05]  /*2d60*/  @P2 BREAK.RELIABLE B2 ;  /* 0x0000000000022942 */ /* 0x000fea0003800100 */
[----:B------:R-:W-:Y:S01]  /*2d70*/  @P2 LOP3.LUT R6, R3, 0x80000000, R18, 0x48, !PT ;  /* 0x8000000003062812 */ /* 0x000fe200078e4812 */
[----:B------:R-:W-:Y:S06]  /*2d80*/  @P2 BRA `(.L_x_12) ;  /* 0x0000000000c82947 */ /* 0x000fec0003800000 */
[----:B------:R-:W-:-:S04]  /*2d90*/  SEL R6, RZ, 0x1, P0 ;  /* 0x00000001ff067807 */ /* 0x000fc80000000000 */
[----:B------:R-:W-:-:S13]  /*2da0*/  LOP3.LUT P0, RZ, R6, R7, RZ, 0xfc, !PT ;  /* 0x0000000706ff7212 */ /* 0x000fda000780fcff */
[----:B------:R-:W-:Y:S01]  /*2db0*/  @P0 LOP3.LUT R6, R3, 0x80000000, R18, 0x48, !PT ;  /* 0x8000000003060812 */ /* 0x000fe200078e4812 */
[----:B------:R-:W-:Y:S05]  /*2dc0*/  @P0 BREAK.RELIABLE B2 ;  /* 0x0000000000020942 */ /* 0x000fea0003800100 */
[----:B------:R-:W-:Y:S01]  /*2dd0*/  @P0 LOP3.LUT R6, R6, 0x7f800000, RZ, 0xfc, !PT ;  /* 0x7f80000006060812 */ /* 0x000fe200078efcff */
[----:B------:R-:W-:Y:S06]  /*2de0*/  @P0 BRA `(.L_x_12) ;  /* 0x0000000000b00947 */ /* 0x000fec0003800000 */
[----:B------:R-:W-:Y:S02]  /*2df0*/  ISETP.GE.AND P2, PT, R5, RZ, PT ;  /* 0x000000ff0500720c */ /* 0x000fe40003f46270 */
[----:B------:R-:W-:-:S13]  /*2e00*/  ISETP.GE.AND P0, PT, R14, RZ, PT ;  /* 0x000000ff0e00720c */ /* 0x000fda0003f06270 */
[----:B------:R-:W-:Y:S01]  /*2e10*/  @!P0 MOV R6, 0xffffffc0 ;  /* 0xffffffc000068802 */ /* 0x000fe20000000f00 */
[----:B------:R-:W-:Y:S01]  /*2e20*/  @!P0 FFMA R2, R18, 1.84467440737095516160e+19, RZ ;  /* 0x5f80000012028823 */ /* 0x000fe200000000ff */
[----:B------:R-:W-:Y:S01]  /*2e30*/  @P0 MOV R6, RZ ;  /* 0x000000ff00060202 */ /* 0x000fe20000000f00 */
[----:B------:R-:W-:Y:S06]  /*2e40*/  @P2 BRA `(.L_x_15) ;  /* 0x0000000000102947 */ /* 0x000fec0003800000 */
[----:B------:R-:W-:Y:S01]  /*2e50*/  FFMA R3, R3, 1.84467440737095516160e+19, RZ ;  /* 0x5f80000003037823 */ /* 0x000fe200000000ff */
[----:B------:R-:W-:Y:S01]  /*2e60*/  IADD3 R6, PT, PT, R6, 0x40, RZ ;  /* 0x0000004006067810 */ /* 0x000fe20007ffe0ff */
[----:B------:R-:W-:Y:S06]  /*2e70*/  BRA `(.L_x_15) ;  /* 0x0000000000047947 */ /* 0x000fec0003800000 */
.L_x_11:
[----:B------:R-:W-:-:S07]  /*2e80*/  HFMA2 R6, -RZ, RZ, 0, 0 ;  /* 0x00000000ff067431 */ /* 0x000fce00000001ff */
.L_x_15:
[----:B------:R-:W-:Y:S05]  /*2e90*/  BSYNC.RELIABLE B2 ;  /* 0x0000000000027941 */ /* 0x000fea0003800100 */
.L_x_10:
[----:B------:R-:W-:-:S05]  /*2ea0*/  IADD3 R8, PT, PT, R5, -0x7e, RZ ;  /* 0xffffff8205087810 */ /* 0x000fca0007ffe0ff */
[----:B------:R-:W-:Y:S01]  /*2eb0*/  IMAD R8, R8, -0x800000, R3 ;  /* 0xff80000008087824 */ /* 0x000fe200078e0203 */
[----:B------:R-:W-:-:S03]  /*2ec0*/  IADD3 R3, PT, PT, R14, -0x7e, RZ ;  /* 0xffffff820e037810 */ /* 0x000fc60007ffe0ff */
[----:B------:R-:W0:Y:S02]  /*2ed0*/  MUFU.RCP R7, R8 ;  /* 0x0000000800077308 */ /* 0x000e240000001000 */
[----:B------:R-:W-:Y:S02]  /*2ee0*/  IMAD R2, R3, -0x800000, R2 ;  /* 0xff80000003027824 */ /* 0x000fe400078e0202 */
[----:B------:R-:W-:Y:S02]  /*2ef0*/  FADD.FTZ R3, -R8, -RZ ;  /* 0x800000ff08037221 */ /* 0x000fe40000010100 */
[----:B0-----:R-:W-:-:S04]  /*2f00*/  FFMA R10, R2, R7, RZ ;  /* 0x00000007020a7223 */ /* 0x001fc800000000ff */
[----:B------:R-:W-:-:S04]  /*2f10*/  FFMA R9, R3, R10, R2 ;  /* 0x0000000a03097223 */ /* 0x000fc80000000002 */
[----:B------:R-:W-:-:S04]  /*2f20*/  FFMA R9, R7, R9, R10 ;  /* 0x0000000907097223 */ /* 0x000fc8000000000a */
[----:B------:R-:W-:-:S04]  /*2f30*/  FFMA R2, R3, R9, R2 ;  /* 0x0000000903027223 */ /* 0x000fc80000000002 */
[----:B------:R-:W-:-:S05]  /*2f40*/  FFMA.RZ R7, R7, R2, R9 ;  /* 0x0000000207077223 */ /* 0x000fca000000c009 */
[----:B------:R-:W-:-:S04]  /*2f50*/  SHF.L.U32 R2, R7, 0x1, RZ ;  /* 0x0000000107027819 */ /* 0x000fc800000006ff */
[----:B------:R-:W-:-:S04]  /*2f60*/  SHF.R.U32.HI R2, RZ, 0x18, R2 ;  /* 0x00000018ff027819 */ /* 0x000fc80000011602 */
[----:B------:R-:W-:-:S04]  /*2f70*/  IADD3 R5, PT, PT, R2, R14, -R5 ;  /* 0x0000000e02057210 */ /* 0x000fc80007ffe805 */
[----:B------:R-:W-:-:S04]  /*2f80*/  IADD3 R5, PT, PT, R5, R6, RZ ;  /* 0x0000000605057210 */ /* 0x000fc80007ffe0ff */
[----:B------:R-:W-:-:S04]  /*2f90*/  IADD3 R3, PT, PT, R5, -0x1, RZ ;  /* 0xffffffff05037810 */ /* 0x000fc80007ffe0ff */
[----:B------:R-:W-:-:S13]  /*2fa0*/  ISETP.GT.U32.AND P0, PT, R3, 0xfd, PT ;  /* 0x000000fd0300780c */ /* 0x000fda0003f04070 */
[----:B------:R-:W-:-:S04]  /*2fb0*/  @!P0 IADD3 R6, PT, PT, -R2, R5, RZ ;  /* 0x0000000502068210 */ /* 0x000fc80007ffe1ff */
[----:B------:R-:W-:Y:S01]  /*2fc0*/  @!P0 LEA R6, R6, R7, 0x17 ;  /* 0x0000000706068211 */ /* 0x000fe200078eb8ff */
[----:B------:R-:W-:Y:S06]  /*2fd0*/  @!P0 BRA `(.L_x_12) ;  /* 0x0000000000348947 */ /* 0x000fec0003800000 */
[----:B------:R-:W-:Y:S02]  /*2fe0*/  ISETP.GT.AND P0, PT, R5, 0xfe, PT ;  /* 0x000000fe0500780c */ /* 0x000fe40003f04270 */
[----:B------:R-:W-:-:S11]  /*2ff0*/  MOV R6, R7 ;  /* 0x0000000700067202 */ /* 0x000fd60000000f00 */
[----:B------:R-:W-:Y:S01]  /*3000*/  @P0 MOV R6, 0x7f7fffff ;  /* 0x7f7fffff00060802 */ /* 0x000fe20000000f00 */
[----:B------:R-:W-:Y:S06]  /*3010*/  @P0 BRA `(.L_x_16) ;  /* 0x0000000000200947 */ /* 0x000fec0003800000 */
[----:B------:R-:W-:-:S13]  /*3020*/  ISETP.GT.AND P0, PT, R5, RZ, PT ;  /* 0x000000ff0500720c */ /* 0x000fda0003f04270 */
[----:B------:R-:W-:Y:S05]  /*3030*/  @P0 BRA `(.L_x_16) ;  /* 0x0000000000180947 */ /* 0x000fea0003800000 */
[----:B------:R-:W-:-:S13]  /*3040*/  ISETP.GE.AND P0, PT, R5, -0x18, PT ;  /* 0xffffffe80500780c */ /* 0x000fda0003f06270 */
[----:B------:R-:W-:Y:S02]  /*3050*/  @P0 LOP3.LUT R2, R7, 0x7fffff, RZ, 0xc0, !PT ;  /* 0x007fffff07020812 */ /* 0x000fe400078ec0ff */
[----:B------:R-:W-:Y:S02]  /*3060*/  @P0 IADD3 R3, PT, PT, -R5, 0x1, RZ ;  /* 0x0000000105030810 */ /* 0x000fe40007ffe1ff */
[----:B------:R-:W-:Y:S02]  /*3070*/  @P0 LOP3.LUT R2, R2, 0x800000, RZ, 0xfc, !PT ;  /* 0x0080000002020812 */ /* 0x000fe400078efcff */
[----:B------:R-:W-:Y:S02]  /*3080*/  @!P0 MOV R6, RZ ;  /* 0x000000ff00068202 */ /* 0x000fe40000000f00 */
[----:B------:R-:W-:-:S07]  /*3090*/  @P0 SHF.R.U32.HI R6, RZ, R3, R2 ;  /* 0x00000003ff060219 */ /* 0x000fce0000011602 */
.L_x_16:
[----:B------:R-:W-:-:S07]  /*30a0*/  LOP3.LUT R6, R6, 0x80000000, R7, 0xf8, !PT ;  /* 0x8000000006067812 */ /* 0x000fce00078ef807 */
.L_x_12:
[----:B------:R-:W-:Y:S05]  /*30b0*/  BSYNC.RECONVERGENT B1 ;  /* 0x0000000000017941 */ /* 0x000fea0003800200 */
.L_x_9:
[----:B------:R-:W-:-:S04]  /*30c0*/  HFMA2 R5, -RZ, RZ, 0, 0 ;  /* 0x00000000ff057431 */ /* 0x000fc800000001ff */
[----:B0-----:R-:W-:Y:S05]  /*30d0*/  RET.REL.NODEC R4 `(_Z6krnl_7PfS_S_S_S_S_S_S_S_fiiiiiiiff) ;  /* 0xffffffcc04c87950 */ /* 0x001fea0003c3ffff */
.L_x_17:
[----:B------:R-:W-:-:S00]  /*30e0*/  BRA `(.L_x_17) ;  /* 0xfffffffc00fc7947 */ /* 0x000fc0000383ffff */
[----:B------:R-:W-:-:S00]  /*30f0*/  NOP ;  /* 0x0000000000007918 */ /* 0x000fc00000000000 */
        /* <DEDUP_REMOVED lines=8> */
.L_x_86:


//--------------------- .text._Z7krnl_zpPfS_iiiiiiif --------------------------
	.section	.text._Z7krnl_zpPfS_iiiiiiif,"ax",@progbits
	.align	128
.text._Z7krnl_zpPfS_iiiiiiif:
        .type           _Z7krnl_zpPfS_iiiiiiif,@function
        .size           _Z7krnl_zpPfS_iiiiiiif,(.L_x_88 - _Z7krnl_zpPfS_iiiiiiif)
        .other          _Z7krnl_zpPfS_iiiiiiif,@"STO_CUDA_ENTRY STV_DEFAULT"
_Z7krnl_zpPfS_iiiiiiif:
[----:B------:R-:W-:Y:S08]  /*0000*/  LDC R1, c[0x0][0x37c] ;  /* 0x0000df00ff017b82 */ /* 0x000ff00000000800 */
[----:B------:R-:W0:Y:S01]  /*0010*/  S2UR UR6, SR_CTAID.Y ;  /* 0x00000000000679c3 */ /* 0x000e220000002600 */
[----:B------:R-:W1:Y:S01]  /*0020*/  S2R R5, SR_TID.X ;  /* 0x0000000000057919 */ /* 0x000e620000002100 */
[----:B------:R-:W2:Y:S01]  /*0030*/  LDCU.64 UR8, c[0x0][0x390] ;  /* 0x00007200ff0877ac */ /* 0x000ea20008000a00 */
[----:B------:R-:W3:Y:S01]  /*0040*/  S2R R7, SR_TID.Z ;  /* 0x0000000000077919 */ /* 0x000ee20000002300 */
[----:B------:R-:W4:Y:S04]  /*0050*/  LDCU UR5, c[0x0][0x398] ;  /* 0x00007300ff0577ac */ /* 0x000f280008000800 */
[----:B------:R-:W5:Y:S08]  /*0060*/  LDC.64 R2, c[0x0][0x3a8] ;  /* 0x0000ea00ff027b82 */ /* 0x000f700000000a00 */
[----:B------:R-:W2:Y:S01]  /*0070*/  S2UR UR4, SR_CTAID.X ;  /* 0x00000000000479c3 */ /* 0x000ea20000002500 */
[----:B0-----:R-:W-:-:S07]  /*0080*/  I2FP.F32.U32 R0, UR6 ;  /* 0x0000000600007c45 */ /* 0x001fce0008201000 */
[----:B------:R-:W1:Y:S01]  /*0090*/  LDC R4, c[0x0][0x360] ;  /* 0x0000d800ff047b82 */ /* 0x000e620000000800 */
[----:B------:R-:W0:Y:S01]  /*00a0*/  LDCU UR7, c[0x0][0x364] ;  /* 0x00006c80ff0777ac */ /* 0x000e220008000800 */
[----:B-----5:R-:W-:Y:S02]  /*00b0*/  FMUL R0, R0, R3 ;  /* 0x0000000300007220 */ /* 0x020fe40000400000 */
[----:B------:R-:W0:Y:S04]  /*00c0*/  S2R R3, SR_TID.Y ;  /* 0x0000000000037919 */ /* 0x000e280000002200 */
[----:B------:R-:W5:Y:S01]  /*00d0*/  F2I.U32.FLOOR.NTZ R0, R0 ;  /* 0x0000000000007305 */ /* 0x000f620000207000 */
[----:B--2---:R-:W-:-:S04]  /*00e0*/  USHF.L.U32 UR4, UR4, 0x8, URZ ;  /* 0x0000000804047899 */ /* 0x004fc800080006ff */
[----:B------:R-:W-:Y:S01]  /*00f0*/  USHF.R.S32.HI UR4, URZ, 0x8, UR4 ;  /* 0x00000008ff047899 */ /* 0x000fe20008011404 */
[C---:B-----5:R-:W-:Y:S02]  /*0100*/  IADD3 R9, PT, PT, -R0.reuse, RZ, RZ ;  /* 0x000000ff00097210 */ /* 0x060fe40007ffe1ff */
[----:B------:R-:W-:-:S03]  /*0110*/  SHF.L.U32 R0, R0, 0x8, RZ ;  /* 0x0000000800007819 */ /* 0x000fc600000006ff */
[----:B------:R-:W-:Y:S01]  /*0120*/  IMAD R2, R9, R2, UR6 ;  /* 0x0000000609027e24 */ /* 0x000fe2000f8e0202 */
[----:B------:R-:W3:Y:S01]  /*0130*/  LDCU UR6, c[0x0][0x368] ;  /* 0x00006d00ff0677ac */ /* 0x000ee20008000800 */
[----:B------:R-:W-:-:S03]  /*0140*/  SHF.R.S32.HI R0, RZ, 0x8, R0 ;  /* 0x00000008ff007819 */ /* 0x000fc60000011400 */
[----:B------:R-:W-:-:S04]  /*0150*/  SHF.L.U32 R2, R2, 0x8, RZ ;  /* 0x0000000802027819 */ /* 0x000fc800000006ff */
[----:B------:R-:W-:-:S05]  /*0160*/  SHF.R.S32.HI R2, RZ, 0x8, R2 ;  /* 0x00000008ff027819 */ /* 0x000fca0000011402 */
[----:B0-----:R-:W-:Y:S02]  /*0170*/  IMAD R3, R2, UR7, R3 ;  /* 0x0000000702037c24 */ /* 0x001fe4000f8e0203 */
[----:B-1----:R-:W-:Y:S01]  /*0180*/  IMAD R2, R4, UR4, R5 ;  /* 0x0000000404027c24 */ /* 0x002fe2000f8e0205 */
[----:B----4-:R-:W-:Y:S02]  /*0190*/  UIADD3 UR4, UPT, UPT, UR5, -0x1, URZ ;  /* 0xffffffff05047890 */ /* 0x010fe4000fffe0ff */
[----:B------:R-:W-:Y:S01]  /*01a0*/  ISETP.GE.AND P0, PT, R3, UR8, PT ;  /* 0x0000000803007c0c */ /* 0x000fe2000bf06270 */
[----:B---3--:R-:W-:-:S03]  /*01b0*/  IMAD R4, R0, UR6, R7 ;  /* 0x0000000600047c24 */ /* 0x008fc6000f8e0207 */
[----:B------:R-:W-:-:S04]  /*01c0*/  ISETP.GE.OR P0, PT, R2, UR9, P0 ;  /* 0x0000000902007c0c */ /* 0x000fc80008706670 */
[----:B------:R-:W-:-:S13]  /*01d0*/  ISETP.GE.OR P0, PT, R4, UR4, P0 ;  /* 0x0000000404007c0c */ /* 0x000fda0008706670 */
[----:B------:R-:W-:Y:S05]  /*01e0*/  @P0 EXIT ;  /* 0x000000000000094d */ /* 0x000fea0003800000 */
[----:B------:R-:W0:Y:S01]  /*01f0*/  LDC R0, c[0x0][0x39c] ;  /* 0x0000e700ff007b82 */ /* 0x000e220000000800 */
[----:B------:R-:W-:Y:S01]  /*0200*/  ULOP3.LUT UR4, UR9, 0xffffff, URZ, 0xc0, !UPT ;  /* 0x00ffffff09047892 */ /* 0x000fe2000f8ec0ff */
[----:B------:R-:W-:-:S05]  /*0210*/  LOP3.LUT R3, R3, 0xffffff, RZ, 0xc0, !PT ;  /* 0x00ffffff03037812 */ /* 0x000fca00078ec0ff */
[----:B------:R-:W-:Y:S01]  /*0220*/  IMAD R3, R3, UR4, RZ ;  /* 0x0000000403037c24 */ /* 0x000fe2000f8e02ff */
[----:B0-----:R-:W-:-:S13]  /*0230*/  ISETP.GE.AND P0, PT, R0, 0x1, PT ;  /* 0x000000010000780c */ /* 0x001fda0003f06270 */
[----:B------:R-:W-:Y:S05]  /*0240*/  @!P0 EXIT ;  /* 0x000000000000894d */ /* 0x000fea0003800000 */
[----:B------:R-:W0:Y:S01]  /*0250*/  LDCU.64 UR8, c[0x0][0x3a0] ;  /* 0x00007400ff0877ac */ /* 0x000e220008000a00 */
[----:B------:R-:W-:Y:S02]  /*0260*/  IADD3 R4, PT, PT, R4, 0x1, RZ ;  /* 0x0000000104047810 */ /* 0x000fe40007ffe0ff */
[----:B------:R-:W-:Y:S01]  /*0270*/  ISETP.GE.U32.AND P1, PT, R0, 0x8, PT ;  /* 0x000000080000780c */ /* 0x000fe20003f26070 */
[----:B------:R-:W1:Y:S01]  /*0280*/  LDCU.64 UR6, c[0x0][0x358] ;  /* 0x00006b00ff0677ac */ /* 0x000e620008000a00 */
[----:B------:R-:W-:Y:S02]  /*0290*/  LOP3.LUT R5, R4, 0xffffff, RZ, 0xc0, !PT ;  /* 0x00ffffff04057812 */ /* 0x000fe400078ec0ff */
[----:B------:R-:W-:-:S04]  /*02a0*/  LOP3.LUT R16, R0, 0x7, RZ, 0xc0, !PT ;  /* 0x0000000700107812 */ /* 0x000fc800078ec0ff */
[----:B------:R-:W-:Y:S01]  /*02b0*/  ISETP.NE.AND P0, PT, R16, RZ, PT ;  /* 0x000000ff1000720c */ /* 0x000fe20003f05270 */
[----:B0-----:R-:W-:-:S06]  /*02c0*/  ULOP3.LUT UR4, UR8, 0xffffff, URZ, 0xc0, !UPT ;  /* 0x00ffffff08047892 */ /* 0x001fcc000f8ec0ff */
[----:B------:R-:W-:Y:S01]  /*02d0*/  IMAD R2, R5, UR4, R2 ;  /* 0x0000000405027c24 */ /* 0x000fe2000f8e0202 */
[----:B------:R-:W-:-:S04]  /*02e0*/  ULOP3.LUT UR4, UR9, 0xffffff, URZ, 0xc0, !UPT ;  /* 0x00ffffff09047892 */ /* 0x000fc8000f8ec0ff */
[----:B------:R-:W-:Y:S01]  /*02f0*/  IADD3 R2, PT, PT, R3, R2, RZ ;  /* 0x0000000203027210 */ /* 0x000fe20007ffe0ff */
[----:B------:R-:W-:Y:S01]  /*0300*/  HFMA2 R3, -RZ, RZ, 0, 0 ;  /* 0x00000000ff037431 */ /* 0x000fe200000001ff */
[----:B-1----:R-:W-:Y:S06]  /*0310*/  @!P1 BRA `(.L_x_18) ;  /* 0x0000000400e09947 */ /* 0x002fec0003800000 */
[----:B------:R-:W-:Y:S02]  /*0320*/  LOP3.LUT R3, R0, 0x7ffffff8, RZ, 0xc0, !PT ;  /* 0x7ffffff800037812 */ /* 0x000fe400078ec0ff */
[----:B------:R-:W-:Y:S02]  /*0330*/  MOV R8, 0x3 ;  /* 0x0000000300087802 */ /* 0x000fe40000000f00 */
[----:B------:R-:W-:-:S07]  /*0340*/  IADD3 R9, PT, PT, -R3, RZ, RZ ;  /* 0x000000ff03097210 */ /* 0x000fce0007ffe1ff */
.L_x_19:
[----:B0-----:R-:W0:Y:S01]  /*0350*/  LDC.64 R6, c[0x0][0x388] ;  /* 0x0000e200ff067b82 */ /* 0x001e220000000a00 */
[----:B------:R-:W-:-:S04]  /*0360*/  IADD3 R10, PT, PT, R8, -0x3, RZ ;  /* 0xfffffffd080a7810 */ /* 0x000fc80007ffe0ff */
[----:B------:R-:W-:-:S03]  /*0370*/  LOP3.LUT R11, R10, 0xfffff8, RZ, 0xc0, !PT ;  /* 0x00fffff80a0b7812 */ /* 0x000fc600078ec0ff */
[----:B------:R-:W1:Y:S02]  /*0380*/  LDC.64 R4, c[0x0][0x380] ;  /* 0x0000e000ff047b82 */ /* 0x000e640000000a00 */
[----:B------:R-:W-:-:S05]  /*0390*/  IMAD R11, R11, UR4, R2 ;  /* 0x000000040b0b7c24 */ /* 0x000fca000f8e0202 */
[C---:B------:R-:W-:Y:S01]  /*03a0*/  IADD3 R15, PT, PT, R11.reuse, -UR8, RZ ;  /* 0x800000080b0f7c10 */ /* 0x040fe2000fffe0ff */
[----:B0-----:R-:W-:-:S04]  /*03b0*/  IMAD.WIDE R12, R11, 0x4, R6 ;  /* 0x000000040b0c7825 */ /* 0x001fc800078e0206 */
[----:B------:R-:W-:Y:S02]  /*03c0*/  IMAD.WIDE R14, R15, 0x4, R6 ;  /* 0x000000040f0e7825 */ /* 0x000fe400078e0206 */
[----:B------:R-:W2:Y:S04]  /*03d0*/  LDG.E R12, desc[UR6][R12.64] ;  /* 0x000000060c0c7981 */ /* 0x000ea8000c1e1900 */
[----:B------:R-:W2:Y:S01]  /*03e0*/  LDG.E R15, desc[UR6][R14.64] ;  /* 0x000000060e0f7981 */ /* 0x000ea2000c1e1900 */
[----:B-1----:R-:W-:-:S05]  /*03f0*/  IMAD.WIDE R10, R11, 0x4, R4 ;  /* 0x000000040b0a7825 */ /* 0x002fca00078e0204 */
[----:B------:R-:W3:Y:S01]  /*0400*/  LDG.E R18, desc[UR6][R10.64] ;  /* 0x000000060a127981 */ /* 0x000ee2000c1e1900 */
[----:B------:R-:W-:-:S04]  /*0410*/  IADD3 R17, PT, PT, R8, -0x2, RZ ;  /* 0xfffffffe08117810 */ /* 0x000fc80007ffe0ff */
[----:B------:R-:W-:-:S05]  /*0420*/  LOP3.LUT R17, R17, 0xfffff9, RZ, 0xc0, !PT ;  /* 0x00fffff911117812 */ /* 0x000fca00078ec0ff */
[----:B------:R-:W-:-:S05]  /*0430*/  IMAD R21, R17, UR4, R2 ;  /* 0x0000000411157c24 */ /* 0x000fca000f8e0202 */
[C---:B------:R-:W-:Y:S01]  /*0440*/  IADD3 R19, PT, PT, R21.reuse, -UR8, RZ ;  /* 0x8000000815137c10 */ /* 0x040fe2000fffe0ff */
[----:B--2---:R-:W-:Y:S01]  /*0450*/  FADD.RZ R17, R12, R15 ;  /* 0x0000000f0c117221 */ /* 0x004fe2000000c000 */
[----:B------:R-:W-:-:S04]  /*0460*/  IMAD.WIDE R14, R21, 0x4, R6 ;  /* 0x00000004150e7825 */ /* 0x000fc800078e0206 */
[----:B------:R-:W-:-:S04]  /*0470*/  FMUL.RZ R17, R17, 0.5 ;  /* 0x3f00000011117820 */ /* 0x000fc8000040c000 */
[----:B---3--:R-:W-:Y:S01]  /*0480*/  FMUL.RZ R17, R17, R18 ;  /* 0x0000001211117220 */ /* 0x008fe2000040c000 */
[----:B------:R-:W-:-:S04]  /*0490*/  IMAD.WIDE R18, R19, 0x4, R6 ;  /* 0x0000000413127825 */ /* 0x000fc800078e0206 */
[----:B------:R0:W-:Y:S01]  /*04a0*/  STG.E desc[UR6][R10.64], R17 ;  /* 0x000000110a007986 */ /* 0x0001e2000c101906 */
[----:B------:R-:W-:-:S03]  /*04b0*/  IMAD.WIDE R12, R21, 0x4, R4 ;  /* 0x00000004150c7825 */ /* 0x000fc600078e0204 */
[----:B------:R-:W2:Y:S04]  /*04c0*/  LDG.E R19, desc[UR6][R18.64] ;  /* 0x0000000612137981 */ /* 0x000ea8000c1e1900 */
[----:B------:R-:W2:Y:S04]  /*04d0*/  LDG.E R14, desc[UR6][R14.64] ;  /* 0x000000060e0e7981 */ /* 0x000ea8000c1e1900 */
[----:B------:R-:W3:Y:S01]  /*04e0*/  LDG.E R21, desc[UR6][R12.64] ;  /* 0x000000060c157981 */ /* 0x000ee2000c1e1900 */
[----:B------:R-:W-:-:S04]  /*04f0*/  IADD3 R20, PT, PT, R8, -0x1, RZ ;  /* 0xffffffff08147810 */ /* 0x000fc80007ffe0ff */
[----:B------:R-:W-:-:S05]  /*0500*/  LOP3.LUT R23, R20, 0xfffffa, RZ, 0xc0, !PT ;  /* 0x00fffffa14177812 */ /* 0x000fca00078ec0ff */
[----:B------:R-:W-:-:S05]  /*0510*/  IMAD R23, R23, UR4, R2 ;  /* 0x0000000417177c24 */ /* 0x000fca000f8e0202 */
[C---:B------:R-:W-:Y:S01]  /*0520*/  IADD3 R25, PT, PT, R23.reuse, -UR8, RZ ;  /* 0x8000000817197c10 */ /* 0x040fe2000fffe0ff */
[----:B0-----:R-:W-:-:S04]  /*0530*/  IMAD.WIDE R10, R23, 0x4, R4 ;  /* 0x00000004170a7825 */ /* 0x001fc800078e0204 */
[----:B--2---:R-:W-:Y:S01]  /*0540*/  FADD.RZ R20, R14, R19 ;  /* 0x000000130e147221 */ /* 0x004fe2000000c000 */
[----:B------:R-:W-:-:S04]  /*0550*/  IMAD.WIDE R18, R25, 0x4, R6 ;  /* 0x0000000419127825 */ /* 0x000fc800078e0206 */
[----:B------:R-:W-:Y:S01]  /*0560*/  FMUL.RZ R20, R20, 0.5 ;  /* 0x3f00000014147820 */ /* 0x000fe2000040c000 */
[----:B------:R-:W-:-:S04]  /*0570*/  IMAD.WIDE R14, R23, 0x4, R6 ;  /* 0x00000004170e7825 */ /* 0x000fc800078e0206 */
[----:B---3--:R-:W-:-:S05]  /*0580*/  FMUL.RZ R21, R20, R21 ;  /* 0x0000001514157220 */ /* 0x008fca000040c000 */
[----:B------:R0:W-:Y:S04]  /*0590*/  STG.E desc[UR6][R12.64], R21 ;  /* 0x000000150c007986 */ /* 0x0001e8000c101906 */
[----:B------:R-:W2:Y:S04]  /*05a0*/  LDG.E R19, desc[UR6][R18.64] ;  /* 0x0000000612137981 */ /* 0x000ea8000c1e1900 */
[----:B------:R-:W2:Y:S04]  /*05b0*/  LDG.E R14, desc[UR6][R14.64] ;  /* 0x000000060e0e7981 */ /* 0x000ea8000c1e1900 */
[----:B------:R-:W3:Y:S01]  /*05c0*/  LDG.E R20, desc[UR6][R10.64] ;  /* 0x000000060a147981 */ /* 0x000ee2000c1e1900 */
[----:B------:R-:W-:-:S05]  /*05d0*/  LOP3.LUT R17, R8, 0xfffffb, RZ, 0xc0, !PT ;  /* 0x00fffffb08117812 */ /* 0x000fca00078ec0ff */
[----:B------:R-:W-:-:S05]  /*05e0*/  IMAD R23, R17, UR4, R2 ;  /* 0x0000000411177c24 */ /* 0x000fca000f8e0202 */
[C---:B------:R-:W-:Y:S01]  /*05f0*/  IADD3 R25, PT, PT, R23.reuse, -UR8, RZ ;  /* 0x8000000817197c10 */ /* 0x040fe2000fffe0ff */
[----:B0-----:R-:W-:-:S04]  /*0600*/  IMAD.WIDE R12, R23, 0x4, R4 ;  /* 0x00000004170c7825 */ /* 0x001fc800078e0204 */
[----:B--2---:R-:W-:Y:S01]  /*0610*/  FADD.RZ R17, R14, R19 ;  /* 0x000000130e117221 */ /* 0x004fe2000000c000 */
[----:B------:R-:W-:-:S04]  /*0620*/  IMAD.WIDE R18, R23, 0x4, R6 ;  /* 0x0000000417127825 */ /* 0x000fc800078e0206 */
[----:B------:R-:W-:-:S04]  /*0630*/  FMUL.RZ R17, R17, 0.5 ;  /* 0x3f00000011117820 */ /* 0x000fc8000040c000 */
[----:B---3--:R-:W-:Y:S01]  /*0640*/  FMUL.RZ R17, R17, R20 ;  /* 0x0000001411117220 */ /* 0x008fe2000040c000 */
[----:B------:R-:W-:-:S04]  /*0650*/  IMAD.WIDE R20, R25, 0x4, R6 ;  /* 0x0000000419147825 */ /* 0x000fc800078e0206 */
[----:B------:R0:W-:Y:S04]  /*0660*/  STG.E desc[UR6][R10.64], R17 ;  /* 0x000000110a007986 */ /* 0x0001e8000c101906 */
[----:B------:R-:W2:Y:S04]  /*0670*/  LDG.E R21, desc[UR6][R20.64] ;  /* 0x0000000614157981 */ /* 0x000ea8000c1e1900 */
[----:B------:R-:W2:Y:S04]  /*0680*/  LDG.E R18, desc[UR6][R18.64] ;  /* 0x0000000612127981 */ /* 0x000ea8000c1e1900 */
[----:B------:R-:W3:Y:S01]  /*0690*/  LDG.E R15, desc[UR6][R12.64] ;  /* 0x000000060c0f7981 */ /* 0x000ee2000c1e1900 */
[----:B------:R-:W-:-:S04]  /*06a0*/  IADD3 R14, PT, PT, R8, 0x1, RZ ;  /* 0x00000001080e7810 */ /* 0x000fc80007ffe0ff */
        /* <DEDUP_REMOVED lines=41> */
[----:B------:R-:W-:-:S04]  /*0940*/  IADD3 R17, PT, PT, R8, 0x4, RZ ;  /* 0x0000000408117810 */ /* 0x000fc80007ffe0ff */
[----:B------:R-:W-:-:S05]  /*0950*/  LOP3.LUT R17, R17, 0xffffff, RZ, 0xc0, !PT ;  /* 0x00ffffff11117812 */ /* 0x000fca00078ec0ff */
[----:B------:R-:W-:-:S04]  /*0960*/  IMAD R23, R17, UR4, R2 ;  /* 0x0000000411177c24 */ /* 0x000fc8000f8e0202 */
[C---:B0-----:R-:W-:Y:S01]  /*0970*/  IMAD.WIDE R12, R23.reuse, 0x4, R6 ;  /* 0x00000004170c7825 */ /* 0x041fe200078e0206 */
[----:B------:R-:W-:-:S05]  /*0980*/  IADD3 R25, PT, PT, R23, -UR8, RZ ;  /* 0x8000000817197c10 */ /* 0x000fca000fffe0ff */
[----:B------:R-:W-:-:S04]  /*0990*/  IMAD.WIDE R6, R25, 0x4, R6 ;  /* 0x0000000419067825 */ /* 0x000fc800078e0206 */
[----:B------:R-:W-:-:S04]  /*09a0*/  IMAD.WIDE R4, R23, 0x4, R4 ;  /* 0x0000000417047825 */ /* 0x000fc800078e0204 */
[----:B--2---:R-:W-:-:S04]  /*09b0*/  FADD.RZ R17, R14, R19 ;  /* 0x000000130e117221 */ /* 0x004fc8000000c000 */
[----:B------:R-:W-:-:S04]  /*09c0*/  FMUL.RZ R17, R17, 0.5 ;  /* 0x3f00000011117820 */ /* 0x000fc8000040c000 */
[----:B---3--:R-:W-:-:S05]  /*09d0*/  FMUL.RZ R17, R17, R20 ;  /* 0x0000001411117220 */ /* 0x008fca000040c000 */
[----:B------:R0:W-:Y:S04]  /*09e0*/  STG.E desc[UR6][R10.64], R17 ;  /* 0x000000110a007986 */ /* 0x0001e8000c101906 */
[----:B------:R-:W2:Y:S04]  /*09f0*/  LDG.E R12, desc[UR6][R12.64] ;  /* 0x000000060c0c7981 */ /* 0x000ea8000c1e1900 */
[----:B------:R-:W2:Y:S04]  /*0a00*/  LDG.E R7, desc[UR6][R6.64] ;  /* 0x0000000606077981 */ /* 0x000ea8000c1e1900 */
[----:B------:R-:W3:Y:S01]  /*0a10*/  LDG.E R15, desc[UR6][R4.64] ;  /* 0x00000006040f7981 */ /* 0x000ee2000c1e1900 */
[----:B------:R-:W-:-:S02]  /*0a20*/  IADD3 R9, PT, PT, R9, 0x8, RZ ;  /* 0x0000000809097810 */ /* 0x000fc40007ffe0ff */
[----:B------:R-:W-:Y:S02]  /*0a30*/  IADD3 R8, PT, PT, R8, 0x8, RZ ;  /* 0x0000000808087810 */ /* 0x000fe40007ffe0ff */
[----:B------:R-:W-:Y:S01]  /*0a40*/  ISETP.NE.AND P1, PT, R9, RZ, PT ;  /* 0x000000ff0900720c */ /* 0x000fe20003f25270 */
[----:B--2---:R-:W-:-:S04]  /*0a50*/  FADD.RZ R14, R12, R7 ;  /* 0x000000070c0e7221 */ /* 0x004fc8000000c000 */
[----:B------:R-:W-:-:S04]  /*0a60*/  FMUL.RZ R14, R14, 0.5 ;  /* 0x3f0000000e0e7820 */ /* 0x000fc8000040c000 */
[----:B---3--:R-:W-:-:S05]  /*0a70*/  FMUL.RZ R15, R14, R15 ;  /* 0x0000000f0e0f7220 */ /* 0x008fca000040c000 */
[----:B------:R0:W-:Y:S01]  /*0a80*/  STG.E desc[UR6][R4.64], R15 ;  /* 0x0000000f04007986 */ /* 0x0001e2000c101906 */
[----:B------:R-:W-:Y:S05]  /*0a90*/  @P1 BRA `(.L_x_19) ;  /* 0xfffffff8002c1947 */ /* 0x000fea000383ffff */
.L_x_18:
[----:B------:R-:W-:Y:S05]  /*0aa0*/  @!P0 EXIT ;  /* 0x000000000000894d */ /* 0x000fea0003800000 */
[----:B------:R-:W-:Y:S02]  /*0ab0*/  ISETP.GE.U32.AND P0, PT, R16, 0x4, PT ;  /* 0x000000041000780c */ /* 0x000fe40003f06070 */
[----:B0-----:R-:W-:-:S04]  /*0ac0*/  LOP3.LUT R17, R0, 0x3, RZ, 0xc0, !PT ;  /* 0x0000000300117812 */ /* 0x001fc800078ec0ff */
[----:B------:R-:W-:-:S07]  /*0ad0*/  ISETP.NE.AND P1, PT, R17, RZ, PT ;  /* 0x000000ff1100720c */ /* 0x000fce0003f25270 */
[----:B------:R-:W-:Y:S06]  /*0ae0*/  @!P0 BRA `(.L_x_20) ;  /* 0x0000000000e88947 */ /* 0x000fec0003800000 */
[----:B------:R-:W0:Y:S01]  /*0af0*/  LDC.64 R6, c[0x0][0x388] ;  /* 0x0000e200ff067b82 */ /* 0x000e220000000a00 */
[----:B------:R-:W-:-:S05]  /*0b00*/  LOP3.LUT R9, R3, 0xffffff, RZ, 0xc0, !PT ;  /* 0x00ffffff03097812 */ /* 0x000fca00078ec0ff */
[----:B------:R-:W-:Y:S02]  /*0b10*/  IMAD R9, R9, UR4, R2 ;  /* 0x0000000409097c24 */ /* 0x000fe4000f8e0202 */
[----:B------:R-:W1:Y:S03]  /*0b20*/  LDC.64 R4, c[0x0][0x380] ;  /* 0x0000e000ff047b82 */ /* 0x000e660000000a00 */
[C---:B------:R-:W-:Y:S01]  /*0b30*/  IADD3 R13, PT, PT, R9.reuse, -UR8, RZ ;  /* 0x80000008090d7c10 */ /* 0x040fe2000fffe0ff */
[----:B0-----:R-:W-:-:S04]  /*0b40*/  IMAD.WIDE R10, R9, 0x4, R6 ;  /* 0x00000004090a7825 */ /* 0x001fc800078e0206 */
[----:B------:R-:W-:Y:S02]  /*0b50*/  IMAD.WIDE R12, R13, 0x4, R6 ;  /* 0x000000040d0c7825 */ /* 0x000fe400078e0206 */
[----:B------:R-:W2:Y:S04]  /*0b60*/  LDG.E R10, desc[UR6][R10.64] ;  /* 0x000000060a0a7981 */ /* 0x000ea8000c1e1900 */
[----:B------:R-:W2:Y:S01]  /*0b70*/  LDG.E R13, desc[UR6][R12.64] ;  /* 0x000000060c0d7981 */ /* 0x000ea2000c1e1900 */
[----:B-1----:R-:W-:-:S05]  /*0b80*/  IMAD.WIDE R8, R9, 0x4, R4 ;  /* 0x0000000409087825 */ /* 0x002fca00078e0204 */
[----:B------:R-:W3:Y:S01]  /*0b90*/  LDG.E R15, desc[UR6][R8.64] ;  /* 0x00000006080f7981 */ /* 0x000ee2000c1e1900 */
[----:B------:R-:W-:-:S04]  /*0ba0*/  IADD3 R14, PT, PT, R3, 0x1, RZ ;  /* 0x00000001030e7810 */ /* 0x000fc80007ffe0ff */
        /* <DEDUP_REMOVED lines=41> */
[----:B------:R-:W-:Y:S01]  /*0e40*/  IADD3 R3, PT, PT, R3, 0x4, RZ ;  /* 0x0000000403037810 */ /* 0x000fe20007ffe0ff */
[----:B--2---:R-:W-:-:S04]  /*0e50*/  FADD.RZ R12, R10, R7 ;  /* 0x000000070a0c7221 */ /* 0x004fc8000000c000 */
[----:B------:R-:W-:-:S04]  /*0e60*/  FMUL.RZ R12, R12, 0.5 ;  /* 0x3f0000000c0c7820 */ /* 0x000fc8000040c000 */
[----:B---3--:R-:W-:-:S05]  /*0e70*/  FMUL.RZ R13, R12, R13 ;  /* 0x0000000d0c0d7220 */ /* 0x008fca000040c000 */
[----:B------:R0:W-:Y:S02]  /*0e80*/  STG.E desc[UR6][R4.64], R13 ;  /* 0x0000000d04007986 */ /* 0x0001e4000c101906 */
.L_x_20:
[----:B------:R-:W-:Y:S05]  /*0e90*/  @!P1 EXIT ;  /* 0x000000000000994d */ /* 0x000fea0003800000 */
[----:B------:R-:W-:Y:S02]  /*0ea0*/  ISETP.NE.AND P0, PT, R17, 0x1, PT ;  /* 0x000000011100780c */ /* 0x000fe40003f05270 */
[----:B------:R-:W-:-:S04]  /*0eb0*/  LOP3.LUT R0, R0, 0x1, RZ, 0xc0, !PT ;  /* 0x0000000100007812 */ /* 0x000fc800078ec0ff */
[----:B------:R-:W-:-:S07]  /*0ec0*/  ISETP.NE.U32.AND P1, PT, R0, 0x1, PT ;  /* 0x000000010000780c */ /* 0x000fce0003f25070 */
[----:B------:R-:W-:Y:S06]  /*0ed0*/  @!P0 BRA `(.L_x_21) ;  /* 0x0000000000788947 */ /* 0x000fec0003800000 */
[----:B------:R-:W1:Y:S01]  /*0ee0*/  LDC.64 R6, c[0x0][0x388] ;  /* 0x0000e200ff067b82 */ /* 0x000e620000000a00 */
[----:B0-----:R-:W-:-:S05]  /*0ef0*/  LOP3.LUT R9, R3, 0xffffff, RZ, 0xc0, !PT ;  /* 0x00ffffff03097812 */ /* 0x001fca00078ec0ff */
[----:B------:R-:W-:Y:S02]  /*0f00*/  IMAD R9, R9, UR4, R2 ;  /* 0x0000000409097c24 */ /* 0x000fe4000f8e0202 */
[----:B------:R-:W0:Y:S03]  /*0f10*/  LDC.64 R4, c[0x0][0x380] ;  /* 0x0000e000ff047b82 */ /* 0x000e260000000a00 */
[C---:B------:R-:W-:Y:S01]  /*0f20*/  IADD3 R13, PT, PT, R9.reuse, -UR8, RZ ;  /* 0x80000008090d7c10 */ /* 0x040fe2000fffe0ff */
[----:B-1----:R-:W-:-:S04]  /*0f30*/  IMAD.WIDE R10, R9, 0x4, R6 ;  /* 0x00000004090a7825 */ /* 0x002fc800078e0206 */
[----:B------:R-:W-:Y:S02]  /*0f40*/  IMAD.WIDE R12, R13, 0x4, R6 ;  /* 0x000000040d0c7825 */ /* 0x000fe400078e0206 */
[----:B------:R-:W2:Y:S04]  /*0f50*/  LDG.E R10, desc[UR6][R10.64] ;  /* 0x000000060a0a7981 */ /* 0x000ea8000c1e1900 */
[----:B------:R-:W2:Y:S01]  /*0f60*/  LDG.E R13, desc[UR6][R12.64] ;  /* 0x000000060c0d7981 */ /* 0x000ea2000c1e1900 */
[----:B0-----:R-:W-:-:S05]  /*0f70*/  IMAD.WIDE R8, R9, 0x4, R4 ;  /* 0x0000000409087825 */ /* 0x001fca00078e0204 */
[----:B------:R-:W3:Y:S01]  /*0f80*/  LDG.E R15, desc[UR6][R8.64] ;  /* 0x00000006080f7981 */ /* 0x000ee2000c1e1900 */
[----:B------:R-:W-:-:S04]  /*0f90*/  IADD3 R0, PT, PT, R3, 0x1, RZ ;  /* 0x0000000103007810 */ /* 0x000fc80007ffe0ff */
[----:B------:R-:W-:-:S05]  /*0fa0*/  LOP3.LUT R17, R0, 0xffffff, RZ, 0xc0, !PT ;  /* 0x00ffffff00117812 */ /* 0x000fca00078ec0ff */
[----:B------:R-:W-:-:S05]  /*0fb0*/  IMAD R17, R17, UR4, R2 ;  /* 0x0000000411117c24 */ /* 0x000fca000f8e0202 */
[C---:B------:R-:W-:Y:S01]  /*0fc0*/  IADD3 R19, PT, PT, R17.reuse, -UR8, RZ ;  /* 0x8000000811137c10 */ /* 0x040fe2000fffe0ff */
[----:B------:R-:W-:-:S04]  /*0fd0*/  IMAD.WIDE R4, R17, 0x4, R4 ;  /* 0x0000000411047825 */ /* 0x000fc800078e0204 */
        /* <DEDUP_REMOVED lines=14> */
.L_x_21:
[----:B------:R-:W-:Y:S05]  /*10c0*/  @P1 EXIT ;  /* 0x000000000000194d */ /* 0x000fea0003800000 */
[----:B01----:R-:W0:Y:S01]  /*10d0*/  LDC.64 R4, c[0x0][0x388] ;  /* 0x0000e200ff047b82 */ /* 0x003e220000000a00 */
        /* <DEDUP_REMOVED lines=10> */
[----:B--2---:R-:W-:-:S04]  /*1180*/  FADD.RZ R0, R2, R5 ;  /* 0x0000000502007221 */ /* 0x004fc8000000c000 */
[----:B------:R-:W-:-:S04]  /*1190*/  FMUL.RZ R0, R0, 0.5 ;  /* 0x3f00000000007820 */ /* 0x000fc8000040c000 */
[----:B---3--:R-:W-:-:S05]  /*11a0*/  FMUL.RZ R9, R0, R9 ;  /* 0x0000000900097220 */ /* 0x008fca000040c000 */
[----:B------:R-:W-:Y:S01]  /*11b0*/  STG.E desc[UR6][R6.64], R9 ;  /* 0x0000000906007986 */ /* 0x000fe2000c101906 */
[----:B------:R-:W-:Y:S05]  /*11c0*/  EXIT ;  /* 0x000000000000794d */ /* 0x000fea0003800000 */
.L_x_22:
        /* <DEDUP_REMOVED lines=11> */
.L_x_88:


//--------------------- .text._Z6krnl_6PfS_iiiiiiif --------------------------
	.section	.text._Z6krnl_6PfS_iiiiiiif,"ax",@progbits
	.align	128
.text._Z6krnl_6PfS_iiiiiiif:
        .type           _Z6krnl_6PfS_iiiiiiif,@function
        .size           _Z6krnl_6PfS_iiiiiiif,(.L_x_89 - _Z6krnl_6PfS_iiiiiiif)
        .other          _Z6krnl_6PfS_iiiiiiif,@"STO_CUDA_ENTRY STV_DEFAULT"
_Z6krnl_6PfS_iiiiiiif:
        /* <DEDUP_REMOVED lines=11> */
[----:B------:R-:W3:Y:S01]  /*00b0*/  LDCU UR7, c[0x0][0x368] ;  /* 0x00006d00ff0777ac */ /* 0x000ee20008000800 */
        /* <DEDUP_REMOVED lines=8> */
[----:B------:R-:W-:Y:S01]  /*0140*/  UIADD3 UR5, UPT, UPT, UR9, -0x1, URZ ;  /* 0xffffffff09057890 */ /* 0x000fe2000fffe0ff */
[----:B------:R-:W-:-:S03]  /*0150*/  SHF.R.S32.HI R0, RZ, 0x8, R0 ;  /* 0x00000008ff007819 */ /* 0x000fc60000011400 */
[----:B------:R-:W-:-:S04]  /*0160*/  SHF.L.U32 R2, R2, 0x8, RZ ;  /* 0x0000000802027819 */ /* 0x000fc800000006ff */
[----:B------:R-:W-:-:S05]  /*0170*/  SHF.R.S32.HI R2, RZ, 0x8, R2 ;  /* 0x00000008ff027819 */ /* 0x000fca0000011402 */
[----:B0-----:R-:W-:Y:S02]  /*0180*/  IMAD R3, R2, UR6, R3 ;  /* 0x0000000602037c24 */ /* 0x001fe4000f8e0203 */
[----:B-1----:R-:W-:Y:S02]  /*0190*/  IMAD R2, R4, UR4, R5 ;  /* 0x0000000404027c24 */ /* 0x002fe4000f8e0205 */
[----:B---3--:R-:W-:Y:S01]  /*01a0*/  IMAD R4, R0, UR7, R7 ;  /* 0x0000000700047c24 */ /* 0x008fe2000f8e0207 */
[----:B------:R-:W-:-:S04]  /*01b0*/  ISETP.GE.AND P0, PT, R3, UR8, PT ;  /* 0x0000000803007c0c */ /* 0x000fc8000bf06270 */
[----:B------:R-:W-:-:S04]  /*01c0*/  ISETP.GE.OR P0, PT, R2, UR5, P0 ;  /* 0x0000000502007c0c */ /* 0x000fc80008706670 */
[----:B----4-:R-:W-:-:S13]  /*01d0*/  ISETP.GE.OR P0, PT, R4, UR10, P0 ;  /* 0x0000000a04007c0c */ /* 0x010fda0008706670 */
[----:B------:R-:W-:Y:S05]  /*01e0*/  @P0 EXIT ;  /* 0x000000000000094d */ /* 0x000fea0003800000 */
[----:B------:R-:W0:Y:S01]  /*01f0*/  LDC R0, c[0x0][0x39c] ;  /* 0x0000e700ff007b82 */ /* 0x000e220000000800 */
[----:B------:R-:W1:Y:S01]  /*0200*/  LDCU UR4, c[0x0][0x3a0] ;  /* 0x00007400ff0477ac */ /* 0x000e620008000800 */
[----:B------:R-:W-:Y:S02]  /*0210*/  LOP3.LUT R3, R3, 0xffffff, RZ, 0xc0, !PT ;  /* 0x00ffffff03037812 */ /* 0x000fe400078ec0ff */
[----:B------:R-:W-:Y:S01]  /*0220*/  LOP3.LUT R4, R4, 0xffffff, RZ, 0xc0, !PT ;  /* 0x00ffffff04047812 */ /* 0x000fe200078ec0ff */
[----:B------:R-:W-:-:S06]  /*0230*/  ULOP3.LUT UR5, UR9, 0xffffff, URZ, 0xc0, !UPT ;  /* 0x00ffffff09057892 */ /* 0x000fcc000f8ec0ff */
[----:B------:R-:W-:Y:S01]  /*0240*/  IMAD R3, R3, UR5, RZ ;  /* 0x0000000503037c24 */ /* 0x000fe2000f8e02ff */
[----:B-1----:R-:W-:Y:S01]  /*0250*/  ULOP3.LUT UR4, UR4, 0xffffff, URZ, 0xc0, !UPT ;  /* 0x00ffffff04047892 */ /* 0x002fe2000f8ec0ff */
[----:B0-----:R-:W-:-:S05]  /*0260*/  ISETP.GE.AND P0, PT, R0, 0x1, PT ;  /* 0x000000010000780c */ /* 0x001fca0003f06270 */
[----:B------:R-:W-:-:S08]  /*0270*/  IMAD R4, R4, UR4, RZ ;  /* 0x0000000404047c24 */ /* 0x000fd0000f8e02ff */
[----:B------:R-:W-:Y:S05]  /*0280*/  @!P0 EXIT ;  /* 0x000000000000894d */ /* 0x000fea0003800000 */
[----:B------:R-:W0:Y:S01]  /*0290*/  LDCU UR4, c[0x0][0x3a4] ;  /* 0x00007480ff0477ac */ /* 0x000e220008000800 */
[C---:B------:R-:W-:Y:S02]  /*02a0*/  ISETP.GE.U32.AND P1, PT, R0.reuse, 0x8, PT ;  /* 0x000000080000780c */ /* 0x040fe40003f26070 */
[----:B------:R-:W-:Y:S01]  /*02b0*/  LOP3.LUT R16, R0, 0x7, RZ, 0xc0, !PT ;  /* 0x0000000700107812 */ /* 0x000fe200078ec0ff */
[----:B------:R-:W1:Y:S01]  /*02c0*/  LDCU.64 UR6, c[0x0][0x358] ;  /* 0x00006b00ff0677ac */ /* 0x000e620008000a00 */
[----:B------:R-:W-:Y:S01]  /*02d0*/  IADD3 R2, PT, PT, R3, R2, R4 ;  /* 0x0000000203027210 */ /* 0x000fe20007ffe004 */
[----:B------:R-:W-:Y:S01]  /*02e0*/  HFMA2 R3, -RZ, RZ, 0, 0 ;  /* 0x00000000ff037431 */ /* 0x000fe200000001ff */
[----:B------:R-:W-:Y:S02]  /*02f0*/  ISETP.NE.AND P0, PT, R16, RZ, PT ;  /* 0x000000ff1000720c */ /* 0x000fe40003f05270 */
[----:B------:R-:W-:Y:S01]  /*0300*/  IADD3 R2, PT, PT, R2, 0x1, RZ ;  /* 0x0000000102027810 */ /* 0x000fe20007ffe0ff */
[----:B0-----:R-:W-:-:S04]  /*0310*/  ULOP3.LUT UR4, UR4, 0xffffff, URZ, 0xc0, !UPT ;  /* 0x00ffffff04047892 */ /* 0x001fc8000f8ec0ff */
[----:B------:R-:W-:Y:S08]  /*0320*/  @!P1 BRA `(.L_x_23) ;  /* 0x0000000400a09947 */ /* 0x000ff00003800000 */
[----:B------:R-:W-:Y:S02]  /*0330*/  LOP3.LUT R3, R0, 0x7ffffff8, RZ, 0xc0, !PT ;  /* 0x7ffffff800037812 */ /* 0x000fe400078ec0ff */
[----:B------:R-:W-:Y:S02]  /*0340*/  MOV R8, 0x3 ;  /* 0x0000000300087802 */ /* 0x000fe40000000f00 */
[----:B------:R-:W-:-:S07]  /*0350*/  IADD3 R9, PT, PT, -R3, RZ, RZ ;  /* 0x000000ff03097210 */ /* 0x000fce0007ffe1ff */
.L_x_24:
[----:B------:R-:W0:Y:S01]  /*0360*/  LDC.64 R6, c[0x0][0x388] ;  /* 0x0000e200ff067b82 */ /* 0x000e220000000a00 */
[----:B--2---:R-:W-:-:S04]  /*0370*/  IADD3 R10, PT, PT, R8, -0x3, RZ ;  /* 0xfffffffd080a7810 */ /* 0x004fc80007ffe0ff */
[----:B------:R-:W-:-:S03]  /*0380*/  LOP3.LUT R11, R10, 0xfffff8, RZ, 0xc0, !PT ;  /* 0x00fffff80a0b7812 */ /* 0x000fc600078ec0ff */
[----:B------:R-:W2:Y:S02]  /*0390*/  LDC.64 R4, c[0x0][0x380] ;  /* 0x0000e000ff047b82 */ /* 0x000ea40000000a00 */
[----:B------:R-:W-:-:S04]  /*03a0*/  IMAD R11, R11, UR4, R2 ;  /* 0x000000040b0b7c24 */ /* 0x000fc8000f8e0202 */
[----:B0-----:R-:W-:-:S05]  /*03b0*/  IMAD.WIDE R12, R11, 0x4, R6 ;  /* 0x000000040b0c7825 */ /* 0x001fca00078e0206 */
[----:B-1----:R-:W3:Y:S04]  /*03c0*/  LDG.E R14, desc[UR6][R12.64+-0x4] ;  /* 0xfffffc060c0e7981 */ /* 0x002ee8000c1e1900 */
[----:B------:R0:W3:Y:S01]  /*03d0*/  LDG.E R15, desc[UR6][R12.64] ;  /* 0x000000060c0f7981 */ /* 0x0000e2000c1e1900 */
[----:B--2---:R-:W-:-:S05]  /*03e0*/  IMAD.WIDE R10, R11, 0x4, R4 ;  /* 0x000000040b0a7825 */ /* 0x004fca00078e0204 */
[----:B------:R-:W2:Y:S01]  /*03f0*/  LDG.E R17, desc[UR6][R10.64] ;  /* 0x000000060a117981 */ /* 0x000ea2000c1e1900 */
[----:B------:R-:W-:-:S04]  /*0400*/  IADD3 R18, PT, PT, R8, -0x2, RZ ;  /* 0xfffffffe08127810 */ /* 0x000fc80007ffe0ff */
[----:B------:R-:W-:-:S05]  /*0410*/  LOP3.LUT R19, R18, 0xfffff9, RZ, 0xc0, !PT ;  /* 0x00fffff912137812 */ /* 0x000fca00078ec0ff */
[----:B------:R-:W-:-:S04]  /*0420*/  IMAD R19, R19, UR4, R2 ;  /* 0x0000000413137c24 */ /* 0x000fc8000f8e0202 */
[----:B0-----:R-:W-:-:S04]  /*0430*/  IMAD.WIDE R12, R19, 0x4, R4 ;  /* 0x00000004130c7825 */ /* 0x001fc800078e0204 */
[----:B---3--:R-:W-:-:S04]  /*0440*/  FADD.RZ R14, R14, R15 ;  /* 0x0000000f0e0e7221 */ /* 0x008fc8000000c000 */
[----:B------:R-:W-:-:S04]  /*0450*/  FMUL.RZ R14, R14, 0.5 ;  /* 0x3f0000000e0e7820 */ /* 0x000fc8000040c000 */
[----:B--2---:R-:W-:Y:S01]  /*0460*/  FMUL.RZ R17, R14, R17 ;  /* 0x000000110e117220 */ /* 0x004fe2000040c000 */
[----:B------:R-:W-:-:S04]  /*0470*/  IMAD.WIDE R14, R19, 0x4, R6 ;  /* 0x00000004130e7825 */ /* 0x000fc800078e0206 */
[----:B------:R0:W-:Y:S04]  /*0480*/  STG.E desc[UR6][R10.64], R17 ;  /* 0x000000110a007986 */ /* 0x0001e8000c101906 */
[----:B------:R-:W2:Y:S04]  /*0490*/  LDG.E R18, desc[UR6][R14.64+-0x4] ;  /* 0xfffffc060e127981 */ /* 0x000ea8000c1e1900 */
[----:B------:R-:W2:Y:S04]  /*04a0*/  LDG.E R21, desc[UR6][R14.64] ;  /* 0x000000060e157981 */ /* 0x000ea8000c1e1900 */
[----:B------:R-:W3:Y:S01]  /*04b0*/  LDG.E R19, desc[UR6][R12.64] ;  /* 0x000000060c137981 */ /* 0x000ee2000c1e1900 */
[----:B------:R-:W-:-:S04]  /*04c0*/  IADD3 R20, PT, PT, R8, -0x1, RZ ;  /* 0xffffffff08147810 */ /* 0x000fc80007ffe0ff */
[----:B------:R-:W-:-:S05]  /*04d0*/  LOP3.LUT R23, R20, 0xfffffa, RZ, 0xc0, !PT ;  /* 0x00fffffa14177812 */ /* 0x000fca00078ec0ff */
[----:B------:R-:W-:-:S04]  /*04e0*/  IMAD R23, R23, UR4, R2 ;  /* 0x0000000417177c24 */ /* 0x000fc8000f8e0202 */
[----:B0-----:R-:W-:-:S04]  /*04f0*/  IMAD.WIDE R10, R23, 0x4, R4 ;  /* 0x00000004170a7825 */ /* 0x001fc800078e0204 */
[----:B--2---:R-:W-:-:S04]  /*0500*/  FADD.RZ R18, R18, R21 ;  /* 0x0000001512127221 */ /* 0x004fc8000000c000 */
[----:B------:R-:W-:-:S04]  /*0510*/  FMUL.RZ R18, R18, 0.5 ;  /* 0x3f00000012127820 */ /* 0x000fc8000040c000 */
[----:B---3--:R-:W-:Y:S01]  /*0520*/  FMUL.RZ R21, R18, R19 ;  /* 0x0000001312157220 */ /* 0x008fe2000040c000 */
[----:B------:R-:W-:-:S04]  /*0530*/  IMAD.WIDE R18, R23, 0x4, R6 ;  /* 0x0000000417127825 */ /* 0x000fc800078e0206 */
[----:B------:R0:W-:Y:S04]  /*0540*/  STG.E desc[UR6][R12.64], R21 ;  /* 0x000000150c007986 */ /* 0x0001e8000c101906 */
[----:B------:R-:W2:Y:S04]  /*0550*/  LDG.E R14, desc[UR6][R18.64+-0x4] ;  /* 0xfffffc06120e7981 */ /* 0x000ea8000c1e1900 */
[----:B------:R-:W2:Y:S04]  /*0560*/  LDG.E R15, desc[UR6][R18.64] ;  /* 0x00000006120f7981 */ /* 0x000ea8000c1e1900 */
[----:B------:R-:W3:Y:S01]  /*0570*/  LDG.E R17, desc[UR6][R10.64] ;  /* 0x000000060a117981 */ /* 0x000ee2000c1e1900 */
        /* <DEDUP_REMOVED lines=50> */
[----:B------:R-:W-:-:S04]  /*08a0*/  IMAD.WIDE R6, R17, 0x4, R6 ;  /* 0x0000000411067825 */ /* 0x000fc800078e0206 */
[----:B------:R-:W-:-:S04]  /*08b0*/  IMAD.WIDE R4, R17, 0x4, R4 ;  /* 0x0000000411047825 */ /* 0x000fc800078e0204 */
[----:B--2---:R-:W-:-:S04]  /*08c0*/  FADD.RZ R15, R15, R20 ;  /* 0x000000140f0f7221 */ /* 0x004fc8000000c000 */
[----:B------:R-:W-:-:S04]  /*08d0*/  FMUL.RZ R15, R15, 0.5 ;  /* 0x3f0000000f0f7820 */ /* 0x000fc8000040c000 */
[----:B---3--:R-:W-:-:S05]  /*08e0*/  FMUL.RZ R15, R15, R22 ;  /* 0x000000160f0f7220 */ /* 0x008fca000040c000 */
[----:B------:R2:W-:Y:S04]  /*08f0*/  STG.E desc[UR6][R10.64], R15 ;  /* 0x0000000f0a007986 */ /* 0x0005e8000c101906 */
[----:B0-----:R-:W3:Y:S04]  /*0900*/  LDG.E R12, desc[UR6][R6.64+-0x4] ;  /* 0xfffffc06060c7981 */ /* 0x001ee8000c1e1900 */
[----:B------:R-:W3:Y:S04]  /*0910*/  LDG.E R13, desc[UR6][R6.64] ;  /* 0x00000006060d7981 */ /* 0x000ee8000c1e1900 */
[----:B------:R-:W4:Y:S01]  /*0920*/  LDG.E R17, desc[UR6][R4.64] ;  /* 0x0000000604117981 */ /* 0x000f22000c1e1900 */
[----:B------:R-:W-:-:S02]  /*0930*/  IADD3 R9, PT, PT, R9, 0x8, RZ ;  /* 0x0000000809097810 */ /* 0x000fc40007ffe0ff */
[----:B------:R-:W-:Y:S02]  /*0940*/  IADD3 R8, PT, PT, R8, 0x8, RZ ;  /* 0x0000000808087810 */ /* 0x000fe40007ffe0ff */
[----:B------:R-:W-:Y:S01]  /*0950*/  ISETP.NE.AND P1, PT, R9, RZ, PT ;  /* 0x000000ff0900720c */ /* 0x000fe20003f25270 */
[----:B---3--:R-:W-:-:S04]  /*0960*/  FADD.RZ R12, R12, R13 ;  /* 0x0000000d0c0c7221 */ /* 0x008fc8000000c000 */
[----:B------:R-:W-:-:S04]  /*0970*/  FMUL.RZ R12, R12, 0.5 ;  /* 0x3f0000000c0c7820 */ /* 0x000fc8000040c000 */
[----:B----4-:R-:W-:-:S05]  /*0980*/  FMUL.RZ R17, R12, R17 ;  /* 0x000000110c117220 */ /* 0x010fca000040c000 */
[----:B------:R2:W-:Y:S01]  /*0990*/  STG.E desc[UR6][R4.64], R17 ;  /* 0x0000001104007986 */ /* 0x0005e2000c101906 */
[----:B------:R-:W-:Y:S05]  /*09a0*/  @P1 BRA `(.L_x_24) ;  /* 0xfffffff8006c1947 */ /* 0x000fea000383ffff */
.L_x_23:
[----:B-1----:R-:W-:Y:S05]  /*09b0*/  @!P0 EXIT ;  /* 0x000000000000894d */ /* 0x002fea0003800000 */
[----:B------:R-:W-:Y:S02]  /*09c0*/  ISETP.GE.U32.AND P0, PT, R16, 0x4, PT ;  /* 0x000000041000780c */ /* 0x000fe40003f06070 */
[----:B--2---:R-:W-:-:S04]  /*09d0*/  LOP3.LUT R17, R0, 0x3, RZ, 0xc0, !PT ;  /* 0x0000000300117812 */ /* 0x004fc800078ec0ff */
[----:B------:R-:W-:-:S07]  /*09e0*/  ISETP.NE.AND P1, PT, R17, RZ, PT ;  /* 0x000000ff1100720c */ /* 0x000fce0003f25270 */
[----:B------:R-:W-:Y:S06]  /*09f0*/  @!P0 BRA `(.L_x_25) ;  /* 0x0000000000c88947 */ /* 0x000fec0003800000 */
[----:B------:R-:W0:Y:S01]  /*0a00*/  LDC.64 R6, c[0x0][0x388] ;  /* 0x0000e200ff067b82 */ /* 0x000e220000000a00 */
[----:B------:R-:W-:-:S05]  /*0a10*/  LOP3.LUT R9, R3, 0xffffff, RZ, 0xc0, !PT ;  /* 0x00ffffff03097812 */ /* 0x000fca00078ec0ff */
[----:B------:R-:W-:Y:S02]  /*0a20*/  IMAD R9, R9, UR4, R2 ;  /* 0x0000000409097c24 */ /* 0x000fe4000f8e0202 */
[----:B------:R-:W1:Y:S02]  /*0a30*/  LDC.64 R4, c[0x0][0x380] ;  /* 0x0000e000ff047b82 */ /* 0x000e640000000a00 */
[----:B0-----:R-:W-:-:S05]  /*0a40*/  IMAD.WIDE R10, R9, 0x4, R6 ;  /* 0x00000004090a7825 */ /* 0x001fca00078e0206 */
[----:B------:R-:W2:Y:S04]  /*0a50*/  LDG.E R12, desc[UR6][R10.64+-0x4] ;  /* 0xfffffc060a0c7981 */ /* 0x000ea8000c1e1900 */
[----:B------:R0:W2:Y:S01]  /*0a60*/  LDG.E R13, desc[UR6][R10.64] ;  /* 0x000000060a0d7981 */ /* 0x0000a2000c1e1900 */
[----:B-1----:R-:W-:-:S05]  /*0a70*/  IMAD.WIDE R8, R9, 0x4, R4 ;  /* 0x0000000409087825 */ /* 0x002fca00078e0204 */
        /* <DEDUP_REMOVED lines=34> */
[----:B0-----:R-:W2:Y:S04]  /*0ca0*/  LDG.E R10, desc[UR6][R6.64+-0x4] ;  /* 0xfffffc06060a7981 */ /* 0x001ea8000c1e1900 */
[----:B------:R-:W2:Y:S04]  /*0cb0*/  LDG.E R11, desc[UR6][R6.64] ;  /* 0x00000006060b7981 */ /* 0x000ea8000c1e1900 */
[----:B------:R-:W3:Y:S01]  /*0cc0*/  LDG.E R13, desc[UR6][R4.64] ;  /* 0x00000006040d7981 */ /* 0x000ee2000c1e1900 */
[----:B------:R-:W-:Y:S01]  /*0cd0*/  IADD3 R3, PT, PT, R3, 0x4, RZ ;  /* 0x0000000403037810 */ /* 0x000fe20007ffe0ff */
[----:B--2---:R-:W-:-:S04]  /*0ce0*/  FADD.RZ R10, R10, R11 ;  /* 0x0000000b0a0a7221 */ /* 0x004fc8000000c000 */
[----:B------:R-:W-:-:S04]  /*0cf0*/  FMUL.RZ R10, R10, 0.5 ;  /* 0x3f0000000a0a7820 */ /* 0x000fc8000040c000 */
[----:B---3--:R-:W-:-:S05]  /*0d00*/  FMUL.RZ R13, R10, R13 ;  /* 0x0000000d0a0d7220 */ /* 0x008fca000040c000 */
[----:B------:R1:W-:Y:S02]  /*0d10*/  STG.E desc[UR6][R4.64], R13 ;  /* 0x0000000d04007986 */ /* 0x0003e4000c101906 */
.L_x_25:
[----:B------:R-:W-:Y:S05]  /*0d20*/  @!P1 EXIT ;  /* 0x000000000000994d */ /* 0x000fea0003800000 */
[----:B------:R-:W-:Y:S02]  /*0d30*/  ISETP.NE.AND P0, PT, R17, 0x1, PT ;  /* 0x000000011100780c */ /* 0x000fe40003f05270 */
[----:B------:R-:W-:-:S04]  /*0d40*/  LOP3.LUT R0, R0, 0x1, RZ, 0xc0, !PT ;  /* 0x0000000100007812 */ /* 0x000fc800078ec0ff */
[----:B------:R-:W-:-:S07]  /*0d50*/  ISETP.NE.U32.AND P1, PT, R0, 0x1, PT ;  /* 0x000000010000780c */ /* 0x000fce0003f25070 */
[----:B------:R-:W-:Y:S06]  /*0d60*/  @!P0 BRA `(.L_x_26) ;  /* 0x0000000000688947 */ /* 0x000fec0003800000 */
[----:B------:R-:W0:Y:S01]  /*0d70*/  LDC.64 R6, c[0x0][0x388] ;  /* 0x0000e200ff067b82 */ /* 0x000e220000000a00 */
[----:B-1----:R-:W-:-:S05]  /*0d80*/  LOP3.LUT R9, R3, 0xffffff, RZ, 0xc0, !PT ;  /* 0x00ffffff03097812 */ /* 0x002fca00078ec0ff */
[----:B------:R-:W-:Y:S02]  /*0d90*/  IMAD R9, R9, UR4, R2 ;  /* 0x0000000409097c24 */ /* 0x000fe4000f8e0202 */
[----:B------:R-:W1:Y:S02]  /*0da0*/  LDC.64 R4, c[0x0][0x380] ;  /* 0x0000e000ff047b82 */ /* 0x000e640000000a00 */
[----:B0-----:R-:W-:-:S05]  /*0db0*/  IMAD.WIDE R10, R9, 0x4, R6 ;  /* 0x00000004090a7825 */ /* 0x001fca00078e0206 */
[----:B------:R-:W2:Y:S04]  /*0dc0*/  LDG.E R0, desc[UR6][R10.64+-0x4] ;  /* 0xfffffc060a007981 */ /* 0x000ea8000c1e1900 */
[----:B------:R-:W2:Y:S01]  /*0dd0*/  LDG.E R13, desc[UR6][R10.64] ;  /* 0x000000060a0d7981 */ /* 0x000ea2000c1e1900 */
[----:B-1----:R-:W-:-:S05]  /*0de0*/  IMAD.WIDE R8, R9, 0x4, R4 ;  /* 0x0000000409087825 */ /* 0x002fca00078e0204 */
        /* <DEDUP_REMOVED lines=18> */
.L_x_26:
[----:B------:R-:W-:Y:S05]  /*0f10*/  @P1 EXIT ;  /* 0x000000000000194d */ /* 0x000fea0003800000 */
[----:B01----:R-:W0:Y:S01]  /*0f20*/  LDC.64 R4, c[0x0][0x388] ;  /* 0x0000e200ff047b82 */ /* 0x003e220000000a00 */
[----:B------:R-:W-:-:S05]  /*0f30*/  LOP3.LUT R3, R3, 0xffffff, RZ, 0xc0, !PT ;  /* 0x00ffffff03037812 */ /* 0x000fca00078ec0ff */
[----:B------:R-:W-:Y:S02]  /*0f40*/  IMAD R9, R3, UR4, R2 ;  /* 0x0000000403097c24 */ /* 0x000fe4000f8e0202 */
[----:B------:R-:W1:Y:S02]  /*0f50*/  LDC.64 R6, c[0x0][0x380] ;  /* 0x0000e000ff067b82 */ /* 0x000e640000000a00 */
[----:B0-----:R-:W-:-:S05]  /*0f60*/  IMAD.WIDE R2, R9, 0x4, R4 ;  /* 0x0000000409027825 */ /* 0x001fca00078e0204 */
        /* <DEDUP_REMOVED lines=9> */
.L_x_27:
        /* <DEDUP_REMOVED lines=16> */
.L_x_89:


//--------------------- .text._Z6krnl_5PfS_iiiiiiif --------------------------
	.section	.text._Z6krnl_5PfS_iiiiiiif,"ax",@progbits
	.align	128
.text._Z6krnl_5PfS_iiiiiiif:
        .type           _Z6krnl_5PfS_iiiiiiif,@function
        .size           _Z6krnl_5PfS_iiiiiiif,(.L_x_90 - _Z6krnl_5PfS_iiiiiiif)
        .other          _Z6krnl_5PfS_iiiiiiif,@"STO_CUDA_ENTRY STV_DEFAULT"
_Z6krnl_5PfS_iiiiiiif:
        /* <DEDUP_REMOVED lines=33> */
[----:B------:R-:W-:Y:S01]  /*0210*/  LOP3.LUT R4, R4, 0xffffff, RZ, 0xc0, !PT ;  /* 0x00ffffff04047812 */ /* 0x000fe200078ec0ff */
[----:B-1----:R-:W-:Y:S01]  /*0220*/  ULOP3.LUT UR4, UR4, 0xffffff, URZ, 0xc0, !UPT ;  /* 0x00ffffff04047892 */ /* 0x002fe2000f8ec0ff */
[----:B0-----:R-:W-:-:S05]  /*0230*/  ISETP.GE.AND P0, PT, R0, 0x1, PT ;  /* 0x000000010000780c */ /* 0x001fca0003f06270 */
[----:B------:R-:W-:-:S08]  /*0240*/  IMAD R5, R4, UR4, RZ ;  /* 0x0000000404057c24 */ /* 0x000fd0000f8e02ff */
[----:B------:R-:W-:Y:S05]  /*0250*/  @!P0 EXIT ;  /* 0x000000000000894d */ /* 0x000fea0003800000 */
[----:B------:R-:W0:Y:S01]  /*0260*/  LDCU UR4, c[0x0][0x3a4] ;  /* 0x00007480ff0477ac */ /* 0x000e220008000800 */
[----:B------:R-:W-:Y:S02]  /*0270*/  ISETP.GE.U32.AND P1, PT, R0, 0x8, PT ;  /* 0x000000080000780c */ /* 0x000fe40003f26070 */
[----:B------:R-:W-:Y:S01]  /*0280*/  IADD3 R3, PT, PT, R3, 0x1, RZ ;  /* 0x0000000103037810 */ /* 0x000fe20007ffe0ff */
[----:B------:R-:W-:Y:S01]  /*0290*/  ULOP3.LUT UR5, UR7, 0xffffff, URZ, 0xc0, !UPT ;  /* 0x00ffffff07057892 */ /* 0x000fe2000f8ec0ff */
[----:B------:R-:W-:Y:S01]  /*02a0*/  IADD3 R5, PT, PT, R2, R5, RZ ;  /* 0x0000000502057210 */ /* 0x000fe20007ffe0ff */
[----:B------:R-:W1:Y:S01]  /*02b0*/  LDCU.64 UR8, c[0x0][0x358] ;  /* 0x00006b00ff0877ac */ /* 0x000e620008000a00 */
[----:B------:R-:W-:Y:S01]  /*02c0*/  LOP3.LUT R2, R3, 0xffffff, RZ, 0xc0, !PT ;  /* 0x00ffffff03027812 */ /* 0x000fe200078ec0ff */
[----:B------:R-:W-:Y:S01]  /*02d0*/  HFMA2 R3, -RZ, RZ, 0, 0 ;  /* 0x00000000ff037431 */ /* 0x000fe200000001ff */
[----:B------:R-:W-:-:S03]  /*02e0*/  LOP3.LUT R16, R0, 0x7, RZ, 0xc0, !PT ;  /* 0x0000000700107812 */ /* 0x000fc600078ec0ff */
[----:B------:R-:W-:Y:S01]  /*02f0*/  IMAD R2, R2, UR5, R5 ;  /* 0x0000000502027c24 */ /* 0x000fe2000f8e0205 */
[----:B------:R-:W-:Y:S01]  /*0300*/  ISETP.NE.AND P0, PT, R16, RZ, PT ;  /* 0x000000ff1000720c */ /* 0x000fe20003f05270 */
[----:B0-----:R-:W-:Y:S01]  /*0310*/  ULOP3.LUT UR4, UR4, 0xffffff, URZ, 0xc0, !UPT ;  /* 0x00ffffff04047892 */ /* 0x001fe2000f8ec0ff */
[----:B------:R-:W-:Y:S11]  /*0320*/  @!P1 BRA `(.L_x_28) ;  /* 0x0000000400e09947 */ /* 0x000ff60003800000 */
[----:B------:R-:W-:Y:S02]  /*0330*/  LOP3.LUT R3, R0, 0x7ffffff8, RZ, 0xc0, !PT ;  /* 0x7ffffff800037812 */ /* 0x000fe400078ec0ff */
[----:B------:R-:W-:Y:S02]  /*0340*/  MOV R8, 0x3 ;  /* 0x0000000300087802 */ /* 0x000fe40000000f00 */
[----:B------:R-:W-:-:S07]  /*0350*/  IADD3 R9, PT, PT, -R3, RZ, RZ ;  /* 0x000000ff03097210 */ /* 0x000fce0007ffe1ff */
.L_x_29:
[----:B0-----:R-:W0:Y:S01]  /*0360*/  LDC.64 R6, c[0x0][0x388] ;  /* 0x0000e200ff067b82 */ /* 0x001e220000000a00 */
[----:B------:R-:W-:-:S04]  /*0370*/  IADD3 R10, PT, PT, R8, -0x3, RZ ;  /* 0xfffffffd080a7810 */ /* 0x000fc80007ffe0ff */
[----:B------:R-:W-:-:S03]  /*0380*/  LOP3.LUT R11, R10, 0xfffff8, RZ, 0xc0, !PT ;  /* 0x00fffff80a0b7812 */ /* 0x000fc600078ec0ff */
[----:B------:R-:W2:Y:S02]  /*0390*/  LDC.64 R4, c[0x0][0x380] ;  /* 0x0000e000ff047b82 */ /* 0x000ea40000000a00 */
[----:B------:R-:W-:-:S05]  /*03a0*/  IMAD R11, R11, UR4, R2 ;  /* 0x000000040b0b7c24 */ /* 0x000fca000f8e0202 */
[C---:B------:R-:W-:Y:S01]  /*03b0*/  IADD3 R15, PT, PT, R11.reuse, -UR7, RZ ;  /* 0x800000070b0f7c10 */ /* 0x040fe2000fffe0ff */
[----:B0-----:R-:W-:-:S04]  /*03c0*/  IMAD.WIDE R12, R11, 0x4, R6 ;  /* 0x000000040b0c7825 */ /* 0x001fc800078e0206 */
[----:B------:R-:W-:Y:S02]  /*03d0*/  IMAD.WIDE R14, R15, 0x4, R6 ;  /* 0x000000040f0e7825 */ /* 0x000fe400078e0206 */
[----:B-1----:R-:W3:Y:S04]  /*03e0*/  LDG.E R12, desc[UR8][R12.64] ;  /* 0x000000080c0c7981 */ /* 0x002ee8000c1e1900 */
[----:B------:R-:W3:Y:S01]  /*03f0*/  LDG.E R15, desc[UR8][R14.64] ;  /* 0x000000080e0f7981 */ /* 0x000ee2000c1e1900 */
[----:B--2---:R-:W-:-:S05]  /*0400*/  IMAD.WIDE R10, R11, 0x4, R4 ;  /* 0x000000040b0a7825 */ /* 0x004fca00078e0204 */
[----:B------:R-:W2:Y:S01]  /*0410*/  LDG.E R18, desc[UR8][R10.64] ;  /* 0x000000080a127981 */ /* 0x000ea2000c1e1900 */
[----:B------:R-:W-:-:S04]  /*0420*/  IADD3 R17, PT, PT, R8, -0x2, RZ ;  /* 0xfffffffe08117810 */ /* 0x000fc80007ffe0ff */
[----:B------:R-:W-:-:S05]  /*0430*/  LOP3.LUT R17, R17, 0xfffff9, RZ, 0xc0, !PT ;  /* 0x00fffff911117812 */ /* 0x000fca00078ec0ff */
[----:B------:R-:W-:-:S05]  /*0440*/  IMAD R21, R17, UR4, R2 ;  /* 0x0000000411157c24 */ /* 0x000fca000f8e0202 */
[C---:B------:R-:W-:Y:S01]  /*0450*/  IADD3 R19, PT, PT, R21.reuse, -UR7, RZ ;  /* 0x8000000715137c10 */ /* 0x040fe2000fffe0ff */
[----:B---3--:R-:W-:Y:S01]  /*0460*/  FADD.RZ R17, R12, R15 ;  /* 0x0000000f0c117221 */ /* 0x008fe2000000c000 */
[----:B------:R-:W-:-:S04]  /*0470*/  IMAD.WIDE R14, R21, 0x4, R6 ;  /* 0x00000004150e7825 */ /* 0x000fc800078e0206 */
[----:B------:R-:W-:-:S04]  /*0480*/  FMUL.RZ R17, R17, 0.5 ;  /* 0x3f00000011117820 */ /* 0x000fc8000040c000 */
[----:B--2---:R-:W-:Y:S01]  /*0490*/  FMUL.RZ R17, R17, R18 ;  /* 0x0000001211117220 */ /* 0x004fe2000040c000 */
        /* <DEDUP_REMOVED lines=97> */
.L_x_28:
[----:B-1----:R-:W-:Y:S05]  /*0ab0*/  @!P0 EXIT ;  /* 0x000000000000894d */ /* 0x002fea0003800000 */
        /* <DEDUP_REMOVED lines=62> */
.L_x_30:
        /* <DEDUP_REMOVED lines=35> */
.L_x_31:
        /* <DEDUP_REMOVED lines=17> */
.L_x_32:
        /* <DEDUP_REMOVED lines=10> */
.L_x_90:


//--------------------- .text._Z6krnl_4PfS_S_S_S_iiiiiiif --------------------------
	.section	.text._Z6krnl_4PfS_S_S_S_iiiiiiif,"ax",@progbits
	.align	128
.text._Z6krnl_4PfS_S_S_S_iiiiiiif:
        .type           _Z6krnl_4PfS_S_S_S_iiiiiiif,@function
        .size           _Z6krnl_4PfS_S_S_S_iiiiiiif,(.L_x_91 - _Z6krnl_4PfS_S_S_S_iiiiiiif)
        .other          _Z6krnl_4PfS_S_S_S_iiiiiiif,@"STO_CUDA_ENTRY STV_DEFAULT"
_Z6krnl_4PfS_S_S_S_iiiiiiif:
        /* <DEDUP_REMOVED lines=19> */
[----:B------:R-:W3:Y:S04]  /*0130*/  LDCU UR5, c[0x0][0x368] ;  /* 0x00006d00ff0577ac */ /* 0x000ee80008000800 */
[----:B------:R-:W-:-:S04]  /*0140*/  SHF.L.U32 R2, R2, 0x8, RZ ;  /* 0x0000000802027819 */ /* 0x000fc800000006ff */
[----:B------:R-:W-:-:S05]  /*0150*/  SHF.R.S32.HI R2, RZ, 0x8, R2 ;  /* 0x00000008ff027819 */ /* 0x000fca0000011402 */
[----:B0-----:R-:W-:Y:S01]  /*0160*/  IMAD R2, R2, UR6, R3 ;  /* 0x0000000602027c24 */ /* 0x001fe2000f8e0203 */
[----:B------:R-:W-:Y:S01]  /*0170*/  SHF.R.S32.HI R3, RZ, 0x8, R0 ;  /* 0x00000008ff037819 */ /* 0x000fe20000011400 */
[----:B-1----:R-:W-:-:S03]  /*0180*/  IMAD R0, R4, UR4, R5 ;  /* 0x0000000404007c24 */ /* 0x002fc6000f8e0205 */
[----:B------:R-:W-:Y:S01]  /*0190*/  ISETP.GE.AND P0, PT, R2, UR8, PT ;  /* 0x0000000802007c0c */ /* 0x000fe2000bf06270 */
[----:B---3--:R-:W-:-:S03]  /*01a0*/  IMAD R3, R3, UR5, R6 ;  /* 0x0000000503037c24 */ /* 0x008fc6000f8e0206 */
[----:B------:R-:W-:-:S04]  /*01b0*/  ISETP.GE.OR P0, PT, R0, UR9, P0 ;  /* 0x0000000900007c0c */ /* 0x000fc80008706670 */
[----:B----4-:R-:W-:-:S13]  /*01c0*/  ISETP.GE.OR P0, PT, R3, UR7, P0 ;  /* 0x0000000703007c0c */ /* 0x010fda0008706670 */
[----:B------:R-:W-:Y:S05]  /*01d0*/  @P0 EXIT ;  /* 0x000000000000094d */ /* 0x000fea0003800000 */
[----:B------:R-:W0:Y:S01]  /*01e0*/  LDC R5, c[0x0][0x3b4] ;  /* 0x0000ed00ff057b82 */ /* 0x000e220000000800 */
[----:B------:R-:W1:Y:S01]  /*01f0*/  LDCU UR4, c[0x0][0x3b8] ;  /* 0x00007700ff0477ac */ /* 0x000e620008000800 */
[----:B------:R-:W-:Y:S02]  /*0200*/  LOP3.LUT R3, R3, 0xffffff, RZ, 0xc0, !PT ;  /* 0x00ffffff03037812 */ /* 0x000fe400078ec0ff */
[----:B------:R-:W-:Y:S01]  /*0210*/  LOP3.LUT R2, R2, 0xffffff, RZ, 0xc0, !PT ;  /* 0x00ffffff02027812 */ /* 0x000fe200078ec0ff */
[----:B------:R-:W-:Y:S02]  /*0220*/  ULOP3.LUT UR5, UR9, 0xffffff, URZ, 0xc0, !UPT ;  /* 0x00ffffff09057892 */ /* 0x000fe4000f8ec0ff */
[----:B-1----:R-:W-:Y:S01]  /*0230*/  ULOP3.LUT UR4, UR4, 0xffffff, URZ, 0xc0, !UPT ;  /* 0x00ffffff04047892 */ /* 0x002fe2000f8ec0ff */
[----:B0-----:R-:W-:-:S05]  /*0240*/  ISETP.GE.AND P0, PT, R5, 0x1, PT ;  /* 0x000000010500780c */ /* 0x001fca0003f06270 */
[----:B------:R-:W-:-:S04]  /*0250*/  IMAD R3, R3, UR4, R0 ;  /* 0x0000000403037c24 */ /* 0x000fc8000f8e0200 */
[----:B------:R-:W-:-:S04]  /*0260*/  IMAD R0, R2, UR5, R3 ;  /* 0x0000000502007c24 */ /* 0x000fc8000f8e0203 */
[----:B------:R-:W-:Y:S05]  /*0270*/  @!P0 EXIT ;  /* 0x000000000000894d */ /* 0x000fea0003800000 */
[----:B------:R-:W0:Y:S01]  /*0280*/  LDC.64 R18, c[0x0][0x3a0] ;  /* 0x0000e800ff127b82 */ /* 0x000e220000000a00 */
[----:B------:R-:W1:Y:S01]  /*0290*/  LDCU UR4, c[0x0][0x3bc] ;  /* 0x00007780ff0477ac */ /* 0x000e620008000800 */
[C---:B------:R-:W-:Y:S01]  /*02a0*/  ISETP.GE.U32.AND P0, PT, R5.reuse, 0x4, PT ;  /* 0x000000040500780c */ /* 0x040fe20003f06070 */
[----:B------:R-:W-:Y:S01]  /*02b0*/  HFMA2 R3, -RZ, RZ, 0, 0 ;  /* 0x00000000ff037431 */ /* 0x000fe200000001ff */
[----:B------:R-:W-:Y:S01]  /*02c0*/  LOP3.LUT R2, R5, 0x3, RZ, 0xc0, !PT ;  /* 0x0000000305027812 */ /* 0x000fe200078ec0ff */
[----:B------:R-:W2:Y:S01]  /*02d0*/  LDCU.64 UR6, c[0x0][0x358] ;  /* 0x00006b00ff0677ac */ /* 0x000ea20008000a00 */
[----:B-1----:R-:W-:Y:S01]  /*02e0*/  ULOP3.LUT UR4, UR4, 0xffffff, URZ, 0xc0, !UPT ;  /* 0x00ffffff04047892 */ /* 0x002fe2000f8ec0ff */
[----:B0-----:R-:W-:-:S08]  /*02f0*/  IMAD.WIDE R18, R0, 0x4, R18 ;  /* 0x0000000400127825 */ /* 0x001fd000078e0212 */
[----:B--2---:R-:W-:Y:S05]  /*0300*/  @!P0 BRA `(.L_x_33) ;  /* 0x0000000c00e48947 */ /* 0x004fea0003800000 */
[----:B------:R-:W0:Y:S01]  /*0310*/  LDC R4, c[0x0][0x3b8] ;  /* 0x0000ee00ff047b82 */ /* 0x000e220000000800 */
[----:B------:R-:W-:Y:S01]  /*0320*/  LOP3.LUT R3, R5, 0x7ffffffc, RZ, 0xc0, !PT ;  /* 0x7ffffffc05037812 */ /* 0x000fe200078ec0ff */
[----:B------:R-:W1:Y:S01]  /*0330*/  LDCU UR5, c[0x0][0x3ac] ;  /* 0x00007580ff0577ac */ /* 0x000e620008000800 */
[----:B------:R-:W-:Y:S02]  /*0340*/  MOV R5, 0x1 ;  /* 0x0000000100057802 */ /* 0x000fe40000000f00 */
[----:B------:R-:W-:-:S03]  /*0350*/  IADD3 R24, PT, PT, -R3, RZ, RZ ;  /* 0x000000ff03187210 */ /* 0x000fc60007ffe1ff */
[----:B------:R-:W2:Y:S08]  /*0360*/  LDC.64 R16, c[0x0][0x380] ;  /* 0x0000e000ff107b82 */ /* 0x000eb00000000a00 */
[----:B------:R-:W3:Y:S08]  /*0370*/  LDC.64 R14, c[0x0][0x388] ;  /* 0x0000e200ff0e7b82 */ /* 0x000ef00000000a00 */
[----:B------:R-:W4:Y:S08]  /*0380*/  LDC.64 R12, c[0x0][0x390] ;  /* 0x0000e400ff0c7b82 */ /* 0x000f300000000a00 */
[----:B------:R-:W0:Y:S08]  /*0390*/  LDC.64 R10, c[0x0][0x398] ;  /* 0x0000e600ff0a7b82 */ /* 0x000e300000000a00 */
[----:B------:R-:W0:Y:S08]  /*03a0*/  LDC.64 R8, c[0x0][0x390] ;  /* 0x0000e400ff087b82 */ /* 0x000e300000000a00 */
[----:B-1----:R-:W0:Y:S02]  /*03b0*/  LDC.64 R6, c[0x0][0x398] ;  /* 0x0000e600ff067b82 */ /* 0x002e240000000a00 */
.L_x_50:
[----:B-1----:R-:W-:-:S04]  /*03c0*/  IADD3 R20, PT, PT, R5, -0x1, RZ ;  /* 0xffffffff05147810 */ /* 0x002fc80007ffe0ff */
[----:B------:R-:W-:-:S05]  /*03d0*/  LOP3.LUT R27, R20, 0xfffffc, RZ, 0xc0, !PT ;  /* 0x00fffffc141b7812 */ /* 0x000fca00078ec0ff */
[----:B------:R-:W-:-:S04]  /*03e0*/  IMAD R27, R27, UR4, R0 ;  /* 0x000000041b1b7c24 */ /* 0x000fc8000f8e0200 */
[C---:B--2---:R-:W-:Y:S01]  /*03f0*/  IMAD.WIDE R20, R27.reuse, 0x4, R16 ;  /* 0x000000041b147825 */ /* 0x044fe200078e0210 */
[----:B------:R-:W-:-:S05]  /*0400*/  IADD3 R23, PT, PT, R27, UR5, RZ ;  /* 0x000000051b177c10 */ /* 0x000fca000fffe0ff */
[----:B------:R-:W-:Y:S01]  /*0410*/  IMAD.WIDE R22, R23, 0x4, R16 ;  /* 0x0000000417167825 */ /* 0x000fe200078e0210 */
[----:B------:R-:W2:Y:S04]  /*0420*/  LDG.E R20, desc[UR6][R20.64] ;  /* 0x0000000614147981 */ /* 0x000ea8000c1e1900 */
[----:B------:R3:W5:Y:S02]  /*0430*/  LDG.E R25, desc[UR6][R22.64] ;  /* 0x0000000616197981 */ /* 0x000764000c1e1900 */
[----:B---3--:R-:W-:-:S05]  /*0440*/  IMAD.WIDE R22, R27, 0x4, R14 ;  /* 0x000000041b167825 */ /* 0x008fca00078e020e */
[----:B------:R-:W3:Y:S01]  /*0450*/  LDG.E R26, desc[UR6][R22.64] ;  /* 0x00000006161a7981 */ /* 0x000ee2000c1e1900 */
[----:B--2---:R-:W-:Y:S01]  /*0460*/  FMUL.RZ R29, R20, R20 ;  /* 0x00000014141d7220 */ /* 0x004fe2000040c000 */
[----:B-----5:R-:W-:Y:S02]  /*0470*/  FMUL.RZ R28, R25, R25 ;  /* 0x00000019191c7220 */ /* 0x020fe4000040c000 */
[----:B------:R1:W2:Y:S02]  /*0480*/  LDG.E R25, desc[UR6][R22.64+0x4] ;  /* 0x0000040616197981 */ /* 0x0002a4000c1e1900 */
[----:B------:R-:W-:Y:S01]  /*0490*/  FADD R20, R28, R29 ;  /* 0x0000001d1c147221 */ /* 0x000fe20000000000 */
[----:B0-----:R-:W-:-:S04]  /*04a0*/  IMAD.WIDE R28, R27, 0x4, R8 ;  /* 0x000000041b1c7825 */ /* 0x001fc800078e0208 */
[----:B---3--:R-:W-:-:S04]  /*04b0*/  FMUL.RZ R26, R26, R26 ;  /* 0x0000001a1a1a7220 */ /* 0x008fc8000040c000 */
[----:B-1----:R-:W-:Y:S01]  /*04c0*/  FADD R22, R20, R26 ;  /* 0x0000001a14167221 */ /* 0x002fe20000000000 */
[----:B------:R-:W-:Y:S01]  /*04d0*/  IMAD.WIDE R20, R4, 0x4, R28 ;  /* 0x0000000404147825 */ /* 0x000fe200078e021c */
[----:B------:R-:W3:Y:S05]  /*04e0*/  LDG.E R26, desc[UR6][R28.64] ;  /* 0x000000061c1a7981 */ /* 0x000eea000c1e1900 */
[----:B------:R-:W5:Y:S01]  /*04f0*/  LDG.E R20, desc[UR6][R20.64] ;  /* 0x0000000614147981 */ /* 0x000f62000c1e1900 */
[----:B------:R-:W-:Y:S01]  /*0500*/  IADD3 R24, PT, PT, R24, 0x4, RZ ;  /* 0x0000000418187810 */ /* 0x000fe20007ffe0ff */
[----:B------:R-:W-:Y:S03]  /*0510*/  BSSY.RECONVERGENT B0, `(.L_x_34) ;  /* 0x000001a000007945 */ /* 0x000fe60003800200 */
[----:B------:R-:W-:Y:S01]  /*0520*/  ISETP.NE.AND P1, PT, R24, RZ, PT ;  /* 0x000000ff1800720c */ /* 0x000fe20003f25270 */
[----:B--2---:R-:W-:-:S04]  /*0530*/  FMUL.RZ R25, R25, R25 ;  /* 0x0000001919197220 */ /* 0x004fc8000040c000 */
[----:B------:R-:W-:Y:S01]  /*0540*/  FADD R25, R22, R25 ;  /* 0x0000001916197221 */ /* 0x000fe20000000000 */
[----:B---3--:R-:W-:-:S04]  /*0550*/  FMUL.RZ R26, R26, R26 ;  /* 0x0000001a1a1a7220 */ /* 0x008fc8000040c000 */
[----:B------:R-:W-:Y:S01]  /*0560*/  FADD R25, R25, R26 ;  /* 0x0000001a19197221 */ /* 0x000fe20000000000 */
[----:B-----5:R-:W-:-:S04]  /*0570*/  FMUL.RZ R22, R20, R20 ;  /* 0x0000001414167220 */ /* 0x020fc8000040c000 */
[----:B------:R-:W-:-:S04]  /*0580*/  FADD R22, R25, R22 ;  /* 0x0000001619167221 */ /* 0x000fc80000000000 */
[----:B------:R-:W-:-:S05]  /*0590*/  FMUL.RZ R20, R22, 0.5 ;  /* 0x3f00000016147820 */ /* 0x000fca000040c000 */
[----:B------:R-:W-:-:S04]  /*05a0*/  IADD3 R22, PT, PT, R20, -0xd000000, RZ ;  /* 0xf300000014167810 */ /* 0x000fc80007ffe0ff */
[----:B------:R-:W-:-:S13]  /*05b0*/  ISETP.GT.U32.AND P0, PT, R22, 0x727fffff, PT ;  /* 0x727fffff1600780c */ /* 0x000fda0003f04070 */
[----:B------:R-:W-:Y:S05]  /*05c0*/  @!P0 BRA `(.L_x_35) ;  /* 0x0000000000148947 */ /* 0x000fea0003800000 */
[----:B------:R-:W-:Y:S01]  /*05d0*/  BSSY.RECONVERGENT B1, `(.L_x_36) ;  /* 0x0000003000017945 */ /* 0x000fe20003800200 */
[----:B------:R-:W-:-:S07]  /*05e0*/  MOV R22, 0x600 ;  /* 0x0000060000167802 */ /* 0x000fce0000000f00 */
[----:B----4-:R-:W-:Y:S05]  /*05f0*/  CALL.REL.NOINC `($__internal_1_$__cuda_sm20_sqrt_rz_f32_slowpath) ;  /* 0x0000001800487944 */ /* 0x010fea0003c00000 */
[----:B------:R-:W-:Y:S05]  /*0600*/  BSYNC.RECONVERGENT B1 ;  /* 0x0000000000017941 */ /* 0x000fea0003800200 */
.L_x_36:
[----:B------:R-:W-:Y:S05]  /*0610*/  BRA `(.L_x_37) ;  /* 0x0000000000247947 */ /* 0x000fea0003800000 */
.L_x_35:
[----:B------:R-:W0:Y:S02]  /*0620*/  MUFU.RSQ R21, R20 ;  /* 0x0000001400157308 */ /* 0x000e240000001400 */
[----:B0-----:R-:W-:Y:S01]  /*0630*/  FMUL.FTZ R22, R20, R21 ;  /* 0x0000001514167220 */ /* 0x001fe20000410000 */
[----:B------:R-:W-:-:S03]  /*0640*/  FMUL.FTZ R21, R21, 0.5 ;  /* 0x3f00000015157820 */ /* 0x000fc60000410000 */
[----:B------:R-:W-:-:S04]  /*0650*/  FADD.FTZ R26, -R22, -RZ ;  /* 0x800000ff161a7221 */ /* 0x000fc80000010100 */
[----:B------:R-:W-:-:S04]  /*0660*/  FFMA R23, R21, R26, 0.5 ;  /* 0x3f00000015177423 */ /* 0x000fc8000000001a */
[----:B------:R-:W-:-:S04]  /*0670*/  FFMA R23, R22, R23, R22 ;  /* 0x0000001716177223 */ /* 0x000fc80000000016 */
[----:B------:R-:W-:-:S04]  /*0680*/  FADD.FTZ R22, -R23, -RZ ;  /* 0x800000ff17167221 */ /* 0x000fc80000010100 */
[----:B------:R-:W-:-:S04]  /*0690*/  FFMA R22, R23, R22, R20 ;  /* 0x0000001617167223 */ /* 0x000fc80000000014 */
[----:B------:R-:W-:-:S07]  /*06a0*/  FFMA.RZ R23, R21, R22, R23 ;  /* 0x0000001615177223 */ /* 0x000fce000000c017 */
.L_x_37:
[----:B------:R-:W-:Y:S05]  /*06b0*/  BSYNC.RECONVERGENT B0 ;  /* 0x0000000000007941 */ /* 0x000fea0003800200 */
.L_x_34:
[----:B------:R-:W2:Y:S01]  /*06c0*/  LDG.E R20, desc[UR6][R18.64] ;  /* 0x0000000612147981 */ /* 0x000ea2000c1e1900 */
[----:B------:R-:W-:Y:S01]  /*06d0*/  MOV R25, R23 ;  /* 0x0000001700197202 */ /* 0x000fe20000000f00 */
[----:B------:R-:W-:Y:S01]  /*06e0*/  HFMA2 R21, -RZ, RZ, 1.875, 0 ;  /* 0x3f800000ff157431 */ /* 0x000fe200000001ff */
[----:B------:R-:W-:Y:S01]  /*06f0*/  PLOP3.LUT P0, PT, PT, PT, PT, 0x80, 0x8 ;  /* 0x000000000008781c */ /* 0x000fe20003f0f070 */
[----:B------:R-:W-:Y:S01]  /*0700*/  IMAD.WIDE R26, R27, 0x4, R10 ;  /* 0x000000041b1a7825 */ /* 0x000fe200078e020a */
[----:B------:R-:W-:-:S05]  /*0710*/  LOP3.LUT R29, R5, 0xfffffd, RZ, 0xc0, !PT ;  /* 0x00fffffd051d7812 */ /* 0x000fca00078ec0ff */
[----:B------:R-:W-:Y:S01]  /*0720*/  IMAD R29, R29, UR4, R0 ;  /* 0x000000041d1d7c24 */ /* 0x000fe2000f8e0200 */
[----:B--2---:R-:W-:-:S13]  /*0730*/  FSETP.GT.AND P2, PT, R25, R20, PT ;  /* 0x000000141900720b */ /* 0x004fda0003f44000 */
[----:B------:R-:W-:-:S04]  /*0740*/  @P2 FSETP.GEU.AND P3, PT, |R25|, 1.175494350822287508e-38, PT ;  /* 0x008000001900280b */ /* 0x000fc80003f6e200 */
[----:B------:R-:W-:-:S13]  /*0750*/  @P2 PLOP3.LUT P0, PT, P3, PT, PT, 0x80, 0x8 ;  /* 0x000000000008281c */ /* 0x000fda0001f0f070 */
[----:B------:R-:W-:Y:S01]  /*0760*/  @!P0 FMUL R25, R25, 16777216 ;  /* 0x4b80000019198820 */ /* 0x000fe20000400000 */
[----:B------:R-:W-:-:S03]  /*0770*/  @!P0 FMUL R20, R20, 16777216 ;  /* 0x4b80000014148820 */ /* 0x000fc60000400000 */
[----:B------:R-:W0:Y:S02]  /*0780*/  @P2 MUFU.RCP R23, R25 ;  /* 0x0000001900172308 */ /* 0x000e240000001000 */
[----:B0-----:R-:W-:Y:S01]  /*0790*/  @P2 FMUL R21, R23, R20 ;  /* 0x0000001417152220 */ /* 0x001fe20000400000 */
[----:B------:R-:W-:-:S04]  /*07a0*/  IADD3 R23, PT, PT, R29, UR5, RZ ;  /* 0x000000051d177c10 */ /* 0x000fc8000fffe0ff */
[----:B------:R0:W-:Y:S01]  /*07b0*/  STG.E desc[UR6][R26.64], R21 ;  /* 0x000000151a007986 */ /* 0x0001e2000c101906 */
[----:B------:R-:W-:-:S05]  /*07c0*/  IMAD.WIDE R22, R23, 0x4, R16 ;  /* 0x0000000417167825 */ /* 0x000fca00078e0210 */
[----:B------:R1:W2:Y:S01]  /*07d0*/  LDG.E R25, desc[UR6][R22.64] ;  /* 0x0000000616197981 */ /* 0x0002a2000c1e1900 */
[----:B0-----:R-:W-:-:S04]  /*07e0*/  IMAD.WIDE R20, R29, 0x4, R16 ;  /* 0x000000041d147825 */ /* 0x001fc800078e0210 */
[----:B-1----:R-:W-:Y:S02]  /*07f0*/  IMAD.WIDE R22, R29, 0x4, R14 ;  /* 0x000000041d167825 */ /* 0x002fe400078e020e */
[----:B------:R2:W3:Y:S04]  /*0800*/  LDG.E R21, desc[UR6][R20.64] ;  /* 0x0000000614157981 */ /* 0x0004e8000c1e1900 */
[----:B------:R-:W5:Y:S01]  /*0810*/  LDG.E R28, desc[UR6][R22.64] ;  /* 0x00000006161c7981 */ /* 0x000f62000c1e1900 */
[----:B--2---:R-:W-:-:S03]  /*0820*/  FMUL.RZ R20, R25, R25 ;  /* 0x0000001919147220 */ /* 0x004fc6000040c000 */
[----:B------:R0:W2:Y:S01]  /*0830*/  LDG.E R25, desc[UR6][R22.64+0x4] ;  /* 0x0000040616197981 */ /* 0x0000a2000c1e1900 */
[----:B---3--:R-:W-:-:S04]  /*0840*/  FMUL.RZ R27, R21, R21 ;  /* 0x00000015151b7220 */ /* 0x008fc8000040c000 */
[----:B------:R-:W-:Y:S01]  /*0850*/  FADD R20, R20, R27 ;  /* 0x0000001b14147221 */ /* 0x000fe20000000000 */
[----:B----4-:R-:W-:-:S04]  /*0860*/  IMAD.WIDE R26, R29, 0x4, R12 ;  /* 0x000000041d1a7825 */ /* 0x010fc800078e020c */
[----:B-----5:R-:W-:-:S04]  /*0870*/  FMUL.RZ R28, R28, R28 ;  /* 0x0000001c1c1c7220 */ /* 0x020fc8000040c000 */
[----:B0-----:R-:W-:Y:S01]  /*0880*/  FADD R22, R20, R28 ;  /* 0x0000001c14167221 */ /* 0x001fe20000000000 */
[----:B------:R-:W-:Y:S01]  /*0890*/  IMAD.WIDE R20, R4, 0x4, R26 ;  /* 0x0000000404147825 */ /* 0x000fe200078e021a */
[----:B------:R-:W3:Y:S05]  /*08a0*/  LDG.E R28, desc[UR6][R26.64] ;  /* 0x000000061a1c7981 */ /* 0x000eea000c1e1900 */
[----:B------:R-:W4:Y:S01]  /*08b0*/  LDG.E R20, desc[UR6][R20.64] ;  /* 0x0000000614147981 */ /* 0x000f22000c1e1900 */
[----:B------:R-:W-:Y:S01]  /*08c0*/  BSSY.RECONVERGENT B0, `(.L_x_38) ;  /* 0x0000019000007945 */ /* 0x000fe20003800200 */
[----:B--2---:R-:W-:-:S04]  /*08d0*/  FMUL.RZ R25, R25, R25 ;  /* 0x0000001919197220 */ /* 0x004fc8000040c000 */
[----:B------:R-:W-:Y:S01]  /*08e0*/  FADD R25, R22, R25 ;  /* 0x0000001916197221 */ /* 0x000fe20000000000 */
[----:B---3--:R-:W-:-:S04]  /*08f0*/  FMUL.RZ R28, R28, R28 ;  /* 0x0000001c1c1c7220 */ /* 0x008fc8000040c000 */
[----:B------:R-:W-:Y:S01]  /*0900*/  FADD R25, R25, R28 ;  /* 0x0000001c19197221 */ /* 0x000fe20000000000 */
[----:B----4-:R-:W-:-:S04]  /*0910*/  FMUL.RZ R22, R20, R20 ;  /* 0x0000001414167220 */ /* 0x010fc8000040c000 */
[----:B------:R-:W-:-:S04]  /*0920*/  FADD R22, R25, R22 ;  /* 0x0000001619167221 */ /* 0x000fc80000000000 */
[----:B------:R-:W-:-:S05]  /*0930*/  FMUL.RZ R20, R22, 0.5 ;  /* 0x3f00000016147820 */ /* 0x000fca000040c000 */
[----:B------:R-:W-:-:S04]  /*0940*/  IADD3 R22, PT, PT, R20, -0xd000000, RZ ;  /* 0xf300000014167810 */ /* 0x000fc80007ffe0ff */
[----:B------:R-:W-:-:S13]  /*0950*/  ISETP.GT.U32.AND P0, PT, R22, 0x727fffff, PT ;  /* 0x727fffff1600780c */ /* 0x000fda0003f04070 */
[----:B------:R-:W-:Y:S05]  /*0960*/  @!P0 BRA `(.L_x_39) ;  /* 0x0000000000148947 */ /* 0x000fea0003800000 */
[----:B------:R-:W-:Y:S01]  /*0970*/  BSSY.RECONVERGENT B1, `(.L_x_40) ;  /* 0x0000003000017945 */ /* 0x000fe20003800200 */
[----:B------:R-:W-:-:S07]  /*0980*/  MOV R22, 0x9a0 ;  /* 0x000009a000167802 */ /* 0x000fce0000000f00 */
[----:B------:R-:W-:Y:S05]  /*0990*/  CALL.REL.NOINC `($__internal_1_$__cuda_sm20_sqrt_rz_f32_slowpath) ;  /* 0x0000001400607944 */ /* 0x000fea0003c00000 */
[----:B------:R-:W-:Y:S05]  /*09a0*/  BSYNC.RECONVERGENT B1 ;  /* 0x0000000000017941 */ /* 0x000fea0003800200 */
.L_x_40:
[----:B------:R-:W-:Y:S05]  /*09b0*/  BRA `(.L_x_41) ;  /* 0x0000000000247947 */ /* 0x000fea0003800000 */
.L_x_39:
        /* <DEDUP_REMOVED lines=9> */
.L_x_41:
[----:B------:R-:W-:Y:S05]  /*0a50*/  BSYNC.RECONVERGENT B0 ;  /* 0x0000000000007941 */ /* 0x000fea0003800200 */
.L_x_38:
[----:B------:R-:W2:Y:S01]  /*0a60*/  LDG.E R20, desc[UR6][R18.64] ;  /* 0x0000000612147981 */ /* 0x000ea2000c1e1900 */
[----:B------:R-:W-:Y:S01]  /*0a70*/  MOV R25, R23 ;  /* 0x0000001700197202 */ /* 0x000fe20000000f00 */
[----:B------:R-:W-:Y:S01]  /*0a80*/  IMAD.WIDE R28, R29, 0x4, R10 ;  /* 0x000000041d1c7825 */ /* 0x000fe200078e020a */
[----:B------:R-:W-:Y:S02]  /*0a90*/  PLOP3.LUT P0, PT, PT, PT, PT, 0x80, 0x8 ;  /* 0x000000000008781c */ /* 0x000fe40003f0f070 */
[----:B------:R-:W-:-:S04]  /*0aa0*/  IADD3 R21, PT, PT, R5, 0x1, RZ ;  /* 0x0000000105157810 */ /* 0x000fc80007ffe0ff */
[----:B------:R-:W-:Y:S01]  /*0ab0*/  LOP3.LUT R27, R21, 0xfffffe, RZ, 0xc0, !PT ;  /* 0x00fffffe151b7812 */ /* 0x000fe200078ec0ff */
[----:B------:R-:W-:-:S04]  /*0ac0*/  HFMA2 R21, -RZ, RZ, 1.875, 0 ;  /* 0x3f800000ff157431 */ /* 0x000fc800000001ff */
        /* <DEDUP_REMOVED lines=15> */
[----:B------:R-:W4:Y:S01]  /*0bc0*/  LDG.E R26, desc[UR6][R22.64] ;  /* 0x00000006161a7981 */ /* 0x000f22000c1e1900 */
[----:B--2---:R-:W-:-:S03]  /*0bd0*/  FMUL.RZ R20, R25, R25 ;  /* 0x0000001919147220 */ /* 0x004fc6000040c000 */
[----:B------:R0:W2:Y:S01]  /*0be0*/  LDG.E R25, desc[UR6][R22.64+0x4] ;  /* 0x0000040616197981 */ /* 0x0000a2000c1e1900 */
[----:B---3--:R-:W-:-:S04]  /*0bf0*/  FMUL.RZ R29, R21, R21 ;  /* 0x00000015151d7220 */ /* 0x008fc8000040c000 */
[----:B------:R-:W-:Y:S01]  /*0c00*/  FADD R20, R20, R29 ;  /* 0x0000001d14147221 */ /* 0x000fe20000000000 */
[----:B------:R-:W-:-:S04]  /*0c10*/  IMAD.WIDE R28, R27, 0x4, R12 ;  /* 0x000000041b1c7825 */ /* 0x000fc800078e020c */
[----:B----4-:R-:W-:-:S04]  /*0c20*/  FMUL.RZ R26, R26, R26 ;  /* 0x0000001a1a1a7220 */ /* 0x010fc8000040c000 */
        /* <DEDUP_REMOVED lines=19> */
.L_x_44:
[----:B------:R-:W-:Y:S05]  /*0d60*/  BRA `(.L_x_45) ;  /* 0x0000000000247947 */ /* 0x000fea0003800000 */
.L_x_43:
        /* <DEDUP_REMOVED lines=9> */
.L_x_45:
[----:B------:R-:W-:Y:S05]  /*0e00*/  BSYNC.RECONVERGENT B0 ;  /* 0x0000000000007941 */ /* 0x000fea0003800200 */
.L_x_42:
[----:B------:R-:W2:Y:S01]  /*0e10*/  LDG.E R20, desc[UR6][R18.64] ;  /* 0x0000000612147981 */ /* 0x000ea2000c1e1900 */
[----:B------:R-:W-:Y:S01]  /*0e20*/  PLOP3.LUT P0, PT, PT, PT, PT, 0x80, 0x8 ;  /* 0x000000000008781c */ /* 0x000fe20003f0f070 */
[----:B------:R-:W-:Y:S01]  /*0e30*/  IMAD.WIDE R26, R27, 0x4, R10 ;  /* 0x000000041b1a7825 */ /* 0x000fe200078e020a */
[----:B------:R-:W-:-:S04]  /*0e40*/  IADD3 R21, PT, PT, R5, 0x2, RZ ;  /* 0x0000000205157810 */ /* 0x000fc80007ffe0ff */
[----:B------:R-:W-:Y:S01]  /*0e50*/  LOP3.LUT R25, R21, 0xffffff, RZ, 0xc0, !PT ;  /* 0x00ffffff15197812 */ /* 0x000fe200078ec0ff */
[----:B------:R-:W-:-:S04]  /*0e60*/  HFMA2 R21, -RZ, RZ, 1.875, 0 ;  /* 0x3f800000ff157431 */ /* 0x000fc800000001ff */
[----:B------:R-:W-:-:S04]  /*0e70*/  IMAD R25, R25, UR4, R0 ;  /* 0x0000000419197c24 */ /* 0x000fc8000f8e0200 */
[----:B------:R-:W-:Y:S01]  /*0e80*/  IMAD.WIDE R28, R25, 0x4, R14 ;  /* 0x00000004191c7825 */ /* 0x000fe200078e020e */
[----:B--2---:R-:W-:-:S13]  /*0e90*/  FSETP.GT.AND P2, PT, R23, R20, PT ;  /* 0x000000141700720b */ /* 0x004fda0003f44000 */
[----:B------:R-:W-:-:S04]  /*0ea0*/  @P2 FSETP.GEU.AND P3, PT, |R23|, 1.175494350822287508e-38, PT ;  /* 0x008000001700280b */ /* 0x000fc80003f6e200 */
[----:B------:R-:W-:-:S13]  /*0eb0*/  @P2 PLOP3.LUT P0, PT, P3, PT, PT, 0x80, 0x8 ;  /* 0x000000000008281c */ /* 0x000fda0001f0f070 */
[----:B------:R-:W-:Y:S01]  /*0ec0*/  @!P0 FMUL R23, R23, 16777216 ;  /* 0x4b80000017178820 */ /* 0x000fe20000400000 */
[----:B------:R-:W-:-:S05]  /*0ed0*/  @!P0 FMUL R20, R20, 16777216 ;  /* 0x4b80000014148820 */ /* 0x000fca0000400000 */
[----:B------:R-:W0:Y:S02]  /*0ee0*/  @P2 MUFU.RCP R23, R23 ;  /* 0x0000001700172308 */ /* 0x000e240000001000 */
[----:B0-----:R-:W-:Y:S01]  /*0ef0*/  @P2 FMUL R21, R23, R20 ;  /* 0x0000001417152220 */ /* 0x001fe20000400000 */
[----:B------:R-:W-:-:S04]  /*0f00*/  IADD3 R23, PT, PT, R25, UR5, RZ ;  /* 0x0000000519177c10 */ /* 0x000fc8000fffe0ff */
[----:B------:R0:W-:Y:S02]  /*0f10*/  STG.E desc[UR6][R26.64], R21 ;  /* 0x000000151a007986 */ /* 0x0001e4000c101906 */
[----:B0-----:R-:W-:-:S04]  /*0f20*/  IMAD.WIDE R20, R23, 0x4, R16 ;  /* 0x0000000417147825 */ /* 0x001fc800078e0210 */
[C---:B------:R-:W-:Y:S02]  /*0f30*/  IMAD.WIDE R22, R25.reuse, 0x4, R16 ;  /* 0x0000000419167825 */ /* 0x040fe400078e0210 */
[----:B------:R-:W2:Y:S04]  /*0f40*/  LDG.E R21, desc[UR6][R20.64] ;  /* 0x0000000614157981 */ /* 0x000ea8000c1e1900 */
[----:B------:R2:W3:Y:S04]  /*0f50*/  LDG.E R23, desc[UR6][R22.64] ;  /* 0x0000000616177981 */ /* 0x0004e8000c1e1900 */
[----:B------:R-:W4:Y:S01]  /*0f60*/  LDG.E R20, desc[UR6][R28.64] ;  /* 0x000000061c147981 */ /* 0x000f22000c1e1900 */
[----:B------:R-:W-:-:S03]  /*0f70*/  IMAD.WIDE R26, R25, 0x4, R12 ;  /* 0x00000004191a7825 */ /* 0x000fc600078e020c */
[----:B------:R-:W5:Y:S01]  /*0f80*/  LDG.E R28, desc[UR6][R28.64+0x4] ;  /* 0x000004061c1c7981 */ /* 0x000f62000c1e1900 */
[----:B--2---:R-:W-:Y:S01]  /*0f90*/  FMUL.RZ R22, R21, R21 ;  /* 0x0000001515167220 */ /* 0x004fe2000040c000 */
[----:B---3--:R-:W-:-:S04]  /*0fa0*/  FMUL.RZ R23, R23, R23 ;  /* 0x0000001717177220 */ /* 0x008fc8000040c000 */
[----:B------:R-:W-:Y:S01]  /*0fb0*/  FADD R23, R22, R23 ;  /* 0x0000001716177221 */ /* 0x000fe20000000000 */
[----:B----4-:R-:W-:Y:S01]  /*0fc0*/  FMUL.RZ R20, R20, R20 ;  /* 0x0000001414147220 */ /* 0x010fe2000040c000 */
[----:B------:R-:W2:Y:S03]  /*0fd0*/  LDG.E R22, desc[UR6][R26.64] ;  /* 0x000000061a167981 */ /* 0x000ea6000c1e1900 */
[----:B------:R-:W-:Y:S01]  /*0fe0*/  FADD R23, R23, R20 ;  /* 0x0000001417177221 */ /* 0x000fe20000000000 */
[----:B------:R-:W-:-:S06]  /*0ff0*/  IMAD.WIDE R20, R4, 0x4, R26 ;  /* 0x0000000404147825 */ /* 0x000fcc00078e021a */
[----:B------:R-:W3:Y:S01]  /*1000*/  LDG.E R20, desc[UR6][R20.64] ;  /* 0x0000000614147981 */ /* 0x000ee2000c1e1900 */
[----:B-----5:R-:W-:-:S04]  /*1010*/  FMUL.RZ R28, R28, R28 ;  /* 0x0000001c1c1c7220 */ /* 0x020fc8000040c000 */
[----:B------:R-:W-:Y:S01]  /*1020*/  FADD R23, R23, R28 ;  /* 0x0000001c17177221 */ /* 0x000fe20000000000 */
[----:B------:R-:W-:Y:S01]  /*1030*/  BSSY.RECONVERGENT B0, `(.L_x_46) ;  /* 0x0000017000007945 */ /* 0x000fe20003800200 */
[----:B--2---:R-:W-:-:S04]  /*1040*/  FMUL.RZ R22, R22, R22 ;  /* 0x0000001616167220 */ /* 0x004fc8000040c000 */
[----:B------:R-:W-:Y:S01]  /*1050*/  FADD R22, R23, R22 ;  /* 0x0000001617167221 */ /* 0x000fe20000000000 */
[----:B---3--:R-:W-:-:S04]  /*1060*/  FMUL.RZ R29, R20, R20 ;  /* 0x00000014141d7220 */ /* 0x008fc8000040c000 */
        /* <DEDUP_REMOVED lines=9> */
.L_x_48:
[----:B------:R-:W-:Y:S05]  /*1100*/  BRA `(.L_x_49) ;  /* 0x0000000000247947 */ /* 0x000fea0003800000 */
.L_x_47:
        /* <DEDUP_REMOVED lines=9> */
.L_x_49:
[----:B------:R-:W-:Y:S05]  /*11a0*/  BSYNC.RECONVERGENT B0 ;  /* 0x0000000000007941 */ /* 0x000fea0003800200 */
.L_x_46:
[----:B------:R-:W2:Y:S01]  /*11b0*/  LDG.E R20, desc[UR6][R18.64] ;  /* 0x0000000612147981 */ /* 0x000ea2000c1e1900 */
[----:B------:R-:W-:Y:S01]  /*11c0*/  MOV R27, R23 ;  /* 0x00000017001b7202 */ /* 0x000fe20000000f00 */
[----:B------:R-:W-:Y:S01]  /*11d0*/  HFMA2 R23, -RZ, RZ, 1.875, 0 ;  /* 0x3f800000ff177431 */ /* 0x000fe200000001ff */
[----:B------:R-:W-:Y:S02]  /*11e0*/  PLOP3.LUT P0, PT, PT, PT, PT, 0x80, 0x8 ;  /* 0x000000000008781c */ /* 0x000fe40003f0f070 */
[----:B------:R-:W-:Y:S02]  /*11f0*/  IADD3 R5, PT, PT, R5, 0x4, RZ ;  /* 0x0000000405057810 */ /* 0x000fe40007ffe0ff */
[----:B--2---:R-:W-:-:S13]  /*1200*/  FSETP.GT.AND P2, PT, R27, R20, PT ;  /* 0x000000141b00720b */ /* 0x004fda0003f44000 */
[----:B------:R-:W-:-:S04]  /*1210*/  @P2 FSETP.GEU.AND P3, PT, |R27|, 1.175494350822287508e-38, PT ;  /* 0x008000001b00280b */ /* 0x000fc80003f6e200 */
[----:B------:R-:W-:-:S13]  /*1220*/  @P2 PLOP3.LUT P0, PT, P3, PT, PT, 0x80, 0x8 ;  /* 0x000000000008281c */ /* 0x000fda0001f0f070 */
[----:B------:R-:W-:Y:S01]  /*1230*/  @!P0 FMUL R27, R27, 16777216 ;  /* 0x4b8000001b1b8820 */ /* 0x000fe20000400000 */
[----:B------:R-:W-:-:S03]  /*1240*/  @!P0 FMUL R20, R20, 16777216 ;  /* 0x4b80000014148820 */ /* 0x000fc60000400000 */
[----:B------:R-:W0:Y:S02]  /*1250*/  @P2 MUFU.RCP R21, R27 ;  /* 0x0000001b00152308 */ /* 0x000e240000001000 */
[----:B0-----:R-:W-:Y:S01]  /*1260*/  @P2 FMUL R23, R21, R20 ;  /* 0x0000001415172220 */ /* 0x001fe20000400000 */
[----:B------:R-:W-:-:S05]  /*1270*/  IMAD.WIDE R20, R25, 0x4, R6 ;  /* 0x0000000419147825 */ /* 0x000fca00078e0206 */
[----:B------:R1:W-:Y:S01]  /*1280*/  STG.E desc[UR6][R20.64], R23 ;  /* 0x0000001714007986 */ /* 0x0003e2000c101906 */
[----:B------:R-:W-:Y:S05]  /*1290*/  @P1 BRA `(.L_x_50) ;  /* 0xfffffff000481947 */ /* 0x000fea000383ffff */
.L_x_33:
[----:B------:R-:W-:-:S13]  /*12a0*/  ISETP.NE.AND P0, PT, R2, RZ, PT ;  /* 0x000000ff0200720c */ /* 0x000fda0003f05270 */
[----:B------:R-:W-:Y:S05]  /*12b0*/  @!P0 EXIT ;  /* 0x000000000000894d */ /* 0x000fea0003800000 */
[----:B------:R-:W-:-:S13]  /*12c0*/  ISETP.NE.AND P0, PT, R2, 0x1, PT ;  /* 0x000000010200780c */ /* 0x000fda0003f05270 */
[----:B------:R-:W-:Y:S05]  /*12d0*/  @!P0 BRA `(.L_x_51) ;  /* 0x0000000800008947 */ /* 0x000fea0003800000 */
[----:B------:R-:W0:Y:S01]  /*12e0*/  LDC.64 R6, c[0x0][0x380] ;  /* 0x0000e000ff067b82 */ /* 0x000e220000000a00 */
[----:B------:R-:W2:Y:S01]  /*12f0*/  LDCU UR5, c[0x0][0x3ac] ;  /* 0x00007580ff0577ac */ /* 0x000ea20008000800 */
[----:B------:R-:W-:-:S05]  /*1300*/  LOP3.LUT R9, R3, 0xffffff, RZ, 0xc0, !PT ;  /* 0x00ffffff03097812 */ /* 0x000fca00078ec0ff */
[----:B------:R-:W-:Y:S01]  /*1310*/  IMAD R2, R9, UR4, R0 ;  /* 0x0000000409027c24 */ /* 0x000fe2000f8e0200 */
[----:B------:R-:W3:Y:S08]  /*1320*/  LDC.64 R10, c[0x0][0x388] ;  /* 0x0000e200ff0a7b82 */ /* 0x000ef00000000a00 */
[----:B------:R-:W4:Y:S01]  /*1330*/  LDC.64 R4, c[0x0][0x390] ;  /* 0x0000e400ff047b82 */ /* 0x000f220000000a00 */
[----:B--2---:R-:W-:-:S07]  /*1340*/  IADD3 R13, PT, PT, R2, UR5, RZ ;  /* 0x00000005020d7c10 */ /* 0x004fce000fffe0ff */
[----:B------:R-:W2:Y:S01]  /*1350*/  LDC R15, c[0x0][0x3b8] ;  /* 0x0000ee00ff0f7b82 */ /* 0x000ea20000000800 */
[----:B0-----:R-:W-:-:S04]  /*1360*/  IMAD.WIDE R8, R2, 0x4, R6 ;  /* 0x0000000402087825 */ /* 0x001fc800078e0206 */
[----:B------:R-:W-:Y:S02]  /*1370*/  IMAD.WIDE R6, R13, 0x4, R6 ;  /* 0x000000040d067825 */ /* 0x000fe400078e0206 */
[----:B------:R-:W5:Y:S02]  /*1380*/  LDG.E R8, desc[UR6][R8.64] ;  /* 0x0000000608087981 */ /* 0x000f64000c1e1900 */
[C---:B---3--:R-:W-:Y:S02]  /*1390*/  IMAD.WIDE R10, R2.reuse, 0x4, R10 ;  /* 0x00000004020a7825 */ /* 0x048fe400078e020a */
[----:B------:R-:W3:Y:S04]  /*13a0*/  LDG.E R6, desc[UR6][R6.64] ;  /* 0x0000000606067981 */ /* 0x000ee8000c1e1900 */
[----:B------:R-:W3:Y:S01]  /*13b0*/  LDG.E R16, desc[UR6][R10.64] ;  /* 0x000000060a107981 */ /* 0x000ee2000c1e1900 */
[----:B----4-:R-:W-:-:S03]  /*13c0*/  IMAD.WIDE R4, R2, 0x4, R4 ;  /* 0x0000000402047825 */ /* 0x010fc600078e0204 */
[----:B------:R-:W4:Y:S01]  /*13d0*/  LDG.E R17, desc[UR6][R10.64+0x4] ;  /* 0x000004060a117981 */ /* 0x000f22000c1e1900 */
[----:B--2---:R-:W-:-:S03]  /*13e0*/  IMAD.WIDE R12, R15, 0x4, R4 ;  /* 0x000000040f0c7825 */ /* 0x004fc600078e0204 */
[----:B------:R-:W2:Y:S04]  /*13f0*/  LDG.E R4, desc[UR6][R4.64] ;  /* 0x0000000604047981 */ /* 0x000ea8000c1e1900 */
[----:B------:R-:W2:Y:S01]  /*1400*/  LDG.E R12, desc[UR6][R12.64] ;  /* 0x000000060c0c7981 */ /* 0x000ea2000c1e1900 */
[----:B------:R-:W-:Y:S01]  /*1410*/  BSSY.RECONVERGENT B0, `(.L_x_52) ;  /* 0x000001e000007945 */ /* 0x000fe20003800200 */
[----:B-----5:R-:W-:Y:S01]  /*1420*/  FMUL.RZ R15, R8, R8 ;  /* 0x00000008080f7220 */ /* 0x020fe2000040c000 */
[----:B---3--:R-:W-:-:S04]  /*1430*/  FMUL.RZ R14, R6, R6 ;  /* 0x00000006060e7220 */ /* 0x008fc8000040c000 */
[----:B------:R-:W-:Y:S01]  /*1440*/  FADD R14, R14, R15 ;  /* 0x0000000f0e0e7221 */ /* 0x000fe20000000000 */
[----:B------:R-:W-:Y:S01]  /*1450*/  FMUL.RZ R7, R16, R16 ;  /* 0x0000001010077220 */ /* 0x000fe2000040c000 */
[----:B----4-:R-:W-:-:S03]  /*1460*/  FMUL.RZ R6, R17, R17 ;  /* 0x0000001111067220 */ /* 0x010fc6000040c000 */
[----:B------:R-:W-:-:S04]  /*1470*/  FADD R7, R14, R7 ;  /* 0x000000070e077221 */ /* 0x000fc80000000000 */
[----:B------:R-:W-:Y:S01]  /*1480*/  FADD R6, R7, R6 ;  /* 0x0000000607067221 */ /* 0x000fe20000000000 */
[----:B--2---:R-:W-:Y:S01]  /*1490*/  FMUL.RZ R9, R4, R4 ;  /* 0x0000000404097220 */ /* 0x004fe2000040c000 */
[----:B------:R-:W-:-:S03]  /*14a0*/  FMUL.RZ R7, R12, R12 ;  /* 0x0000000c0c077220 */ /* 0x000fc6000040c000 */
[----:B------:R-:W-:-:S04]  /*14b0*/  FADD R6, R6, R9 ;  /* 0x0000000906067221 */ /* 0x000fc80000000000 */
[----:B------:R-:W-:-:S04]  /*14c0*/  FADD R6, R6, R7 ;  /* 0x0000000706067221 */ /* 0x000fc80000000000 */
[----:B-1----:R-:W-:-:S05]  /*14d0*/  FMUL.RZ R20, R6, 0.5 ;  /* 0x3f00000006147820 */ /* 0x002fca000040c000 */
[----:B------:R-:W-:-:S04]  /*14e0*/  IADD3 R4, PT, PT, R20, -0xd000000, RZ ;  /* 0xf300000014047810 */ /* 0x000fc80007ffe0ff */
[----:B------:R-:W-:-:S13]  /*14f0*/  ISETP.GT.U32.AND P0, PT, R4, 0x727fffff, PT ;  /* 0x727fffff0400780c */ /* 0x000fda0003f04070 */
[----:B------:R-:W-:Y:S05]  /*1500*/  @!P0 BRA `(.L_x_53) ;  /* 0x0000000000148947 */ /* 0x000fea0003800000 */
[----:B------:R-:W-:Y:S01]  /*1510*/  BSSY.RECONVERGENT B1, `(.L_x_54) ;  /* 0x0000003000017945 */ /* 0x000fe20003800200 */
[----:B------:R-:W-:-:S07]  /*1520*/  MOV R22, 0x1540 ;  /* 0x0000154000167802 */ /* 0x000fce0000000f00 */
[----:B------:R-:W-:Y:S05]  /*1530*/  CALL.REL.NOINC `($__internal_1_$__cuda_sm20_sqrt_rz_f32_slowpath) ;  /* 0x0000000800787944 */ /* 0x000fea0003c00000 */
[----:B------:R-:W-:Y:S05]  /*1540*/  BSYNC.RECONVERGENT B1 ;  /* 0x0000000000017941 */ /* 0x000fea0003800200 */
.L_x_54:
[----:B------:R-:W-:Y:S05]  /*1550*/  BRA `(.L_x_55) ;  /* 0x0000000000247947 */ /* 0x000fea0003800000 */
.L_x_53:
        /* <DEDUP_REMOVED lines=9> */
.L_x_55:
[----:B------:R-:W-:Y:S05]  /*15f0*/  BSYNC.RECONVERGENT B0 ;  /* 0x0000000000007941 */ /* 0x000fea0003800200 */
.L_x_52:
[----:B------:R-:W2:Y:S01]  /*1600*/  LDG.E R14, desc[UR6][R18.64] ;  /* 0x00000006120e7981 */ /* 0x000ea2000c1e1900 */
[----:B------:R-:W-:Y:S01]  /*1610*/  PLOP3.LUT P0, PT, PT, PT, PT, 0x80, 0x8 ;  /* 0x000000000008781c */ /* 0x000fe20003f0f070 */
[----:B------:R-:W0:Y:S01]  /*1620*/  LDC.64 R10, c[0x0][0x380] ;  /* 0x0000e000ff0a7b82 */ /* 0x000e220000000a00 */
[----:B------:R-:W1:Y:S01]  /*1630*/  LDCU UR5, c[0x0][0x3ac] ;  /* 0x00007580ff0577ac */ /* 0x000e620008000800 */
[----:B------:R-:W-:Y:S01]  /*1640*/  IADD3 R4, PT, PT, R3, 0x1, RZ ;  /* 0x0000000103047810 */ /* 0x000fe20007ffe0ff */
[----:B------:R-:W-:-:S03]  /*1650*/  HFMA2 R21, -RZ, RZ, 1.875, 0 ;  /* 0x3f800000ff157431 */ /* 0x000fc600000001ff */
[----:B------:R-:W-:Y:S02]  /*1660*/  LOP3.LUT R5, R4, 0xffffff, RZ, 0xc0, !PT ;  /* 0x00ffffff04057812 */ /* 0x000fe400078ec0ff */
[----:B------:R-:W3:Y:S03]  /*1670*/  LDC.64 R12, c[0x0][0x398] ;  /* 0x0000e600ff0c7b82 */ /* 0x000ee60000000a00 */
[----:B------:R-:W-:-:S05]  /*1680*/  IMAD R4, R5, UR4, R0 ;  /* 0x0000000405047c24 */ /* 0x000fca000f8e0200 */
[----:B------:R-:W4:Y:S01]  /*1690*/  LDC.64 R8, c[0x0][0x388] ;  /* 0x0000e200ff087b82 */ /* 0x000f220000000a00 */
[----:B-1----:R-:W-:-:S07]  /*16a0*/  IADD3 R17, PT, PT, R4, UR5, RZ ;  /* 0x0000000504117c10 */ /* 0x002fce000fffe0ff */
[----:B------:R-:W1:Y:S08]  /*16b0*/  LDC.64 R6, c[0x0][0x390] ;  /* 0x0000e400ff067b82 */ /* 0x000e700000000a00 */
[----:B------:R-:W5:Y:S01]  /*16c0*/  LDC R5, c[0x0][0x3b8] ;  /* 0x0000ee00ff057b82 */ /* 0x000f620000000800 */
[----:B---3--:R-:W-:-:S04]  /*16d0*/  IMAD.WIDE R12, R2, 0x4, R12 ;  /* 0x00000004020c7825 */ /* 0x008fc800078e020c */
[----:B----4-:R-:W-:-:S04]  /*16e0*/  IMAD.WIDE R8, R4, 0x4, R8 ;  /* 0x0000000404087825 */ /* 0x010fc800078e0208 */
[----:B-1----:R-:W-:Y:S01]  /*16f0*/  IMAD.WIDE R6, R4, 0x4, R6 ;  /* 0x0000000404067825 */ /* 0x002fe200078e0206 */
[----:B--2---:R-:W-:-:S13]  /*1700*/  FSETP.GT.AND P1, PT, R23, R14, PT ;  /* 0x0000000e1700720b */ /* 0x004fda0003f24000 */
[----:B------:R-:W-:-:S04]  /*1710*/  @P1 FSETP.GEU.AND P2, PT, |R23|, 1.175494350822287508e-38, PT ;  /* 0x008000001700180b */ /* 0x000fc80003f4e200 */
[----:B------:R-:W-:-:S13]  /*1720*/  @P1 PLOP3.LUT P0, PT, P2, PT, PT, 0x80, 0x8 ;  /* 0x000000000008181c */ /* 0x000fda000170f070 */
[----:B------:R-:W-:Y:S01]  /*1730*/  @!P0 FMUL R23, R23, 16777216 ;  /* 0x4b80000017178820 */ /* 0x000fe20000400000 */
[----:B------:R-:W-:-:S03]  /*1740*/  @!P0 FMUL R14, R14, 16777216 ;  /* 0x4b8000000e0e8820 */ /* 0x000fc60000400000 */
[----:B------:R-:W1:Y:S02]  /*1750*/  @P1 MUFU.RCP R15, R23 ;  /* 0x00000017000f1308 */ /* 0x000e640000001000 */
[----:B-1----:R-:W-:Y:S01]  /*1760*/  @P1 FMUL R21, R15, R14 ;  /* 0x0000000e0f151220 */ /* 0x002fe20000400000 */
[----:B0-----:R-:W-:-:S04]  /*1770*/  IMAD.WIDE R14, R17, 0x4, R10 ;  /* 0x00000004110e7825 */ /* 0x001fc800078e020a */
[----:B------:R-:W-:Y:S01]  /*1780*/  IMAD.WIDE R10, R4, 0x4, R10 ;  /* 0x00000004040a7825 */ /* 0x000fe200078e020a */
[----:B------:R0:W-:Y:S04]  /*1790*/  STG.E desc[UR6][R12.64], R21 ;  /* 0x000000150c007986 */ /* 0x0001e8000c101906 */
[----:B------:R-:W2:Y:S04]  /*17a0*/  LDG.E R14, desc[UR6][R14.64] ;  /* 0x000000060e0e7981 */ /* 0x000ea8000c1e1900 */
[----:B------:R-:W3:Y:S04]  /*17b0*/  LDG.E R10, desc[UR6][R10.64] ;  /* 0x000000060a0a7981 */ /* 0x000ee8000c1e1900 */
[----:B------:R-:W4:Y:S01]  /*17c0*/  LDG.E R20, desc[UR6][R8.64] ;  /* 0x0000000608147981 */ /* 0x000f22000c1e1900 */
[----:B-----5:R-:W-:-:S03]  /*17d0*/  IMAD.WIDE R16, R5, 0x4, R6 ;  /* 0x0000000405107825 */ /* 0x020fc600078e0206 */
[----:B------:R-:W5:Y:S04]  /*17e0*/  LDG.E R22, desc[UR6][R8.64+0x4] ;  /* 0x0000040608167981 */ /* 0x000f68000c1e1900 */
[----:B------:R-:W5:Y:S04]  /*17f0*/  LDG.E R6, desc[UR6][R6.64] ;  /* 0x0000000606067981 */ /* 0x000f68000c1e1900 */
[----:B------:R-:W5:Y:S01]  /*1800*/  LDG.E R16, desc[UR6][R16.64] ;  /* 0x0000000610107981 */ /* 0x000f62000c1e1900 */
[----:B------:R-:W-:Y:S01]  /*1810*/  BSSY.RECONVERGENT B0, `(.L_x_56) ;  /* 0x000001e000007945 */ /* 0x000fe20003800200 */
[----:B--2---:R-:W-:Y:S01]  /*1820*/  FMUL.RZ R2, R14, R14 ;  /* 0x0000000e0e027220 */ /* 0x004fe2000040c000 */
[----:B---3--:R-:W-:-:S04]  /*1830*/  FMUL.RZ R5, R10, R10 ;  /* 0x0000000a0a057220 */ /* 0x008fc8000040c000 */
[----:B------:R-:W-:Y:S01]  /*1840*/  FADD R2, R2, R5 ;  /* 0x0000000502027221 */ /* 0x000fe20000000000 */
[----:B----4-:R-:W-:-:S04]  /*1850*/  FMUL.RZ R5, R20, R20 ;  /* 0x0000001414057220 */ /* 0x010fc8000040c000 */
[----:B------:R-:W-:Y:S01]  /*1860*/  FADD R2, R2, R5 ;  /* 0x0000000502027221 */ /* 0x000fe20000000000 */
[----:B-----5:R-:W-:Y:S01]  /*1870*/  FMUL.RZ R5, R22, R22 ;  /* 0x0000001616057220 */ /* 0x020fe2000040c000 */
[----:B------:R-:W-:-:S03]  /*1880*/  FMUL.RZ R11, R6, R6 ;  /* 0x00000006060b7220 */ /* 0x000fc6000040c000 */
[----:B------:R-:W-:Y:S01]  /*1890*/  FADD R2, R2, R5 ;  /* 0x0000000502027221 */ /* 0x000fe20000000000 */
[----:B------:R-:W-:-:S03]  /*18a0*/  FMUL.RZ R5, R16, R16 ;  /* 0x0000001010057220 */ /* 0x000fc6000040c000 */
[----:B------:R-:W-:-:S04]  /*18b0*/  FADD R2, R2, R11 ;  /* 0x0000000b02027221 */ /* 0x000fc80000000000 */
[----:B------:R-:W-:-:S04]  /*18c0*/  FADD R2, R2, R5 ;  /* 0x0000000502027221 */ /* 0x000fc80000000000 */
[----:B------:R-:W-:-:S05]  /*18d0*/  FMUL.RZ R20, R2, 0.5 ;  /* 0x3f00000002147820 */ /* 0x000fca000040c000 */
[----:B------:R-:W-:-:S04]  /*18e0*/  IADD3 R2, PT, PT, R20, -0xd000000, RZ ;  /* 0xf300000014027810 */ /* 0x000fc80007ffe0ff */
[----:B------:R-:W-:-:S13]  /*18f0*/  ISETP.GT.U32.AND P0, PT, R2, 0x727fffff, PT ;  /* 0x727fffff0200780c */ /* 0x000fda0003f04070 */
[----:B0-----:R-:W-:Y:S05]  /*1900*/  @!P0 BRA `(.L_x_57) ;  /* 0x0000000000148947 */ /* 0x001fea0003800000 */
[----:B------:R-:W-:Y:S01]  /*1910*/  BSSY.RECONVERGENT B1, `(.L_x_58) ;  /* 0x0000003000017945 */ /* 0x000fe20003800200 */
[----:B------:R-:W-:-:S07]  /*1920*/  MOV R22, 0x1940 ;  /* 0x0000194000167802 */ /* 0x000fce0000000f00 */
[----:B------:R-:W-:Y:S05]  /*1930*/  CALL.REL.NOINC `($__internal_1_$__cuda_sm20_sqrt_rz_f32_slowpath) ;  /* 0x0000000400787944 */ /* 0x000fea0003c00000 */
[----:B------:R-:W-:Y:S05]  /*1940*/  BSYNC.RECONVERGENT B1 ;  /* 0x0000000000017941 */ /* 0x000fea0003800200 */
.L_x_58:
[----:B------:R-:W-:Y:S05]  /*1950*/  BRA `(.L_x_59) ;  /* 0x0000000000247947 */ /* 0x000fea0003800000 */
.L_x_57:
        /* <DEDUP_REMOVED lines=9> */
.L_x_59:
[----:B------:R-:W-:Y:S05]  /*19f0*/  BSYNC.RECONVERGENT B0 ;  /* 0x0000000000007941 */ /* 0x000fea0003800200 */
.L_x_56:
[----:B------:R-:W2:Y:S01]  /*1a00*/  LDG.E R2, desc[UR6][R18.64] ;  /* 0x0000000612027981 */ /* 0x000ea2000c1e1900 */
[----:B------:R-:W-:Y:S01]  /*1a10*/  PLOP3.LUT P0, PT, PT, PT, PT, 0x80, 0x8 ;  /* 0x000000000008781c */ /* 0x000fe20003f0f070 */
[----:B------:R-:W0:Y:S01]  /*1a20*/  LDC.64 R6, c[0x0][0x398] ;  /* 0x0000e600ff067b82 */ /* 0x000e220000000a00 */
[----:B------:R-:W-:Y:S01]  /*1a30*/  HFMA2 R9, -RZ, RZ, 1.875, 0 ;  /* 0x3f800000ff097431 */ /* 0x000fe200000001ff */
[----:B------:R-:W-:Y:S01]  /*1a40*/  IADD3 R3, PT, PT, R3, 0x2, RZ ;  /* 0x0000000203037810 */ /* 0x000fe20007ffe0ff */
[----:B0-----:R-:W-:Y:S01]  /*1a50*/  IMAD.WIDE R4, R4, 0x4, R6 ;  /* 0x0000000404047825 */ /* 0x001fe200078e0206 */
[----:B--2---:R-:W-:-:S13]  /*1a60*/  FSETP.GT.AND P1, PT, R23, R2, PT ;  /* 0x000000021700720b */ /* 0x004fda0003f24000 */
[----:B------:R-:W-:-:S04]  /*1a70*/  @P1 FSETP.GEU.AND P2, PT, |R23|, 1.175494350822287508e-38, PT ;  /* 0x008000001700180b */ /* 0x000fc80003f4e200 */
[----:B------:R-:W-:-:S13]  /*1a80*/  @P1 PLOP3.LUT P0, PT, P2, PT, PT, 0x80, 0x8 ;  /* 0x000000000008181c */ /* 0x000fda000170f070 */
[----:B------:R-:W-:Y:S01]  /*1a90*/  @!P0 FMUL R23, R23, 16777216 ;  /* 0x4b80000017178820 */ /* 0x000fe20000400000 */
[----:B------:R-:W-:-:S03]  /*1aa0*/  @!P0 FMUL R2, R2, 16777216 ;  /* 0x4b80000002028820 */ /* 0x000fc60000400000 */
[----:B------:R-:W0:Y:S02]  /*1ab0*/  @P1 MUFU.RCP R11, R23 ;  /* 0x00000017000b1308 */ /* 0x000e240000001000 */
[----:B0-----:R-:W-:-:S05]  /*1ac0*/  @P1 FMUL R9, R11, R2 ;  /* 0x000000020b091220 */ /* 0x001fca0000400000 */
[----:B------:R0:W-:Y:S02]  /*1ad0*/  STG.E desc[UR6][R4.64], R9 ;  /* 0x0000000904007986 */ /* 0x0001e4000c101906 */
.L_x_51:
[----:B------:R-:W2:Y:S02]  /*1ae0*/  LDC R2, c[0x0][0x3b4] ;  /* 0x0000ed00ff027b82 */ /* 0x000ea40000000800 */
[----:B--2---:R-:W-:-:S04]  /*1af0*/  LOP3.LUT R2, R2, 0x1, RZ, 0xc0, !PT ;  /* 0x0000000102027812 */ /* 0x004fc800078ec0ff */
[----:B------:R-:W-:-:S13]  /*1b00*/  ISETP.NE.U32.AND P0, PT, R2, 0x1, PT ;  /* 0x000000010200780c */ /* 0x000fda0003f05070 */
[----:B------:R-:W-:Y:S05]  /*1b10*/  @P0 EXIT ;  /* 0x000000000000094d */ /* 0x000fea0003800000 */
[----:B0-----:R-:W0:Y:S01]  /*1b20*/  LDC.64 R4, c[0x0][0x380] ;  /* 0x0000e000ff047b82 */ /* 0x001e220000000a00 */
        /* <DEDUP_REMOVED lines=38> */
.L_x_62:
[----:B------:R-:W-:Y:S05]  /*1d90*/  BRA `(.L_x_63) ;  /* 0x0000000000247947 */ /* 0x000fea0003800000 */
.L_x_61:
        /* <DEDUP_REMOVED lines=9> */
.L_x_63:
[----:B------:R-:W-:Y:S05]  /*1e30*/  BSYNC.RECONVERGENT B0 ;  /* 0x0000000000007941 */ /* 0x000fea0003800200 */
.L_x_60:
[----:B------:R-:W2:Y:S01]  /*1e40*/  LDG.E R4, desc[UR6][R18.64] ;  /* 0x0000000612047981 */ /* 0x000ea2000c1e1900 */
[----:B------:R-:W-:Y:S01]  /*1e50*/  PLOP3.LUT P0, PT, PT, PT, PT, 0x80, 0x8 ;  /* 0x000000000008781c */ /* 0x000fe20003f0f070 */
[----:B------:R-:W0:Y:S01]  /*1e60*/  LDC.64 R2, c[0x0][0x398] ;  /* 0x0000e600ff027b82 */ /* 0x000e220000000a00 */
[----:B------:R-:W-:Y:S02]  /*1e70*/  HFMA2 R5, -RZ, RZ, 1.875, 0 ;  /* 0x3f800000ff057431 */ /* 0x000fe400000001ff */
        /* <DEDUP_REMOVED lines=8> */
[----:B------:R-:W-:Y:S01]  /*1f00*/  STG.E desc[UR6][R2.64], R5 ;  /* 0x0000000502007986 */ /* 0x000fe2000c101906 */
[----:B------:R-:W-:Y:S05]  /*1f10*/  EXIT ;  /* 0x000000000000794d */ /* 0x000fea0003800000 */
        .weak           $__internal_1_$__cuda_sm20_sqrt_rz_f32_slowpath
        .type           $__internal_1_$__cuda_sm20_sqrt_rz_f32_slowpath,@function
        .size           $__internal_1_$__cuda_sm20_sqrt_rz_f32_slowpath,(.L_x_91 - $__internal_1_$__cuda_sm20_sqrt_rz_f32_slowpath)
$__internal_1_$__cuda_sm20_sqrt_rz_f32_slowpath:
[----:B------:R-:W-:-:S13]  /*1f20*/  LOP3.LUT P0, RZ, R20, 0x7fffffff, RZ, 0xc0, !PT ;  /* 0x7fffffff14ff7812 */ /* 0x000fda000780c0ff */
[----:B------:R-:W-:Y:S01]  /*1f30*/  @!P0 MOV R23, R20 ;  /* 0x0000001400178202 */ /* 0x000fe20000000f00 */
[----:B------:R-:W-:Y:S06]  /*1f40*/  @!P0 BRA `(.L_x_64) ;  /* 0x0000000000508947 */ /* 0x000fec0003800000 */
[----:B------:R-:W-:-:S13]  /*1f50*/  FSETP.GEU.FTZ.AND P0, PT, R20, RZ, PT ;  /* 0x000000ff1400720b */ /* 0x000fda0003f1e000 */
[----:B------:R-:W-:Y:S01]  /*1f60*/  @!P0 MOV R23, 0x7fffffff ;  /* 0x7fffffff00178802 */ /* 0x000fe20000000f00 */
[----:B------:R-:W-:Y:S06]  /*1f70*/  @!P0 BRA `(.L_x_64) ;  /* 0x0000000000448947 */ /* 0x000fec0003800000 */
[----:B------:R-:W-:-:S13]  /*1f80*/  FSETP.GTU.FTZ.AND P0, PT, |R20|, +INF , PT ;  /* 0x7f8000001400780b */ /* 0x000fda0003f1c200 */
[----:B------:R-:W-:Y:S01]  /*1f90*/  @P0 FADD.FTZ R23, R20, 1 ;  /* 0x3f80000014170421 */ /* 0x000fe20000010000 */
[----:B------:R-:W-:Y:S06]  /*1fa0*/  @P0 BRA `(.L_x_64) ;  /* 0x0000000000380947 */ /* 0x000fec0003800000 */
[----:B------:R-:W-:-:S13]  /*1fb0*/  FSETP.NEU.FTZ.AND P0, PT, |R20|, +INF , PT ;  /* 0x7f8000001400780b */ /* 0x000fda0003f1d200 */
[----:B------:R-:W-:Y:S01]  /*1fc0*/  @!P0 MOV R23, R20 ;  /* 0x0000001400178202 */ /* 0x000fe20000000f00 */
[----:B------:R-:W-:Y:S06]  /*1fd0*/  @!P0 BRA `(.L_x_64) ;  /* 0x00000000002c8947 */ /* 0x000fec0003800000 */
[----:B------:R-:W-:-:S04]  /*1fe0*/  FFMA R21, R20, 1.84467440737095516160e+19, RZ ;  /* 0x5f80000014157823 */ /* 0x000fc800000000ff */
        /* <DEDUP_REMOVED lines=8> */
[----:B------:R-:W-:-:S04]  /*2070*/  FFMA.RZ R23, R20, R26, R23 ;  /* 0x0000001a14177223 */ /* 0x000fc8000000c017 */
[----:B------:R-:W-:-:S07]  /*2080*/  FMUL.FTZ R23, R23, 2.3283064365386962891e-10 ;  /* 0x2f80000017177820 */ /* 0x000fce0000410000 */
.L_x_64:
[----:B------:R-:W-:Y:S01]  /*2090*/  HFMA2 R21, -RZ, RZ, 0, 0 ;  /* 0x00000000ff157431 */ /* 0x000fe200000001ff */
[----:B------:R-:W-:-:S04]  /*20a0*/  MOV R20, R22 ;  /* 0x0000001600147202 */ /* 0x000fc80000000f00 */
[----:B------:R-:W-:Y:S05]  /*20b0*/  RET.REL.NODEC R20 `(_Z6krnl_4PfS_S_S_S_iiiiiiif) ;  /* 0xffffffdc14d07950 */ /* 0x000fea0003c3ffff */
.L_x_65:
        /* <DEDUP_REMOVED lines=12> */
.L_x_91:


//--------------------- .text._Z6krnl_zPfS_fiiiiiiif --------------------------
	.section	.text._Z6krnl_zPfS_fiiiiiiif,"ax",@progbits
	.align	128
.text._Z6krnl_zPfS_fiiiiiiif:
        .type           _Z6krnl_zPfS_fiiiiiiif,@function
        .size           _Z6krnl_zPfS_fiiiiiiif,(.L_x_93 - _Z6krnl_zPfS_fiiiiiiif)
        .other          _Z6krnl_zPfS_fiiiiiiif,@"STO_CUDA_ENTRY STV_DEFAULT"
_Z6krnl_zPfS_fiiiiiiif:
        /* <DEDUP_REMOVED lines=19> */
[----:B------:R-:W0:Y:S01]  /*0130*/  LDCU UR5, c[0x0][0x368] ;  /* 0x00006d00ff0577ac */ /* 0x000e220008000800 */
[----:B------:R-:W-:-:S03]  /*0140*/  SHF.R.S32.HI R0, RZ, 0x8, R0 ;  /* 0x00000008ff007819 */ /* 0x000fc60000011400 */
[----:B------:R-:W-:Y:S01]  /*0150*/  SHF.L.U32 R2, R2, 0x8, RZ ;  /* 0x0000000802027819 */ /* 0x000fe200000006ff */
[----:B------:R-:W-:-:S03]  /*0160*/  USHF.R.S32.HI UR4, URZ, 0x8, UR4 ;  /* 0x00000008ff047899 */ /* 0x000fc60008011404 */
[----:B------:R-:W-:-:S05]  /*0170*/  SHF.R.S32.HI R2, RZ, 0x8, R2 ;  /* 0x00000008ff027819 */ /* 0x000fca0000011402 */
[----:B--2---:R-:W-:Y:S02]  /*0180*/  IMAD R3, R2, UR6, R3 ;  /* 0x0000000602037c24 */ /* 0x004fe4000f8e0203 */
[----:B----4-:R-:W-:Y:S01]  /*0190*/  IMAD R2, R4, UR4, R5 ;  /* 0x0000000404027c24 */ /* 0x010fe2000f8e0205 */
[----:B---3--:R-:W-:Y:S02]  /*01a0*/  UIADD3 UR4, UPT, UPT, UR9, -0x1, URZ ;  /* 0xffffffff09047890 */ /* 0x008fe4000fffe0ff */
[----:B------:R-:W-:Y:S01]  /*01b0*/  ISETP.GE.AND P0, PT, R3, UR7, PT ;  /* 0x0000000703007c0c */ /* 0x000fe2000bf06270 */
[----:B0-----:R-:W-:-:S03]  /*01c0*/  IMAD R4, R0, UR5, R7 ;  /* 0x0000000500047c24 */ /* 0x001fc6000f8e0207 */
        /* <DEDUP_REMOVED lines=9> */
[----:B------:R-:W0:Y:S01]  /*0260*/  LDCU UR8, c[0x0][0x3a4] ;  /* 0x00007480ff0877ac */ /* 0x000e220008000800 */
[----:B------:R-:W-:Y:S02]  /*0270*/  IADD3 R4, PT, PT, R4, 0x1, RZ ;  /* 0x0000000104047810 */ /* 0x000fe40007ffe0ff */
[----:B------:R-:W-:Y:S01]  /*0280*/  ISETP.GE.U32.AND P1, PT, R0, 0x8, PT ;  /* 0x000000080000780c */ /* 0x000fe20003f26070 */
[----:B------:R-:W1:Y:S01]  /*0290*/  LDCU UR4, c[0x0][0x3a8] ;  /* 0x00007500ff0477ac */ /* 0x000e620008000800 */
[----:B------:R-:W-:Y:S02]  /*02a0*/  LOP3.LUT R5, R4, 0xffffff, RZ, 0xc0, !PT ;  /* 0x00ffffff04057812 */ /* 0x000fe400078ec0ff */
[----:B------:R-:W-:Y:S01]  /*02b0*/  LOP3.LUT R16, R0, 0x7, RZ, 0xc0, !PT ;  /* 0x0000000700107812 */ /* 0x000fe200078ec0ff */
[----:B------:R-:W2:Y:S03]  /*02c0*/  LDCU.64 UR6, c[0x0][0x358] ;  /* 0x00006b00ff0677ac */ /* 0x000ea60008000a00 */
[----:B------:R-:W-:Y:S01]  /*02d0*/  ISETP.NE.AND P0, PT, R16, RZ, PT ;  /* 0x000000ff1000720c */ /* 0x000fe20003f05270 */
[----:B0-----:R-:W-:-:S02]  /*02e0*/  ULOP3.LUT UR5, UR8, 0xffffff, URZ, 0xc0, !UPT ;  /* 0x00ffffff08057892 */ /* 0x001fc4000f8ec0ff */
[----:B-1----:R-:W-:-:S04]  /*02f0*/  ULOP3.LUT UR4, UR4, 0xffffff, URZ, 0xc0, !UPT ;  /* 0x00ffffff04047892 */ /* 0x002fc8000f8ec0ff */
[----:B------:R-:W-:-:S05]  /*0300*/  IMAD R2, R5, UR5, R2 ;  /* 0x0000000505027c24 */ /* 0x000fca000f8e0202 */
[----:B------:R-:W-:Y:S01]  /*0310*/  IADD3 R2, PT, PT, R3, R2, RZ ;  /* 0x0000000203027210 */ /* 0x000fe20007ffe0ff */
[----:B------:R-:W-:Y:S01]  /*0320*/  HFMA2 R3, -RZ, RZ, 0, 0 ;  /* 0x00000000ff037431 */ /* 0x000fe200000001ff */
[----:B--2---:R-:W-:Y:S06]  /*0330*/  @!P1 BRA `(.L_x_66) ;  /* 0x0000000400e49947 */ /* 0x004fec0003800000 */
[----:B------:R-:W-:Y:S01]  /*0340*/  LOP3.LUT R3, R0, 0x7ffffff8, RZ, 0xc0, !PT ;  /* 0x7ffffff800037812 */ /* 0x000fe200078ec0ff */
[----:B------:R-:W0:Y:S01]  /*0350*/  LDCU UR5, c[0x0][0x390] ;  /* 0x00007200ff0577ac */ /* 0x000e220008000800 */
[----:B------:R-:W-:Y:S02]  /*0360*/  MOV R8, 0x3 ;  /* 0x0000000300087802 */ /* 0x000fe40000000f00 */
[----:B------:R-:W-:-:S07]  /*0370*/  IADD3 R9, PT, PT, -R3, RZ, RZ ;  /* 0x000000ff03097210 */ /* 0x000fce0007ffe1ff */
.L_x_67:
[----:B-1----:R-:W1:Y:S01]  /*0380*/  LDC.64 R6, c[0x0][0x388] ;  /* 0x0000e200ff067b82 */ /* 0x002e620000000a00 */
[----:B------:R-:W-:-:S04]  /*0390*/  IADD3 R10, PT, PT, R8, -0x3, RZ ;  /* 0xfffffffd080a7810 */ /* 0x000fc80007ffe0ff */
[----:B------:R-:W-:-:S03]  /*03a0*/  LOP3.LUT R11, R10, 0xfffff8, RZ, 0xc0, !PT ;  /* 0x00fffff80a0b7812 */ /* 0x000fc600078ec0ff */
[----:B------:R-:W2:Y:S02]  /*03b0*/  LDC.64 R4, c[0x0][0x380] ;  /* 0x0000e000ff047b82 */ /* 0x000ea40000000a00 */
[----:B------:R-:W-:-:S05]  /*03c0*/  IMAD R11, R11, UR4, R2 ;  /* 0x000000040b0b7c24 */ /* 0x000fca000f8e0202 */
[C---:B------:R-:W-:Y:S01]  /*03d0*/  IADD3 R15, PT, PT, R11.reuse, -UR8, RZ ;  /* 0x800000080b0f7c10 */ /* 0x040fe2000fffe0ff */
[----:B-1----:R-:W-:-:S04]  /*03e0*/  IMAD.WIDE R12, R11, 0x4, R6 ;  /* 0x000000040b0c7825 */ /* 0x002fc800078e0206 */
[----:B------:R-:W-:Y:S02]  /*03f0*/  IMAD.WIDE R14, R15, 0x4, R6 ;  /* 0x000000040f0e7825 */ /* 0x000fe400078e0206 */
[----:B------:R-:W3:Y:S04]  /*0400*/  LDG.E R12, desc[UR6][R12.64] ;  /* 0x000000060c0c7981 */ /* 0x000ee8000c1e1900 */
[----:B------:R-:W3:Y:S01]  /*0410*/  LDG.E R15, desc[UR6][R14.64] ;  /* 0x000000060e0f7981 */ /* 0x000ee2000c1e1900 */
[----:B--2---:R-:W-:-:S05]  /*0420*/  IMAD.WIDE R10, R11, 0x4, R4 ;  /* 0x000000040b0a7825 */ /* 0x004fca00078e0204 */
[----:B------:R-:W2:Y:S01]  /*0430*/  LDG.E R18, desc[UR6][R10.64] ;  /* 0x000000060a127981 */ /* 0x000ea2000c1e1900 */
[----:B------:R-:W-:-:S04]  /*0440*/  IADD3 R17, PT, PT, R8, -0x2, RZ ;  /* 0xfffffffe08117810 */ /* 0x000fc80007ffe0ff */
[----:B------:R-:W-:-:S05]  /*0450*/  LOP3.LUT R17, R17, 0xfffff9, RZ, 0xc0, !PT ;  /* 0x00fffff911117812 */ /* 0x000fca00078ec0ff */
[----:B------:R-:W-:-:S05]  /*0460*/  IMAD R21, R17, UR4, R2 ;  /* 0x0000000411157c24 */ /* 0x000fca000f8e0202 */
[C---:B------:R-:W-:Y:S01]  /*0470*/  IADD3 R19, PT, PT, R21.reuse, -UR8, RZ ;  /* 0x8000000815137c10 */ /* 0x040fe2000fffe0ff */
[----:B---3--:R-:W-:Y:S01]  /*0480*/  FADD.RZ R17, R12, -R15 ;  /* 0x8000000f0c117221 */ /* 0x008fe2000000c000 */
[----:B------:R-:W-:-:S04]  /*0490*/  IMAD.WIDE R14, R21, 0x4, R6 ;  /* 0x00000004150e7825 */ /* 0x000fc800078e0206 */
[----:B0-----:R-:W-:-:S04]  /*04a0*/  FMUL.RZ R17, R17, UR5 ;  /* 0x0000000511117c20 */ /* 0x001fc8000840c000 */
[----:B--2---:R-:W-:Y:S01]  /*04b0*/  FADD.RZ R17, R17, R18 ;  /* 0x0000001211117221 */ /* 0x004fe2000000c000 */
        /* <DEDUP_REMOVED lines=11> */
[----:B--2---:R-:W-:Y:S01]  /*0570*/  FADD.RZ R20, R14, -R19 ;  /* 0x800000130e147221 */ /* 0x004fe2000000c000 */
[----:B------:R-:W-:-:S04]  /*0580*/  IMAD.WIDE R18, R25, 0x4, R6 ;  /* 0x0000000419127825 */ /* 0x000fc800078e0206 */
[----:B------:R-:W-:Y:S01]  /*0590*/  FMUL.RZ R20, R20, UR5 ;  /* 0x0000000514147c20 */ /* 0x000fe2000840c000 */
[----:B------:R-:W-:-:S04]  /*05a0*/  IMAD.WIDE R14, R23, 0x4, R6 ;  /* 0x00000004170e7825 */ /* 0x000fc800078e0206 */
[----:B---3--:R-:W-:-:S05]  /*05b0*/  FADD.RZ R21, R20, R21 ;  /* 0x0000001514157221 */ /* 0x008fca000000c000 */
        /* <DEDUP_REMOVED lines=8> */
[----:B--2---:R-:W-:Y:S01]  /*0640*/  FADD.RZ R17, R14, -R19 ;  /* 0x800000130e117221 */ /* 0x004fe2000000c000 */
[----:B------:R-:W-:-:S04]  /*0650*/  IMAD.WIDE R18, R23, 0x4, R6 ;  /* 0x0000000417127825 */ /* 0x000fc800078e0206 */
[----:B------:R-:W-:-:S04]  /*0660*/  FMUL.RZ R17, R17, UR5 ;  /* 0x0000000511117c20 */ /* 0x000fc8000840c000 */
[----:B---3--:R-:W-:Y:S01]  /*0670*/  FADD.RZ R17, R17, R20 ;  /* 0x0000001411117221 */ /* 0x008fe2000000c000 */
        /* <DEDUP_REMOVED lines=54> */
[----:B--2---:R-:W-:-:S04]  /*09e0*/  FADD.RZ R17, R14, -R19 ;  /* 0x800000130e117221 */ /* 0x004fc8000000c000 */
[----:B------:R-:W-:-:S04]  /*09f0*/  FMUL.RZ R17, R17, UR5 ;  /* 0x0000000511117c20 */ /* 0x000fc8000840c000 */
[----:B---3--:R-:W-:-:S05]  /*0a00*/  FADD.RZ R17, R17, R20 ;  /* 0x0000001411117221 */ /* 0x008fca000000c000 */
[----:B------:R1:W-:Y:S04]  /*0a10*/  STG.E desc[UR6][R10.64], R17 ;  /* 0x000000110a007986 */ /* 0x0003e8000c101906 */
[----:B------:R-:W2:Y:S04]  /*0a20*/  LDG.E R12, desc[UR6][R12.64] ;  /* 0x000000060c0c7981 */ /* 0x000ea8000c1e1900 */
[----:B------:R-:W2:Y:S04]  /*0a30*/  LDG.E R7, desc[UR6][R6.64] ;  /* 0x0000000606077981 */ /* 0x000ea8000c1e1900 */
[----:B------:R-:W3:Y:S01]  /*0a40*/  LDG.E R15, desc[UR6][R4.64] ;  /* 0x00000006040f7981 */ /* 0x000ee2000c1e1900 */
[----:B------:R-:W-:-:S02]  /*0a50*/  IADD3 R9, PT, PT, R9, 0x8, RZ ;  /* 0x0000000809097810 */ /* 0x000fc40007ffe0ff */
[----:B------:R-:W-:Y:S02]  /*0a60*/  IADD3 R8, PT, PT, R8, 0x8, RZ ;  /* 0x0000000808087810 */ /* 0x000fe40007ffe0ff */
[----:B------:R-:W-:Y:S01]  /*0a70*/  ISETP.NE.AND P1, PT, R9, RZ, PT ;  /* 0x000000ff0900720c */ /* 0x000fe20003f25270 */
[----:B--2---:R-:W-:-:S04]  /*0a80*/  FADD.RZ R14, R12, -R7 ;  /* 0x800000070c0e7221 */ /* 0x004fc8000000c000 */
[----:B------:R-:W-:-:S04]  /*0a90*/  FMUL.RZ R14, R14, UR5 ;  /* 0x000000050e0e7c20 */ /* 0x000fc8000840c000 */
[----:B---3--:R-:W-:-:S05]  /*0aa0*/  FADD.RZ R15, R14, R15 ;  /* 0x0000000f0e0f7221 */ /* 0x008fca000000c000 */
[----:B------:R1:W-:Y:S01]  /*0ab0*/  STG.E desc[UR6][R4.64], R15 ;  /* 0x0000000f04007986 */ /* 0x0003e2000c101906 */
[----:B------:R-:W-:Y:S05]  /*0ac0*/  @P1 BRA `(.L_x_67) ;  /* 0xfffffff8002c1947 */ /* 0x000fea000383ffff */
.L_x_66:
[----:B------:R-:W-:Y:S05]  /*0ad0*/  @!P0 EXIT ;  /* 0x000000000000894d */ /* 0x000fea0003800000 */
[----:B------:R-:W-:Y:S02]  /*0ae0*/  ISETP.GE.U32.AND P0, PT, R16, 0x4, PT ;  /* 0x000000041000780c */ /* 0x000fe40003f06070 */
[----:B-1----:R-:W-:-:S04]  /*0af0*/  LOP3.LUT R17, R0, 0x3, RZ, 0xc0, !PT ;  /* 0x0000000300117812 */ /* 0x002fc800078ec0ff */
[----:B------:R-:W-:-:S07]  /*0b00*/  ISETP.NE.AND P1, PT, R17, RZ, PT ;  /* 0x000000ff1100720c */ /* 0x000fce0003f25270 */
[----:B------:R-:W-:Y:S06]  /*0b10*/  @!P0 BRA `(.L_x_68) ;  /* 0x0000000000ec8947 */ /* 0x000fec0003800000 */
[----:B------:R-:W0:Y:S01]  /*0b20*/  LDC.64 R6, c[0x0][0x388] ;  /* 0x0000e200ff067b82 */ /* 0x000e220000000a00 */
[----:B------:R-:W-:Y:S01]  /*0b30*/  LOP3.LUT R9, R3, 0xffffff, RZ, 0xc0, !PT ;  /* 0x00ffffff03097812 */ /* 0x000fe200078ec0ff */
[----:B------:R-:W1:Y:S04]  /*0b40*/  LDCU UR5, c[0x0][0x390] ;  /* 0x00007200ff0577ac */ /* 0x000e680008000800 */
[----:B------:R-:W-:Y:S02]  /*0b50*/  IMAD R9, R9, UR4, R2 ;  /* 0x0000000409097c24 */ /* 0x000fe4000f8e0202 */
[----:B------:R-:W2:Y:S03]  /*0b60*/  LDC.64 R4, c[0x0][0x380] ;  /* 0x0000e000ff047b82 */ /* 0x000ea60000000a00 */
[C---:B------:R-:W-:Y:S01]  /*0b70*/  IADD3 R13, PT, PT, R9.reuse, -UR8, RZ ;  /* 0x80000008090d7c10 */ /* 0x040fe2000fffe0ff */
[----:B0-----:R-:W-:-:S04]  /*0b80*/  IMAD.WIDE R10, R9, 0x4, R6 ;  /* 0x00000004090a7825 */ /* 0x001fc800078e0206 */
[----:B------:R-:W-:Y:S02]  /*0b90*/  IMAD.WIDE R12, R13, 0x4, R6 ;  /* 0x000000040d0c7825 */ /* 0x000fe400078e0206 */
[----:B------:R-:W3:Y:S04]  /*0ba0*/  LDG.E R10, desc[UR6][R10.64] ;  /* 0x000000060a0a7981 */ /* 0x000ee8000c1e1900 */
[----:B------:R-:W3:Y:S01]  /*0bb0*/  LDG.E R13, desc[UR6][R12.64] ;  /* 0x000000060c0d7981 */ /* 0x000ee2000c1e1900 */
[----:B--2---:R-:W-:-:S05]  /*0bc0*/  IMAD.WIDE R8, R9, 0x4, R4 ;  /* 0x0000000409087825 */ /* 0x004fca00078e0204 */
[----:B------:R-:W2:Y:S01]  /*0bd0*/  LDG.E R15, desc[UR6][R8.64] ;  /* 0x00000006080f7981 */ /* 0x000ea2000c1e1900 */
[----:B------:R-:W-:-:S04]  /*0be0*/  IADD3 R14, PT, PT, R3, 0x1, RZ ;  /* 0x00000001030e7810 */ /* 0x000fc80007ffe0ff */
[----:B------:R-:W-:-:S05]  /*0bf0*/  LOP3.LUT R19, R14, 0xffffff, RZ, 0xc0, !PT ;  /* 0x00ffffff0e137812 */ /* 0x000fca00078ec0ff */
[----:B------:R-:W-:-:S05]  /*0c00*/  IMAD R21, R19, UR4, R2 ;  /* 0x0000000413157c24 */ /* 0x000fca000f8e0202 */
[C---:B------:R-:W-:Y:S01]  /*0c10*/  IADD3 R23, PT, PT, R21.reuse, -UR8, RZ ;  /* 0x8000000815177c10 */ /* 0x040fe2000fffe0ff */
[----:B---3--:R-:W-:Y:S01]  /*0c20*/  FADD.RZ R14, R10, -R13 ;  /* 0x8000000d0a0e7221 */ /* 0x008fe2000000c000 */
[----:B------:R-:W-:-:S04]  /*0c30*/  IMAD.WIDE R12, R21, 0x4, R6 ;  /* 0x00000004150c7825 */ /* 0x000fc800078e0206 */
[----:B-1----:R-:W-:-:S04]  /*0c40*/  FMUL.RZ R14, R14, UR5 ;  /* 0x000000050e0e7c20 */ /* 0x002fc8000840c000 */
[----:B--2---:R-:W-:Y:S01]  /*0c50*/  FADD.RZ R19, R14, R15 ;  /* 0x0000000f0e137221 */ /* 0x004fe2000000c000 */
        /* <DEDUP_REMOVED lines=34> */
[----:B------:R-:W-:Y:S01]  /*0e80*/  IADD3 R3, PT, PT, R3, 0x4, RZ ;  /* 0x0000000403037810 */ /* 0x000fe20007ffe0ff */
[----:B--2---:R-:W-:-:S04]  /*0e90*/  FADD.RZ R12, R10, -R7 ;  /* 0x800000070a0c7221 */ /* 0x004fc8000000c000 */
[----:B------:R-:W-:-:S04]  /*0ea0*/  FMUL.RZ R12, R12, UR5 ;  /* 0x000000050c0c7c20 */ /* 0x000fc8000840c000 */
[----:B---3--:R-:W-:-:S05]  /*0eb0*/  FADD.RZ R13, R12, R13 ;  /* 0x0000000d0c0d7221 */ /* 0x008fca000000c000 */
[----:B------:R0:W-:Y:S02]  /*0ec0*/  STG.E desc[UR6][R4.64], R13 ;  /* 0x0000000d04007986 */ /* 0x0001e4000c101906 */
.L_x_68:
[----:B------:R-:W-:Y:S05]  /*0ed0*/  @!P1 EXIT ;  /* 0x000000000000994d */ /* 0x000fea0003800000 */
[----:B------:R-:W-:Y:S02]  /*0ee0*/  ISETP.NE.AND P0, PT, R17, 0x1, PT ;  /* 0x000000011100780c */ /* 0x000fe40003f05270 */
[----:B------:R-:W-:-:S04]  /*0ef0*/  LOP3.LUT R0, R0, 0x1, RZ, 0xc0, !PT ;  /* 0x0000000100007812 */ /* 0x000fc800078ec0ff */
[----:B------:R-:W-:-:S07]  /*0f00*/  ISETP.NE.U32.AND P1, PT, R0, 0x1, PT ;  /* 0x000000010000780c */ /* 0x000fce0003f25070 */
[----:B------:R-:W-:Y:S06]  /*0f10*/  @!P0 BRA `(.L_x_69) ;  /* 0x00000000007c8947 */ /* 0x000fec0003800000 */
[----:B------:R-:W1:Y:S01]  /*0f20*/  LDC.64 R6, c[0x0][0x388] ;  /* 0x0000e200ff067b82 */ /* 0x000e620000000a00 */
[----:B0-----:R-:W-:Y:S01]  /*0f30*/  LOP3.LUT R9, R3, 0xffffff, RZ, 0xc0, !PT ;  /* 0x00ffffff03097812 */ /* 0x001fe200078ec0ff */
[----:B------:R-:W0:Y:S04]  /*0f40*/  LDCU UR5, c[0x0][0x390] ;  /* 0x00007200ff0577ac */ /* 0x000e280008000800 */
[----:B------:R-:W-:Y:S02]  /*0f50*/  IMAD R9, R9, UR4, R2 ;  /* 0x0000000409097c24 */ /* 0x000fe4000f8e0202 */
[----:B------:R-:W2:Y:S03]  /*0f60*/  LDC.64 R4, c[0x0][0x380] ;  /* 0x0000e000ff047b82 */ /* 0x000ea60000000a00 */
[C---:B------:R-:W-:Y:S01]  /*0f70*/  IADD3 R13, PT, PT, R9.reuse, -UR8, RZ ;  /* 0x80000008090d7c10 */ /* 0x040fe2000fffe0ff */
[----:B-1----:R-:W-:-:S04]  /*0f80*/  IMAD.WIDE R10, R9, 0x4, R6 ;  /* 0x00000004090a7825 */ /* 0x002fc800078e0206 */
        /* <DEDUP_REMOVED lines=9> */
[----:B------:R-:W-:-:S04]  /*1020*/  IMAD.WIDE R4, R17, 0x4, R4 ;  /* 0x0000000411047825 */ /* 0x000fc800078e0204 */
[----:B---3--:R-:W-:Y:S01]  /*1030*/  FADD.RZ R0, R10, -R13 ;  /* 0x8000000d0a007221 */ /* 0x008fe2000000c000 */
[----:B------:R-:W-:-:S04]  /*1040*/  IMAD.WIDE R10, R17, 0x4, R6 ;  /* 0x00000004110a7825 */ /* 0x000fc800078e0206 */
[----:B0-----:R-:W-:Y:S01]  /*1050*/  FMUL.RZ R0, R0, UR5 ;  /* 0x0000000500007c20 */ /* 0x001fe2000840c000 */
[----:B------:R-:W-:-:S04]  /*1060*/  IMAD.WIDE R6, R19, 0x4, R6 ;  /* 0x0000000413067825 */ /* 0x000fc800078e0206 */
[----:B--2---:R-:W-:-:S05]  /*1070*/  FADD.RZ R15, R0, R15 ;  /* 0x0000000f000f7221 */ /* 0x004fca000000c000 */
        /* <DEDUP_REMOVED lines=9> */
.L_x_69:
[----:B------:R-:W-:Y:S05]  /*1110*/  @P1 EXIT ;  /* 0x000000000000194d */ /* 0x000fea0003800000 */
[----:B01----:R-:W0:Y:S01]  /*1120*/  LDC.64 R4, c[0x0][0x388] ;  /* 0x0000e200ff047b82 */ /* 0x003e220000000a00 */
[----:B------:R-:W-:-:S05]  /*1130*/  LOP3.LUT R3, R3, 0xffffff, RZ, 0xc0, !PT ;  /* 0x00ffffff03037812 */ /* 0x000fca00078ec0ff */
[----:B------:R-:W-:Y:S01]  /*1140*/  IMAD R9, R3, UR4, R2 ;  /* 0x0000000403097c24 */ /* 0x000fe2000f8e0202 */
[----:B------:R-:W1:Y:S01]  /*1150*/  LDCU UR4, c[0x0][0x390] ;  /* 0x00007200ff0477ac */ /* 0x000e620008000800 */
        /* <DEDUP_REMOVED lines=8> */
[----:B---3--:R-:W-:-:S04]  /*11e0*/  FADD.RZ R0, R2, -R5 ;  /* 0x8000000502007221 */ /* 0x008fc8000000c000 */
[----:B-1----:R-:W-:-:S04]  /*11f0*/  FMUL.RZ R0, R0, UR4 ;  /* 0x0000000400007c20 */ /* 0x002fc8000840c000 */
[----:B--2---:R-:W-:-:S05]  /*1200*/  FADD.RZ R9, R0, R9 ;  /* 0x0000000900097221 */ /* 0x004fca000000c000 */
[----:B------:R-:W-:Y:S01]  /*1210*/  STG.E desc[UR6][R6.64], R9 ;  /* 0x0000000906007986 */ /* 0x000fe2000c101906 */
[----:B------:R-:W-:Y:S05]  /*1220*/  EXIT ;  /* 0x000000000000794d */ /* 0x000fea0003800000 */
.L_x_70:
        /* <DEDUP_REMOVED lines=13> */
.L_x_93:


//--------------------- .text._Z6krnl_3PfS_fiiiiiiif --------------------------
	.section	.text._Z6krnl_3PfS_fiiiiiiif,"ax",@progbits
	.align	128
.text._Z6krnl_3PfS_fiiiiiiif:
        .type           _Z6krnl_3PfS_fiiiiiiif,@function
        .size           _Z6krnl_3PfS_fiiiiiiif,(.L_x_94 - _Z6krnl_3PfS_fiiiiiiif)
        .other          _Z6krnl_3PfS_fiiiiiiif,@"STO_CUDA_ENTRY STV_DEFAULT"
_Z6krnl_3PfS_fiiiiiiif:
[----:B------:R-:W-:Y:S08]  /*0000*/  LDC R1, c[0x0][0x37c] ;  /* 0x0000df00ff017b82 */ /* 0x000ff00000000800 */
[----:B------:R-:W0:Y:S01]  /*0010*/  S2UR UR5, SR_CTAID.Y ;  /* 0x00000000000579c3 */ /* 0x000e220000002600 */
[----:B------:R-:W1:Y:S01]  /*0020*/  LDCU UR4, c[0x0][0x3b0] ;  /* 0x00007600ff0477ac */ /* 0x000e620008000800 */
[----:B------:R-:W2:Y:S01]  /*0030*/  S2R R5, SR_TID.Y ;  /* 0x0000000000057919 */ /* 0x000ea20000002200 */
[----:B------:R-:W3:Y:S01]  /*0040*/  LDCU.64 UR8, c[0x0][0x398] ;  /* 0x00007300ff0877ac */ /* 0x000ee20008000a00 */
[----:B------:R-:W4:Y:S04]  /*0050*/  S2R R6, SR_TID.X ;  /* 0x0000000000067919 */ /* 0x000f280000002100 */
[----:B------:R-:W5:Y:S01]  /*0060*/  LDC R9, c[0x0][0x3ac] ;  /* 0x0000eb00ff097b82 */ /* 0x000f620000000800 */
[----:B------:R-:W4:Y:S01]  /*0070*/  LDCU UR10, c[0x0][0x394] ;  /* 0x00007280ff0a77ac */ /* 0x000f220008000800 */
[----:B------:R-:W4:Y:S06]  /*0080*/  S2R R7, SR_TID.Z ;  /* 0x0000000000077919 */ /* 0x000f2c0000002300 */
[----:B------:R-:W4:Y:S01]  /*0090*/  LDC R3, c[0x0][0x360] ;  /* 0x0000d800ff037b82 */ /* 0x000f220000000800 */
[----:B------:R-:W2:Y:S01]  /*00a0*/  LDCU UR6, c[0x0][0x364] ;  /* 0x00006c80ff0677ac */ /* 0x000ea20008000800 */
[----:B------:R-:W4:Y:S01]  /*00b0*/  LDCU UR7, c[0x0][0x368] ;  /* 0x00006d00ff0777ac */ /* 0x000f220008000800 */
        /* <DEDUP_REMOVED lines=8> */
[----:B---3--:R-:W-:Y:S02]  /*0140*/  UIADD3 UR5, UPT, UPT, UR8, -0x1, URZ ;  /* 0xffffffff08057890 */ /* 0x008fe4000fffe0ff */
[----:B------:R-:W-:Y:S02]  /*0150*/  USHF.R.S32.HI UR4, URZ, 0x8, UR4 ;  /* 0x00000008ff047899 */ /* 0x000fe40008011404 */
[----:B------:R-:W-:-:S04]  /*0160*/  SHF.L.U32 R2, R2, 0x8, RZ ;  /* 0x0000000802027819 */ /* 0x000fc800000006ff */
[----:B------:R-:W-:-:S05]  /*0170*/  SHF.R.S32.HI R2, RZ, 0x8, R2 ;  /* 0x00000008ff027819 */ /* 0x000fca0000011402 */
[----:B--2---:R-:W-:Y:S01]  /*0180*/  IMAD R4, R2, UR6, R5 ;  /* 0x0000000602047c24 */ /* 0x004fe2000f8e0205 */
[----:B------:R-:W-:Y:S01]  /*0190*/  SHF.R.S32.HI R2, RZ, 0x8, R0 ;  /* 0x00000008ff027819 */ /* 0x000fe20000011400 */
[----:B----4-:R-:W-:-:S03]  /*01a0*/  IMAD R0, R3, UR4, R6 ;  /* 0x0000000403007c24 */ /* 0x010fc6000f8e0206 */
[----:B------:R-:W-:Y:S01]  /*01b0*/  ISETP.GE.AND P0, PT, R4, UR10, PT ;  /* 0x0000000a04007c0c */ /* 0x000fe2000bf06270 */
[----:B------:R-:W-:-:S03]  /*01c0*/  IMAD R5, R2, UR7, R7 ;  /* 0x0000000702057c24 */ /* 0x000fc6000f8e0207 */
[----:B------:R-:W-:-:S04]  /*01d0*/  ISETP.GE.OR P0, PT, R0, UR5, P0 ;  /* 0x0000000500007c0c */ /* 0x000fc80008706670 */
[----:B------:R-:W-:-:S13]  /*01e0*/  ISETP.GE.OR P0, PT, R5, UR9, P0 ;  /* 0x0000000905007c0c */ /* 0x000fda0008706670 */
[----:B------:R-:W-:Y:S05]  /*01f0*/  @P0 EXIT ;  /* 0x000000000000094d */ /* 0x000fea0003800000 */
[----:B------:R-:W0:Y:S01]  /*0200*/  LDC.64 R2, c[0x0][0x3a0] ;  /* 0x0000e800ff027b82 */ /* 0x000e220000000a00 */
[----:B------:R-:W-:Y:S01]  /*0210*/  ULOP3.LUT UR4, UR8, 0xffffff, URZ, 0xc0, !UPT ;  /* 0x00ffffff08047892 */ /* 0x000fe2000f8ec0ff */
[----:B------:R-:W-:-:S05]  /*0220*/  LOP3.LUT R4, R4, 0xffffff, RZ, 0xc0, !PT ;  /* 0x00ffffff04047812 */ /* 0x000fca00078ec0ff */
[----:B------:R-:W-:Y:S01]  /*0230*/  IMAD R7, R4, UR4, RZ ;  /* 0x0000000404077c24 */ /* 0x000fe2000f8e02ff */
[----:B0-----:R-:W-:-:S13]  /*0240*/  ISETP.GE.AND P0, PT, R2, 0x1, PT ;  /* 0x000000010200780c */ /* 0x001fda0003f06270 */
[----:B------:R-:W-:Y:S05]  /*0250*/  @!P0 EXIT ;  /* 0x000000000000894d */ /* 0x000fea0003800000 */
[----:B------:R-:W0:Y:S01]  /*0260*/  LDCU UR4, c[0x0][0x3a8] ;  /* 0x00007500ff0477ac */ /* 0x000e220008000800 */
[C---:B------:R-:W-:Y:S02]  /*0270*/  ISETP.GE.U32.AND P1, PT, R2.reuse, 0x8, PT ;  /* 0x000000080200780c */ /* 0x040fe40003f26070 */
[----:B------:R-:W-:Y:S01]  /*0280*/  LOP3.LUT R5, R5, 0xffffff, RZ, 0xc0, !PT ;  /* 0x00ffffff05057812 */ /* 0x000fe200078ec0ff */
[----:B------:R-:W1:Y:S01]  /*0290*/  LDCU.64 UR6, c[0x0][0x358] ;  /* 0x00006b00ff0677ac */ /* 0x000e620008000a00 */
[----:B------:R-:W-:Y:S01]  /*02a0*/  LOP3.LUT R4, R3, 0xffffff, RZ, 0xc0, !PT ;  /* 0x00ffffff03047812 */ /* 0x000fe200078ec0ff */
[----:B------:R-:W-:Y:S01]  /*02b0*/  HFMA2 R3, -RZ, RZ, 0, 0 ;  /* 0x00000000ff037431 */ /* 0x000fe200000001ff */
[----:B------:R-:W-:-:S03]  /*02c0*/  LOP3.LUT R16, R2, 0x7, RZ, 0xc0, !PT ;  /* 0x0000000702107812 */ /* 0x000fc600078ec0ff */
[----:B------:R-:W-:Y:S01]  /*02d0*/  IMAD R4, R5, R4, RZ ;  /* 0x0000000405047224 */ /* 0x000fe200078e02ff */
[----:B------:R-:W-:-:S04]  /*02e0*/  ISETP.NE.AND P0, PT, R16, RZ, PT ;  /* 0x000000ff1000720c */ /* 0x000fc80003f05270 */
[----:B------:R-:W-:Y:S01]  /*02f0*/  IADD3 R0, PT, PT, R7, R0, R4 ;  /* 0x0000000007007210 */ /* 0x000fe20007ffe004 */
[----:B0-----:R-:W-:-:S03]  /*0300*/  ULOP3.LUT UR4, UR4, 0xffffff, URZ, 0xc0, !UPT ;  /* 0x00ffffff04047892 */ /* 0x001fc6000f8ec0ff */
[----:B------:R-:W-:Y:S01]  /*0310*/  IADD3 R0, PT, PT, R0, 0x1, RZ ;  /* 0x0000000100007810 */ /* 0x000fe20007ffe0ff */
[----:B------:R-:W-:Y:S08]  /*0320*/  @!P1 BRA `(.L_x_71) ;  /* 0x0000000400a49947 */ /* 0x000ff00003800000 */
[----:B------:R-:W-:Y:S01]  /*0330*/  LOP3.LUT R3, R2, 0x7ffffff8, RZ, 0xc0, !PT ;  /* 0x7ffffff802037812 */ /* 0x000fe200078ec0ff */
[----:B------:R-:W0:Y:S01]  /*0340*/  LDCU UR5, c[0x0][0x390] ;  /* 0x00007200ff0577ac */ /* 0x000e220008000800 */
[----:B------:R-:W-:Y:S02]  /*0350*/  MOV R8, 0x3 ;  /* 0x0000000300087802 */ /* 0x000fe40000000f00 */
[----:B------:R-:W-:-:S07]  /*0360*/  IADD3 R9, PT, PT, -R3, RZ, RZ ;  /* 0x000000ff03097210 */ /* 0x000fce0007ffe1ff */
.L_x_72:
[----:B--2---:R-:W2:Y:S01]  /*0370*/  LDC.64 R6, c[0x0][0x388] ;  /* 0x0000e200ff067b82 */ /* 0x004ea20000000a00 */
[----:B------:R-:W-:-:S04]  /*0380*/  IADD3 R10, PT, PT, R8, -0x3, RZ ;  /* 0xfffffffd080a7810 */ /* 0x000fc80007ffe0ff */
[----:B------:R-:W-:-:S03]  /*0390*/  LOP3.LUT R11, R10, 0xfffff8, RZ, 0xc0, !PT ;  /* 0x00fffff80a0b7812 */ /* 0x000fc600078ec0ff */
[----:B------:R-:W3:Y:S02]  /*03a0*/  LDC.64 R4, c[0x0][0x380] ;  /* 0x0000e000ff047b82 */ /* 0x000ee40000000a00 */
[----:B------:R-:W-:-:S04]  /*03b0*/  IMAD R11, R11, UR4, R0 ;  /* 0x000000040b0b7c24 */ /* 0x000fc8000f8e0200 */
[----:B--2---:R-:W-:-:S05]  /*03c0*/  IMAD.WIDE R12, R11, 0x4, R6 ;  /* 0x000000040b0c7825 */ /* 0x004fca00078e0206 */
[----:B-1----:R-:W2:Y:S04]  /*03d0*/  LDG.E R14, desc[UR6][R12.64] ;  /* 0x000000060c0e7981 */ /* 0x002ea8000c1e1900 */
[----:B------:R1:W2:Y:S01]  /*03e0*/  LDG.E R15, desc[UR6][R12.64+-0x4] ;  /* 0xfffffc060c0f7981 */ /* 0x0002a2000c1e1900 */
[----:B---3--:R-:W-:-:S05]  /*03f0*/  IMAD.WIDE R10, R11, 0x4, R4 ;  /* 0x000000040b0a7825 */ /* 0x008fca00078e0204 */
[----:B------:R-:W3:Y:S01]  /*0400*/  LDG.E R17, desc[UR6][R10.64] ;  /* 0x000000060a117981 */ /* 0x000ee2000c1e1900 */
[----:B------:R-:W-:-:S04]  /*0410*/  IADD3 R18, PT, PT, R8, -0x2, RZ ;  /* 0xfffffffe08127810 */ /* 0x000fc80007ffe0ff */
[----:B------:R-:W-:-:S05]  /*0420*/  LOP3.LUT R19, R18, 0xfffff9, RZ, 0xc0, !PT ;  /* 0x00fffff912137812 */ /* 0x000fca00078ec0ff */
[----:B------:R-:W-:-:S04]  /*0430*/  IMAD R19, R19, UR4, R0 ;  /* 0x0000000413137c24 */ /* 0x000fc8000f8e0200 */
[----:B-1----:R-:W-:-:S04]  /*0440*/  IMAD.WIDE R12, R19, 0x4, R4 ;  /* 0x00000004130c7825 */ /* 0x002fc800078e0204 */
[----:B--2---:R-:W-:-:S04]  /*0450*/  FADD.RZ R14, R14, -R15 ;  /* 0x8000000f0e0e7221 */ /* 0x004fc8000000c000 */
[----:B0-----:R-:W-:-:S04]  /*0460*/  FMUL.RZ R14, R14, UR5 ;  /* 0x000000050e0e7c20 */ /* 0x001fc8000840c000 */
[----:B---3--:R-:W-:Y:S01]  /*0470*/  FADD.RZ R17, R14, R17 ;  /* 0x000000110e117221 */ /* 0x008fe2000000c000 */
        /* <DEDUP_REMOVED lines=9> */
[----:B--2---:R-:W-:-:S04]  /*0510*/  FADD.RZ R18, R18, -R21 ;  /* 0x8000001512127221 */ /* 0x004fc8000000c000 */
[----:B------:R-:W-:-:S04]  /*0520*/  FMUL.RZ R18, R18, UR5 ;  /* 0x0000000512127c20 */ /* 0x000fc8000840c000 */
[----:B---3--:R-:W-:Y:S01]  /*0530*/  FADD.RZ R21, R18, R19 ;  /* 0x0000001312157221 */ /* 0x008fe2000000c000 */
        /* <DEDUP_REMOVED lines=57> */
[----:B--2---:R-:W-:-:S04]  /*08d0*/  FADD.RZ R15, R15, -R20 ;  /* 0x800000140f0f7221 */ /* 0x004fc8000000c000 */
[----:B------:R-:W-:-:S04]  /*08e0*/  FMUL.RZ R15, R15, UR5 ;  /* 0x000000050f0f7c20 */ /* 0x000fc8000840c000 */
[----:B---3--:R-:W-:-:S05]  /*08f0*/  FADD.RZ R15, R15, R22 ;  /* 0x000000160f0f7221 */ /* 0x008fca000000c000 */
[----:B------:R2:W-:Y:S04]  /*0900*/  STG.E desc[UR6][R10.64], R15 ;  /* 0x0000000f0a007986 */ /* 0x0005e8000c101906 */
[----:B0-----:R-:W3:Y:S04]  /*0910*/  LDG.E R12, desc[UR6][R6.64] ;  /* 0x00000006060c7981 */ /* 0x001ee8000c1e1900 */
[----:B------:R-:W3:Y:S04]  /*0920*/  LDG.E R13, desc[UR6][R6.64+-0x4] ;  /* 0xfffffc06060d7981 */ /* 0x000ee8000c1e1900 */
[----:B------:R-:W4:Y:S01]  /*0930*/  LDG.E R17, desc[UR6][R4.64] ;  /* 0x0000000604117981 */ /* 0x000f22000c1e1900 */
[----:B------:R-:W-:-:S02]  /*0940*/  IADD3 R9, PT, PT, R9, 0x8, RZ ;  /* 0x0000000809097810 */ /* 0x000fc40007ffe0ff */
[----:B------:R-:W-:Y:S02]  /*0950*/  IADD3 R8, PT, PT, R8, 0x8, RZ ;  /* 0x0000000808087810 */ /* 0x000fe40007ffe0ff */
[----:B------:R-:W-:Y:S01]  /*0960*/  ISETP.NE.AND P1, PT, R9, RZ, PT ;  /* 0x000000ff0900720c */ /* 0x000fe20003f25270 */
[----:B---3--:R-:W-:-:S04]  /*0970*/  FADD.RZ R12, R12, -R13 ;  /* 0x8000000d0c0c7221 */ /* 0x008fc8000000c000 */
[----:B------:R-:W-:-:S04]  /*0980*/  FMUL.RZ R12, R12, UR5 ;  /* 0x000000050c0c7c20 */ /* 0x000fc8000840c000 */
[----:B----4-:R-:W-:-:S05]  /*0990*/  FADD.RZ R17, R12, R17 ;  /* 0x000000110c117221 */ /* 0x010fca000000c000 */
[----:B------:R2:W-:Y:S01]  /*09a0*/  STG.E desc[UR6][R4.64], R17 ;  /* 0x0000001104007986 */ /* 0x0005e2000c101906 */
[----:B------:R-:W-:Y:S05]  /*09b0*/  @P1 BRA `(.L_x_72) ;  /* 0xfffffff8006c1947 */ /* 0x000fea000383ffff */
.L_x_71:
[----:B-1----:R-:W-:Y:S05]  /*09c0*/  @!P0 EXIT ;  /* 0x000000000000894d */ /* 0x002fea0003800000 */
[----:B------:R-:W-:Y:S02]  /*09d0*/  ISETP.GE.U32.AND P0, PT, R16, 0x4, PT ;  /* 0x000000041000780c */ /* 0x000fe40003f06070 */
[----:B--2---:R-:W-:-:S04]  /*09e0*/  LOP3.LUT R17, R2, 0x3, RZ, 0xc0, !PT ;  /* 0x0000000302117812 */ /* 0x004fc800078ec0ff */
[----:B------:R-:W-:-:S07]  /*09f0*/  ISETP.NE.AND P1, PT, R17, RZ, PT ;  /* 0x000000ff1100720c */ /* 0x000fce0003f25270 */
[----:B------:R-:W-:Y:S06]  /*0a00*/  @!P0 BRA `(.L_x_73) ;  /* 0x0000000000cc8947 */ /* 0x000fec0003800000 */
[----:B------:R-:W0:Y:S01]  /*0a10*/  LDC.64 R6, c[0x0][0x388] ;  /* 0x0000e200ff067b82 */ /* 0x000e220000000a00 */
[----:B------:R-:W-:Y:S01]  /*0a20*/  LOP3.LUT R9, R3, 0xffffff, RZ, 0xc0, !PT ;  /* 0x00ffffff03097812 */ /* 0x000fe200078ec0ff */
[----:B------:R-:W1:Y:S04]  /*0a30*/  LDCU UR5, c[0x0][0x390] ;  /* 0x00007200ff0577ac */ /* 0x000e680008000800 */
[----:B------:R-:W-:Y:S02]  /*0a40*/  IMAD R9, R9, UR4, R0 ;  /* 0x0000000409097c24 */ /* 0x000fe4000f8e0200 */
[----:B------:R-:W2:Y:S02]  /*0a50*/  LDC.64 R4, c[0x0][0x380] ;  /* 0x0000e000ff047b82 */ /* 0x000ea40000000a00 */
[----:B0-----:R-:W-:-:S05]  /*0a60*/  IMAD.WIDE R10, R9, 0x4, R6 ;  /* 0x00000004090a7825 */ /* 0x001fca00078e0206 */
[----:B------:R-:W3:Y:S04]  /*0a70*/  LDG.E R12, desc[UR6][R10.64] ;  /* 0x000000060a0c7981 */ /* 0x000ee8000c1e1900 */
[----:B------:R-:W3:Y:S01]  /*0a80*/  LDG.E R13, desc[UR6][R10.64+-0x4] ;  /* 0xfffffc060a0d7981 */ /* 0x000ee2000c1e1900 */
[----:B--2---:R-:W-:-:S05]  /*0a90*/  IMAD.WIDE R8, R9, 0x4, R4 ;  /* 0x0000000409087825 */ /* 0x004fca00078e0204 */
[----:B------:R-:W2:Y:S01]  /*0aa0*/  LDG.E R15, desc[UR6][R8.64] ;  /* 0x00000006080f7981 */ /* 0x000ea2000c1e1900 */
[----:B------:R-:W-:Y:S01]  /*0ab0*/  IADD3 R14, PT, PT, R3, 0x1, RZ ;  /* 0x00000001030e7810 */ /* 0x000fe20007ffe0ff */
[----:B---3--:R-:W-:-:S03]  /*0ac0*/  FADD.RZ R12, R12, -R13 ;  /* 0x8000000d0c0c7221 */ /* 0x008fc6000000c000 */
[----:B------:R-:W-:Y:S01]  /*0ad0*/  LOP3.LUT R13, R14, 0xffffff, RZ, 0xc0, !PT ;  /* 0x00ffffff0e0d7812 */ /* 0x000fe200078ec0ff */
[----:B-1----:R-:W-:-:S04]  /*0ae0*/  FMUL.RZ R12, R12, UR5 ;  /* 0x000000050c0c7c20 */ /* 0x002fc8000840c000 */
[----:B------:R-:W-:Y:S02]  /*0af0*/  IMAD R19, R13, UR4, R0 ;  /* 0x000000040d137c24 */ /* 0x000fe4000f8e0200 */
[----:B--2---:R-:W-:Y:S02]  /*0b00*/  FADD.RZ R15, R12, R15 ;  /* 0x0000000f0c0f7221 */ /* 0x004fe4000000c000 */
[----:B------:R-:W-:-:S03]  /*0b10*/  IMAD.WIDE R12, R19, 0x4, R6 ;  /* 0x00000004130c7825 */ /* 0x000fc600078e0206 */
[----:B------:R0:W-:Y:S01]  /*0b20*/  STG.E desc[UR6][R8.64], R15 ;  /* 0x0000000f08007986 */ /* 0x0001e2000c101906 */
[----:B------:R-:W-:-:S03]  /*0b30*/  IMAD.WIDE R10, R19, 0x4, R4 ;  /* 0x00000004130a7825 */ /* 0x000fc600078e0204 */
        /* <DEDUP_REMOVED lines=24> */
[----:B0-----:R-:W2:Y:S04]  /*0cc0*/  LDG.E R10, desc[UR6][R6.64] ;  /* 0x00000006060a7981 */ /* 0x001ea8000c1e1900 */
[----:B------:R-:W2:Y:S04]  /*0cd0*/  LDG.E R11, desc[UR6][R6.64+-0x4] ;  /* 0xfffffc06060b7981 */ /* 0x000ea8000c1e1900 */
[----:B------:R-:W3:Y:S01]  /*0ce0*/  LDG.E R13, desc[UR6][R4.64] ;  /* 0x00000006040d7981 */ /* 0x000ee2000c1e1900 */
[----:B------:R-:W-:Y:S01]  /*0cf0*/  IADD3 R3, PT, PT, R3, 0x4, RZ ;  /* 0x0000000403037810 */ /* 0x000fe20007ffe0ff */
[----:B--2---:R-:W-:-:S04]  /*0d00*/  FADD.RZ R10, R10, -R11 ;  /* 0x8000000b0a0a7221 */ /* 0x004fc8000000c000 */
[----:B------:R-:W-:-:S04]  /*0d10*/  FMUL.RZ R10, R10, UR5 ;  /* 0x000000050a0a7c20 */ /* 0x000fc8000840c000 */
[----:B---3--:R-:W-:-:S05]  /*0d20*/  FADD.RZ R13, R10, R13 ;  /* 0x0000000d0a0d7221 */ /* 0x008fca000000c000 */
[----:B------:R1:W-:Y:S02]  /*0d30*/  STG.E desc[UR6][R4.64], R13 ;  /* 0x0000000d04007986 */ /* 0x0003e4000c101906 */
.L_x_73:
[----:B------:R-:W-:Y:S05]  /*0d40*/  @!P1 EXIT ;  /* 0x000000000000994d */ /* 0x000fea0003800000 */
[----:B------:R-:W-:Y:S02]  /*0d50*/  ISETP.NE.AND P0, PT, R17, 0x1, PT ;  /* 0x000000011100780c */ /* 0x000fe40003f05270 */
[----:B------:R-:W-:-:S04]  /*0d60*/  LOP3.LUT R2, R2, 0x1, RZ, 0xc0, !PT ;  /* 0x0000000102027812 */ /* 0x000fc800078ec0ff */
[----:B------:R-:W-:-:S07]  /*0d70*/  ISETP.NE.U32.AND P1, PT, R2, 0x1, PT ;  /* 0x000000010200780c */ /* 0x000fce0003f25070 */
[----:B------:R-:W-:Y:S06]  /*0d80*/  @!P0 BRA `(.L_x_74) ;  /* 0x00000000006c8947 */ /* 0x000fec0003800000 */
[----:B------:R-:W0:Y:S01]  /*0d90*/  LDC.64 R6, c[0x0][0x388] ;  /* 0x0000e200ff067b82 */ /* 0x000e220000000a00 */
[----:B-1----:R-:W-:Y:S01]  /*0da0*/  LOP3.LUT R9, R3, 0xffffff, RZ, 0xc0, !PT ;  /* 0x00ffffff03097812 */ /* 0x002fe200078ec0ff */
        /* <DEDUP_REMOVED lines=25> */
.L_x_74:
[----:B------:R-:W-:Y:S05]  /*0f40*/  @P1 EXIT ;  /* 0x000000000000194d */ /* 0x000fea0003800000 */
[----:B01----:R-:W0:Y:S01]  /*0f50*/  LDC.64 R4, c[0x0][0x388] ;  /* 0x0000e200ff047b82 */ /* 0x003e220000000a00 */
[----:B------:R-:W-:-:S05]  /*0f60*/  LOP3.LUT R3, R3, 0xffffff, RZ, 0xc0, !PT ;  /* 0x00ffffff03037812 */ /* 0x000fca00078ec0ff */
[----:B------:R-:W-:Y:S01]  /*0f70*/  IMAD R9, R3, UR4, R0 ;  /* 0x0000000403097c24 */ /* 0x000fe2000f8e0200 */
[----:B------:R-:W1:Y:S01]  /*0f80*/  LDCU UR4, c[0x0][0x390] ;  /* 0x00007200ff0477ac */ /* 0x000e620008000800 */
[----:B------:R-:W2:Y:S02]  /*0f90*/  LDC.64 R6, c[0x0][0x380] ;  /* 0x0000e000ff067b82 */ /* 0x000ea40000000a00 */
[----:B0-----:R-:W-:-:S05]  /*0fa0*/  IMAD.WIDE R2, R9, 0x4, R4 ;  /* 0x0000000409027825 */ /* 0x001fca00078e0204 */
        /* <DEDUP_REMOVED lines=9> */
.L_x_75:
        /* <DEDUP_REMOVED lines=12> */
.L_x_94:


//--------------------- .text._Z6krnl_2PfS_fiiiiiiif --------------------------
	.section	.text._Z6krnl_2PfS_fiiiiiiif,"ax",@progbits
	.align	128
.text._Z6krnl_2PfS_fiiiiiiif:
        .type           _Z6krnl_2PfS_fiiiiiiif,@function
        .size           _Z6krnl_2PfS_fiiiiiiif,(.L_x_95 - _Z6krnl_2PfS_fiiiiiiif)
        .other          _Z6krnl_2PfS_fiiiiiiif,@"STO_CUDA_ENTRY STV_DEFAULT"
_Z6krnl_2PfS_fiiiiiiif:
[----:B------:R-:W-:Y:S08]  /*0000*/  LDC R1, c[0x0][0x37c] ;  /* 0x0000df00ff017b82 */ /* 0x000ff00000000800 */
[----:B------:R-:W0:Y:S01]  /*0010*/  S2UR UR6, SR_CTAID.Y ;  /* 0x00000000000679c3 */ /* 0x000e220000002600 */
[----:B------:R-:W1:Y:S01]  /*0020*/  LDCU UR4, c[0x0][0x3b0] ;  /* 0x00007600ff0477ac */ /* 0x000e620008000800 */
[----:B------:R-:W2:Y:S01]  /*0030*/  S2R R5, SR_TID.Y ;  /* 0x0000000000057919 */ /* 0x000ea20000002200 */
[----:B------:R-:W3:Y:S01]  /*0040*/  LDCU UR5, c[0x0][0x394] ;  /* 0x00007280ff0577ac */ /* 0x000ee20008000800 */
[----:B------:R-:W4:Y:S04]  /*0050*/  S2R R6, SR_TID.X ;  /* 0x0000000000067919 */ /* 0x000f280000002100 */
[----:B------:R-:W5:Y:S01]  /*0060*/  LDC R9, c[0x0][0x3ac] ;  /* 0x0000eb00ff097b82 */ /* 0x000f620000000800 */
[----:B------:R-:W4:Y:S01]  /*0070*/  LDCU.64 UR8, c[0x0][0x398] ;  /* 0x00007300ff0877ac */ /* 0x000f220008000a00 */
[----:B------:R-:W4:Y:S06]  /*0080*/  S2R R7, SR_TID.Z ;  /* 0x0000000000077919 */ /* 0x000f2c0000002300 */
[----:B------:R-:W4:Y:S01]  /*0090*/  LDC R3, c[0x0][0x360] ;  /* 0x0000d800ff037b82 */ /* 0x000f220000000800 */
[----:B------:R-:W2:Y:S01]  /*00a0*/  LDCU UR7, c[0x0][0x364] ;  /* 0x00006c80ff0777ac */ /* 0x000ea20008000800 */
[----:B---3--:R-:W-:Y:S01]  /*00b0*/  UIADD3 UR5, UPT, UPT, UR5, -0x1, URZ ;  /* 0xffffffff05057890 */ /* 0x008fe2000fffe0ff */
        /* <DEDUP_REMOVED lines=15> */
[----:B------:R-:W-:Y:S01]  /*01b0*/  ISETP.GE.AND P0, PT, R4, UR5, PT ;  /* 0x0000000504007c0c */ /* 0x000fe2000bf06270 */
[----:B0-----:R-:W-:-:S03]  /*01c0*/  IMAD R5, R2, UR6, R7 ;  /* 0x0000000602057c24 */ /* 0x001fc6000f8e0207 */
[----:B------:R-:W-:-:S04]  /*01d0*/  ISETP.GE.OR P0, PT, R0, UR8, P0 ;  /* 0x0000000800007c0c */ /* 0x000fc80008706670 */
[----:B------:R-:W-:-:S13]  /*01e0*/  ISETP.GE.OR P0, PT, R5, UR9, P0 ;  /* 0x0000000905007c0c */ /* 0x000fda0008706670 */
[----:B------:R-:W-:Y:S05]  /*01f0*/  @P0 EXIT ;  /* 0x000000000000094d */ /* 0x000fea0003800000 */
[----:B------:R-:W0:Y:S01]  /*0200*/  LDC.64 R2, c[0x0][0x3a0] ;  /* 0x0000e800ff027b82 */ /* 0x000e220000000a00 */
[----:B------:R-:W-:Y:S02]  /*0210*/  LOP3.LUT R5, R5, 0xffffff, RZ, 0xc0, !PT ;  /* 0x00ffffff05057812 */ /* 0x000fe400078ec0ff */
[----:B0-----:R-:W-:Y:S02]  /*0220*/  ISETP.GE.AND P0, PT, R2, 0x1, PT ;  /* 0x000000010200780c */ /* 0x001fe40003f06270 */
[----:B------:R-:W-:-:S05]  /*0230*/  LOP3.LUT R6, R3, 0xffffff, RZ, 0xc0, !PT ;  /* 0x00ffffff03067812 */ /* 0x000fca00078ec0ff */
[----:B------:R-:W-:-:S06]  /*0240*/  IMAD R5, R5, R6, RZ ;  /* 0x0000000605057224 */ /* 0x000fcc00078e02ff */
[----:B------:R-:W-:Y:S05]  /*0250*/  @!P0 EXIT ;  /* 0x000000000000894d */ /* 0x000fea0003800000 */
[----:B------:R-:W0:Y:S01]  /*0260*/  LDCU UR4, c[0x0][0x3a8] ;  /* 0x00007500ff0477ac */ /* 0x000e220008000800 */
[----:B------:R-:W-:Y:S01]  /*0270*/  ISETP.GE.U32.AND P1, PT, R2, 0x8, PT ;  /* 0x000000080200780c */ /* 0x000fe20003f26070 */
[----:B------:R-:W-:Y:S01]  /*0280*/  HFMA2 R3, -RZ, RZ, 0, 0 ;  /* 0x00000000ff037431 */ /* 0x000fe200000001ff */
[----:B------:R-:W-:Y:S01]  /*0290*/  IADD3 R4, PT, PT, R4, 0x1, RZ ;  /* 0x0000000104047810 */ /* 0x000fe20007ffe0ff */
[----:B------:R-:W-:Y:S01]  /*02a0*/  ULOP3.LUT UR5, UR8, 0xffffff, URZ, 0xc0, !UPT ;  /* 0x00ffffff08057892 */ /* 0x000fe2000f8ec0ff */
[----:B------:R-:W-:Y:S01]  /*02b0*/  IADD3 R5, PT, PT, R0, R5, RZ ;  /* 0x0000000500057210 */ /* 0x000fe20007ffe0ff */
[----:B------:R-:W1:Y:S01]  /*02c0*/  LDCU.64 UR6, c[0x0][0x358] ;  /* 0x00006b00ff0677ac */ /* 0x000e620008000a00 */
[----:B------:R-:W-:Y:S02]  /*02d0*/  LOP3.LUT R0, R4, 0xffffff, RZ, 0xc0, !PT ;  /* 0x00ffffff04007812 */ /* 0x000fe400078ec0ff */
[----:B------:R-:W-:-:S03]  /*02e0*/  LOP3.LUT R16, R2, 0x7, RZ, 0xc0, !PT ;  /* 0x0000000702107812 */ /* 0x000fc600078ec0ff */
[----:B------:R-:W-:Y:S01]  /*02f0*/  IMAD R0, R0, UR5, R5 ;  /* 0x0000000500007c24 */ /* 0x000fe2000f8e0205 */
[----:B------:R-:W-:Y:S01]  /*0300*/  ISETP.NE.AND P0, PT, R16, RZ, PT ;  /* 0x000000ff1000720c */ /* 0x000fe20003f05270 */
[----:B0-----:R-:W-:Y:S01]  /*0310*/  ULOP3.LUT UR4, UR4, 0xffffff, URZ, 0xc0, !UPT ;  /* 0x00ffffff04047892 */ /* 0x001fe2000f8ec0ff */
[----:B------:R-:W-:Y:S11]  /*0320*/  @!P1 BRA `(.L_x_76) ;  /* 0x0000000400e49947 */ /* 0x000ff60003800000 */
[----:B------:R-:W-:Y:S01]  /*0330*/  LOP3.LUT R3, R2, 0x7ffffff8, RZ, 0xc0, !PT ;  /* 0x7ffffff802037812 */ /* 0x000fe200078ec0ff */
[----:B------:R-:W0:Y:S01]  /*0340*/  LDCU UR5, c[0x0][0x390] ;  /* 0x00007200ff0577ac */ /* 0x000e220008000800 */
[----:B------:R-:W-:Y:S02]  /*0350*/  MOV R8, 0x3 ;  /* 0x0000000300087802 */ /* 0x000fe40000000f00 */
[----:B------:R-:W-:-:S07]  /*0360*/  IADD3 R9, PT, PT, -R3, RZ, RZ ;  /* 0x000000ff03097210 */ /* 0x000fce0007ffe1ff */
.L_x_77:
[----:B--2---:R-:W2:Y:S01]  /*0370*/  LDC.64 R6, c[0x0][0x388] ;  /* 0x0000e200ff067b82 */ /* 0x004ea20000000a00 */
[----:B------:R-:W-:-:S04]  /*0380*/  IADD3 R10, PT, PT, R8, -0x3, RZ ;  /* 0xfffffffd080a7810 */ /* 0x000fc80007ffe0ff */
[----:B------:R-:W-:-:S03]  /*0390*/  LOP3.LUT R11, R10, 0xfffff8, RZ, 0xc0, !PT ;  /* 0x00fffff80a0b7812 */ /* 0x000fc600078ec0ff */
[----:B------:R-:W3:Y:S02]  /*03a0*/  LDC.64 R4, c[0x0][0x380] ;  /* 0x0000e000ff047b82 */ /* 0x000ee40000000a00 */
[----:B------:R-:W-:-:S05]  /*03b0*/  IMAD R11, R11, UR4, R0 ;  /* 0x000000040b0b7c24 */ /* 0x000fca000f8e0200 */
[C---:B------:R-:W-:Y:S01]  /*03c0*/  IADD3 R15, PT, PT, R11.reuse, -UR8, RZ ;  /* 0x800000080b0f7c10 */ /* 0x040fe2000fffe0ff */
[----:B--2---:R-:W-:-:S04]  /*03d0*/  IMAD.WIDE R12, R11, 0x4, R6 ;  /* 0x000000040b0c7825 */ /* 0x004fc800078e0206 */
[----:B------:R-:W-:Y:S02]  /*03e0*/  IMAD.WIDE R14, R15, 0x4, R6 ;  /* 0x000000040f0e7825 */ /* 0x000fe400078e0206 */
[----:B-1----:R-:W2:Y:S04]  /*03f0*/  LDG.E R12, desc[UR6][R12.64] ;  /* 0x000000060c0c7981 */ /* 0x002ea8000c1e1900 */
[----:B------:R-:W2:Y:S01]  /*0400*/  LDG.E R15, desc[UR6][R14.64] ;  /* 0x000000060e0f7981 */ /* 0x000ea2000c1e1900 */
[----:B---3--:R-:W-:-:S05]  /*0410*/  IMAD.WIDE R10, R11, 0x4, R4 ;  /* 0x000000040b0a7825 */ /* 0x008fca00078e0204 */
[----:B------:R-:W3:Y:S01]  /*0420*/  LDG.E R18, desc[UR6][R10.64] ;  /* 0x000000060a127981 */ /* 0x000ee2000c1e1900 */
[----:B------:R-:W-:-:S04]  /*0430*/  IADD3 R17, PT, PT, R8, -0x2, RZ ;  /* 0xfffffffe08117810 */ /* 0x000fc80007ffe0ff */
[----:B------:R-:W-:-:S05]  /*0440*/  LOP3.LUT R17, R17, 0xfffff9, RZ, 0xc0, !PT ;  /* 0x00fffff911117812 */ /* 0x000fca00078ec0ff */
[----:B------:R-:W-:-:S05]  /*0450*/  IMAD R21, R17, UR4, R0 ;  /* 0x0000000411157c24 */ /* 0x000fca000f8e0200 */
[C---:B------:R-:W-:Y:S01]  /*0460*/  IADD3 R19, PT, PT, R21.reuse, -UR8, RZ ;  /* 0x8000000815137c10 */ /* 0x040fe2000fffe0ff */
[----:B--2---:R-:W-:Y:S01]  /*0470*/  FADD.RZ R17, R12, -R15 ;  /* 0x8000000f0c117221 */ /* 0x004fe2000000c000 */
[----:B------:R-:W-:-:S04]  /*0480*/  IMAD.WIDE R14, R21, 0x4, R6 ;  /* 0x00000004150e7825 */ /* 0x000fc800078e0206 */
[----:B0-----:R-:W-:-:S04]  /*0490*/  FMUL.RZ R17, R17, UR5 ;  /* 0x0000000511117c20 */ /* 0x001fc8000840c000 */
[----:B---3--:R-:W-:Y:S01]  /*04a0*/  FADD.RZ R17, R17, R18 ;  /* 0x0000001211117221 */ /* 0x008fe2000000c000 */
        /* <DEDUP_REMOVED lines=86> */
[----:B------:R-:W3:Y:S04]  /*0a10*/  LDG.E R12, desc[UR6][R12.64] ;  /* 0x000000060c0c7981 */ /* 0x000ee8000c1e1900 */
        /* <DEDUP_REMOVED lines=10> */
.L_x_76:
        /* <DEDUP_REMOVED lines=64> */
.L_x_78:
        /* <DEDUP_REMOVED lines=36> */
.L_x_79:
        /* <DEDUP_REMOVED lines=18> */
.L_x_80:
        /* <DEDUP_REMOVED lines=14> */
.L_x_95:


//--------------------- .text._Z6krnl_1PfS_S_S_S_fiiiiiiif --------------------------
	.section	.text._Z6krnl_1PfS_S_S_S_fiiiiiiif,"ax",@progbits
	.align	128
.text._Z6krnl_1PfS_S_S_S_fiiiiiiif:
        .type           _Z6krnl_1PfS_S_S_S_fiiiiiiif,@function
        .size           _Z6krnl_1PfS_S_S_S_fiiiiiiif,(.L_x_96 - _Z6krnl_1PfS_S_S_S_fiiiiiiif)
        .other          _Z6krnl_1PfS_S_S_S_fiiiiiiif,@"STO_CUDA_ENTRY STV_DEFAULT"
_Z6krnl_1PfS_S_S_S_fiiiiiiif:
        /* <DEDUP_REMOVED lines=34> */
[----:B------:R-:W-:Y:S02]  /*0220*/  LOP3.LUT R4, R4, 0xffffff, RZ, 0xc0, !PT ;  /* 0x00ffffff04047812 */ /* 0x000fe400078ec0ff */
[----:B0-----:R-:W-:Y:S02]  /*0230*/  ISETP.GE.AND P0, PT, R2, 0x1, PT ;  /* 0x000000010200780c */ /* 0x001fe40003f06270 */
[----:B------:R-:W-:-:S05]  /*0240*/  LOP3.LUT R3, R3, 0xffffff, RZ, 0xc0, !PT ;  /* 0x00ffffff03037812 */ /* 0x000fca00078ec0ff */
[----:B------:R-:W-:-:S04]  /*0250*/  IMAD R3, R5, R3, R0 ;  /* 0x0000000305037224 */ /* 0x000fc800078e0200 */
[----:B------:R-:W-:Y:S02]  /*0260*/  IMAD R0, R4, UR4, R3 ;  /* 0x0000000404007c24 */ /* 0x000fe4000f8e0203 */
[----:B------:R-:W-:Y:S05]  /*0270*/  @!P0 EXIT ;  /* 0x000000000000894d */ /* 0x000fea0003800000 */
[----:B------:R-:W0:Y:S01]  /*0280*/  LDC.64 R4, c[0x0][0x380] ;  /* 0x0000e000ff047b82 */ /* 0x000e220000000a00 */
[----:B------:R-:W1:Y:S01]  /*0290*/  LDCU UR4, c[0x0][0x3c0] ;  /* 0x00007800ff0477ac */ /* 0x000e620008000800 */
[C---:B------:R-:W-:Y:S01]  /*02a0*/  ISETP.GE.U32.AND P1, PT, R2.reuse, 0x8, PT ;  /* 0x000000080200780c */ /* 0x040fe20003f26070 */
[----:B------:R-:W-:Y:S01]  /*02b0*/  HFMA2 R3, -RZ, RZ, 0, 0 ;  /* 0x00000000ff037431 */ /* 0x000fe200000001ff */
[----:B------:R-:W-:Y:S01]  /*02c0*/  LOP3.LUT R24, R2, 0x7, RZ, 0xc0, !PT ;  /* 0x0000000702187812 */ /* 0x000fe200078ec0ff */
[----:B------:R-:W2:Y:S03]  /*02d0*/  LDCU.64 UR6, c[0x0][0x358] ;  /* 0x00006b00ff0677ac */ /* 0x000ea60008000a00 */
[----:B------:R-:W-:Y:S01]  /*02e0*/  ISETP.NE.AND P0, PT, R24, RZ, PT ;  /* 0x000000ff1800720c */ /* 0x000fe20003f05270 */
[----:B-1----:R-:W-:Y:S01]  /*02f0*/  ULOP3.LUT UR4, UR4, 0xffffff, URZ, 0xc0, !UPT ;  /* 0x00ffffff04047892 */ /* 0x002fe2000f8ec0ff */
[----:B0-----:R-:W-:-:S05]  /*0300*/  IMAD.WIDE R4, R0, 0x4, R4 ;  /* 0x0000000400047825 */ /* 0x001fca00078e0204 */
[----:B--2---:R-:W-:Y:S06]  /*0310*/  @!P1 BRA `(.L_x_81) ;  /* 0x0000000800089947 */ /* 0x004fec0003800000 */
[----:B------:R-:W-:Y:S02]  /*0320*/  LOP3.LUT R3, R2, 0x7ffffff8, RZ, 0xc0, !PT ;  /* 0x7ffffff802037812 */ /* 0x000fe400078ec0ff */
[----:B------:R-:W-:Y:S02]  /*0330*/  MOV R14, 0x3 ;  /* 0x00000003000e7802 */ /* 0x000fe40000000f00 */
[----:B------:R-:W-:-:S07]  /*0340*/  IADD3 R15, PT, PT, -R3, RZ, RZ ;  /* 0x000000ff030f7210 */ /* 0x000fce0007ffe1ff */
.L_x_82:
[----:B0-----:R-:W0:Y:S01]  /*0350*/  LDC.64 R12, c[0x0][0x390] ;  /* 0x0000e400ff0c7b82 */ /* 0x001e220000000a00 */
[----:B------:R-:W-:Y:S01]  /*0360*/  IADD3 R8, PT, PT, R14, -0x3, RZ ;  /* 0xfffffffd0e087810 */ /* 0x000fe20007ffe0ff */
[----:B------:R-:W2:Y:S03]  /*0370*/  LDG.E R25, desc[UR6][R4.64] ;  /* 0x0000000604197981 */ /* 0x000ea6000c1e1900 */
[----:B------:R-:W-:-:S03]  /*0380*/  LOP3.LUT R17, R8, 0xfffff8, RZ, 0xc0, !PT ;  /* 0x00fffff808117812 */ /* 0x000fc600078ec0ff */
[----:B------:R-:W1:Y:S02]  /*0390*/  LDC.64 R10, c[0x0][0x388] ;  /* 0x0000e200ff0a7b82 */ /* 0x000e640000000a00 */
[----:B------:R-:W-:-:S06]  /*03a0*/  IMAD R17, R17, UR4, R0 ;  /* 0x0000000411117c24 */ /* 0x000fcc000f8e0200 */
[----:B------:R-:W3:Y:S01]  /*03b0*/  LDC.64 R6, c[0x0][0x398] ;  /* 0x0000e600ff067b82 */ /* 0x000ee20000000a00 */
[----:B0-----:R-:W-:-:S07]  /*03c0*/  IMAD.WIDE R18, R17, 0x4, R12 ;  /* 0x0000000411127825 */ /* 0x001fce00078e020c */
[----:B------:R-:W0:Y:S01]  /*03d0*/  LDC.64 R8, c[0x0][0x3a0] ;  /* 0x0000e800ff087b82 */ /* 0x000e220000000a00 */
[----:B------:R-:W2:Y:S01]  /*03e0*/  LDG.E R18, desc[UR6][R18.64] ;  /* 0x0000000612127981 */ /* 0x000ea2000c1e1900 */
[----:B-1----:R-:W-:-:S06]  /*03f0*/  IMAD.WIDE R20, R17, 0x4, R10 ;  /* 0x0000000411147825 */ /* 0x002fcc00078e020a */
[----:B------:R-:W4:Y:S01]  /*0400*/  LDG.E R20, desc[UR6][R20.64] ;  /* 0x0000000614147981 */ /* 0x000f22000c1e1900 */
[----:B---3--:R-:W-:-:S06]  /*0410*/  IMAD.WIDE R22, R17, 0x4, R6 ;  /* 0x0000000411167825 */ /* 0x008fcc00078e0206 */
[----:B------:R-:W3:Y:S01]  /*0420*/  LDG.E R23, desc[UR6][R22.64] ;  /* 0x0000000616177981 */ /* 0x000ee2000c1e1900 */
[----:B------:R-:W-:-:S04]  /*0430*/  IADD3 R16, PT, PT, R14, -0x2, RZ ;  /* 0xfffffffe0e107810 */ /* 0x000fc80007ffe0ff */
[----:B------:R-:W-:Y:S01]  /*0440*/  LOP3.LUT R27, R16, 0xfffff9, RZ, 0xc0, !PT ;  /* 0x00fffff9101b7812 */ /* 0x000fe200078ec0ff */
[----:B0-----:R-:W-:-:S04]  /*0450*/  IMAD.WIDE R16, R17, 0x4, R8 ;  /* 0x0000000411107825 */ /* 0x001fc800078e0208 */
[----:B--2---:R-:W-:-:S04]  /*0460*/  FADD.RZ R25, R18, -R25 ;  /* 0x8000001912197221 */ /* 0x004fc8000000c000 */
[----:B----4-:R-:W-:Y:S01]  /*0470*/  FADD.RZ R26, R25, R20 ;  /* 0x00000014191a7221 */ /* 0x010fe2000000c000 */
[----:B------:R-:W-:-:S04]  /*0480*/  IMAD R25, R27, UR4, R0 ;  /* 0x000000041b197c24 */ /* 0x000fc8000f8e0200 */
[----:B------:R-:W-:-:S04]  /*0490*/  IMAD.WIDE R18, R25, 0x4, R12 ;  /* 0x0000000419127825 */ /* 0x000fc800078e020c */
[----:B---3--:R-:W-:Y:S01]  /*04a0*/  FADD.RZ R28, R26, -R23 ;  /* 0x800000171a1c7221 */ /* 0x008fe2000000c000 */
[----:B------:R-:W-:-:S04]  /*04b0*/  IMAD.WIDE R20, R25, 0x4, R10 ;  /* 0x0000000419147825 */ /* 0x000fc800078e020a */
[----:B------:R0:W-:Y:S01]  /*04c0*/  STG.E desc[UR6][R16.64], R28 ;  /* 0x0000001c10007986 */ /* 0x0001e2000c101906 */
[----:B------:R-:W-:-:S03]  /*04d0*/  IMAD.WIDE R26, R25, 0x4, R6 ;  /* 0x00000004191a7825 */ /* 0x000fc600078e0206 */
[----:B------:R-:W2:Y:S04]  /*04e0*/  LDG.E R18, desc[UR6][R18.64] ;  /* 0x0000000612127981 */ /* 0x000ea8000c1e1900 */
[----:B------:R-:W2:Y:S04]  /*04f0*/  LDG.E R23, desc[UR6][R4.64] ;  /* 0x0000000604177981 */ /* 0x000ea8000c1e1900 */
[----:B------:R-:W3:Y:S04]  /*0500*/  LDG.E R20, desc[UR6][R20.64] ;  /* 0x0000000614147981 */ /* 0x000ee8000c1e1900 */
[----:B------:R-:W4:Y:S01]  /*0510*/  LDG.E R26, desc[UR6][R26.64] ;  /* 0x000000061a1a7981 */ /* 0x000f22000c1e1900 */
[----:B------:R-:W-:-:S04]  /*0520*/  IADD3 R22, PT, PT, R14, -0x1, RZ ;  /* 0xffffffff0e167810 */ /* 0x000fc80007ffe0ff */
[----:B------:R-:W-:Y:S01]  /*0530*/  LOP3.LUT R29, R22, 0xfffffa, RZ, 0xc0, !PT ;  /* 0x00fffffa161d7812 */ /* 0x000fe200078ec0ff */
[----:B0-----:R-:W-:-:S04]  /*0540*/  IMAD.WIDE R16, R25, 0x4, R8 ;  /* 0x0000000419107825 */ /* 0x001fc800078e0208 */
[----:B------:R-:W-:Y:S02]  /*0550*/  IMAD R29, R29, UR4, R0 ;  /* 0x000000041d1d7c24 */ /* 0x000fe4000f8e0200 */
[----:B--2---:R-:W-:-:S04]  /*0560*/  FADD.RZ R23, R18, -R23 ;  /* 0x8000001712177221 */ /* 0x004fc8000000c000 */
[----:B---3--:R-:W-:Y:S01]  /*0570*/  FADD.RZ R23, R23, R20 ;  /* 0x0000001417177221 */ /* 0x008fe2000000c000 */
[----:B------:R-:W-:-:S04]  /*0580*/  IMAD.WIDE R18, R29, 0x4, R12 ;  /* 0x000000041d127825 */ /* 0x000fc800078e020c */
[----:B----4-:R-:W-:Y:S01]  /*0590*/  FADD.RZ R28, R23, -R26 ;  /* 0x8000001a171c7221 */ /* 0x010fe2000000c000 */
[----:B------:R-:W-:-:S04]  /*05a0*/  IMAD.WIDE R22, R29, 0x4, R10 ;  /* 0x000000041d167825 */ /* 0x000fc800078e020a */
[----:B------:R0:W-:Y:S01]  /*05b0*/  STG.E desc[UR6][R16.64], R28 ;  /* 0x0000001c10007986 */ /* 0x0001e2000c101906 */
[----:B------:R-:W-:-:S03]  /*05c0*/  IMAD.WIDE R26, R29, 0x4, R6 ;  /* 0x000000041d1a7825 */ /* 0x000fc600078e0206 */
[----:B------:R-:W2:Y:S04]  /*05d0*/  LDG.E R18, desc[UR6][R18.64] ;  /* 0x0000000612127981 */ /* 0x000ea8000c1e1900 */
[----:B------:R-:W2:Y:S04]  /*05e0*/  LDG.E R21, desc[UR6][R4.64] ;  /* 0x0000000604157981 */ /* 0x000ea8000c1e1900 */
[----:B------:R-:W3:Y:S04]  /*05f0*/  LDG.E R22, desc[UR6][R22.64] ;  /* 0x0000000616167981 */ /* 0x000ee8000c1e1900 */
[----:B------:R-:W4:Y:S01]  /*0600*/  LDG.E R27, desc[UR6][R26.64] ;  /* 0x000000061a1b7981 */ /* 0x000f22000c1e1900 */
[----:B------:R-:W-:-:S05]  /*0610*/  LOP3.LUT R25, R14, 0xfffffb, RZ, 0xc0, !PT ;  /* 0x00fffffb0e197812 */ /* 0x000fca00078ec0ff */
[----:B------:R-:W-:-:S04]  /*0620*/  IMAD R25, R25, UR4, R0 ;  /* 0x0000000419197c24 */ /* 0x000fc8000f8e0200 */
[----:B0-----:R-:W-:-:S04]  /*0630*/  IMAD.WIDE R16, R25, 0x4, R12 ;  /* 0x0000000419107825 */ /* 0x001fc800078e020c */
        /* <DEDUP_REMOVED lines=11> */
[----:B------:R-:W-:-:S04]  /*06f0*/  IADD3 R22, PT, PT, R14, 0x1, RZ ;  /* 0x000000010e167810 */ /* 0x000fc80007ffe0ff */
        /* <DEDUP_REMOVED lines=47> */
[----:B------:R-:W-:-:S04]  /*09f0*/  IMAD R25, R25, UR4, R0 ;  /* 0x0000000419197c24 */ /* 0x000fc8000f8e0200 */
[----:B------:R-:W-:-:S04]  /*0a00*/  IMAD.WIDE R12, R25, 0x4, R12 ;  /* 0x00000004190c7825 */ /* 0x000fc800078e020c */
[----:B------:R-:W-:-:S04]  /*0a10*/  IMAD.WIDE R10, R25, 0x4, R10 ;  /* 0x00000004190a7825 */ /* 0x000fc800078e020a */
[----:B------:R-:W-:-:S04]  /*0a20*/  IMAD.WIDE R6, R25, 0x4, R6 ;  /* 0x0000000419067825 */ /* 0x000fc800078e0206 */
[----:B--2---:R-:W-:-:S04]  /*0a30*/  FADD.RZ R27, R16, -R27 ;  /* 0x8000001b101b7221 */ /* 0x004fc8000000c000 */
[----:B---3--:R-:W-:-:S04]  /*0a40*/  FADD.RZ R27, R27, R22 ;  /* 0x000000161b1b7221 */ /* 0x008fc8000000c000 */
[----:B----4-:R-:W-:-:S05]  /*0a50*/  FADD.RZ R27, R27, -R20 ;  /* 0x800000141b1b7221 */ /* 0x010fca000000c000 */
[----:B------:R0:W-:Y:S04]  /*0a60*/  STG.E desc[UR6][R18.64], R27 ;  /* 0x0000001b12007986 */ /* 0x0001e8000c101906 */
[----:B------:R-:W2:Y:S04]  /*0a70*/  LDG.E R12, desc[UR6][R12.64] ;  /* 0x000000060c0c7981 */ /* 0x000ea8000c1e1900 */
[----:B------:R-:W2:Y:S04]  /*0a80*/  LDG.E R17, desc[UR6][R4.64] ;  /* 0x0000000604117981 */ /* 0x000ea8000c1e1900 */
[----:B------:R-:W3:Y:S04]  /*0a90*/  LDG.E R10, desc[UR6][R10.64] ;  /* 0x000000060a0a7981 */ /* 0x000ee8000c1e1900 */
[----:B------:R-:W4:Y:S01]  /*0aa0*/  LDG.E R6, desc[UR6][R6.64] ;  /* 0x0000000606067981 */ /* 0x000f22000c1e1900 */
[----:B------:R-:W-:-:S04]  /*0ab0*/  IADD3 R15, PT, PT, R15, 0x8, RZ ;  /* 0x000000080f0f7810 */ /* 0x000fc80007ffe0ff */
[----:B------:R-:W-:Y:S01]  /*0ac0*/  ISETP.NE.AND P1, PT, R15, RZ, PT ;  /* 0x000000ff0f00720c */ /* 0x000fe20003f25270 */
[----:B------:R-:W-:Y:S01]  /*0ad0*/  IMAD.WIDE R8, R25, 0x4, R8 ;  /* 0x0000000419087825 */ /* 0x000fe200078e0208 */
[----:B------:R-:W-:-:S03]  /*0ae0*/  IADD3 R14, PT, PT, R14, 0x8, RZ ;  /* 0x000000080e0e7810 */ /* 0x000fc60007ffe0ff */
[----:B--2---:R-:W-:-:S04]  /*0af0*/  FADD.RZ R17, R12, -R17 ;  /* 0x800000110c117221 */ /* 0x004fc8000000c000 */
[----:B---3--:R-:W-:-:S04]  /*0b00*/  FADD.RZ R17, R17, R10 ;  /* 0x0000000a11117221 */ /* 0x008fc8000000c000 */
[----:B----4-:R-:W-:-:S05]  /*0b10*/  FADD.RZ R17, R17, -R6 ;  /* 0x8000000611117221 */ /* 0x010fca000000c000 */
[----:B------:R0:W-:Y:S01]  /*0b20*/  STG.E desc[UR6][R8.64], R17 ;  /* 0x0000001108007986 */ /* 0x0001e2000c101906 */
[----:B------:R-:W-:Y:S05]  /*0b30*/  @P1 BRA `(.L_x_82) ;  /* 0xfffffff800041947 */ /* 0x000fea000383ffff */
.L_x_81:
[----:B------:R-:W-:Y:S05]  /*0b40*/  @!P0 EXIT ;  /* 0x000000000000894d */ /* 0x000fea0003800000 */
[----:B------:R-:W-:Y:S02]  /*0b50*/  ISETP.GE.U32.AND P0, PT, R24, 0x4, PT ;  /* 0x000000041800780c */ /* 0x000fe40003f06070 */
[----:B------:R-:W-:-:S04]  /*0b60*/  LOP3.LUT R22, R2, 0x3, RZ, 0xc0, !PT ;  /* 0x0000000302167812 */ /* 0x000fc800078ec0ff */
[----:B------:R-:W-:-:S07]  /*0b70*/  ISETP.NE.AND P1, PT, R22, RZ, PT ;  /* 0x000000ff1600720c */ /* 0x000fce0003f25270 */
[----:B------:R-:W-:Y:S06]  /*0b80*/  @!P0 BRA `(.L_x_83) ;  /* 0x0000000400008947 */ /* 0x000fec0003800000 */
[----:B------:R-:W1:Y:S01]  /*0b90*/  LDC.64 R12, c[0x0][0x390] ;  /* 0x0000e400ff0c7b82 */ /* 0x000e620000000a00 */
[----:B------:R-:W-:Y:S01]  /*0ba0*/  LOP3.LUT R15, R3, 0xffffff, RZ, 0xc0, !PT ;  /* 0x00ffffff030f7812 */ /* 0x000fe200078ec0ff */
[----:B0-----:R-:W2:Y:S04]  /*0bb0*/  LDG.E R19, desc[UR6][R4.64] ;  /* 0x0000000604137981 */ /* 0x001ea8000c1e1900 */
[----:B------:R-:W-:Y:S02]  /*0bc0*/  IMAD R15, R15, UR4, R0 ;  /* 0x000000040f0f7c24 */ /* 0x000fe4000f8e0200 */
[----:B------:R-:W0:Y:S08]  /*0bd0*/  LDC.64 R10, c[0x0][0x388] ;  /* 0x0000e200ff0a7b82 */ /* 0x000e300000000a00 */
[----:B------:R-:W3:Y:S01]  /*0be0*/  LDC.64 R6, c[0x0][0x398] ;  /* 0x0000e600ff067b82 */ /* 0x000ee20000000a00 */
[----:B-1----:R-:W-:-:S07]  /*0bf0*/  IMAD.WIDE R16, R15, 0x4, R12 ;  /* 0x000000040f107825 */ /* 0x002fce00078e020c */
[----:B------:R-:W1:Y:S01]  /*0c00*/  LDC.64 R8, c[0x0][0x3a0] ;  /* 0x0000e800ff087b82 */ /* 0x000e620000000a00 */
[----:B------:R-:W2:Y:S01]  /*0c10*/  LDG.E R16, desc[UR6][R16.64] ;  /* 0x0000000610107981 */ /* 0x000ea2000c1e1900 */
[----:B0-----:R-:W-:-:S06]  /*0c20*/  IMAD.WIDE R20, R15, 0x4, R10 ;  /* 0x000000040f147825 */ /* 0x001fcc00078e020a */
[----:B------:R-:W4:Y:S01]  /*0c30*/  LDG.E R20, desc[UR6][R20.64] ;  /* 0x0000000614147981 */ /* 0x000f22000c1e1900 */
[----:B---3--:R-:W-:-:S06]  /*0c40*/  IMAD.WIDE R24, R15, 0x4, R6 ;  /* 0x000000040f187825 */ /* 0x008fcc00078e0206 */
[----:B------:R-:W3:Y:S01]  /*0c50*/  LDG.E R25, desc[UR6][R24.64] ;  /* 0x0000000618197981 */ /* 0x000ee2000c1e1900 */
[----:B------:R-:W-:-:S04]  /*0c60*/  IADD3 R14, PT, PT, R3, 0x1, RZ ;  /* 0x00000001030e7810 */ /* 0x000fc80007ffe0ff */
[----:B------:R-:W-:Y:S01]  /*0c70*/  LOP3.LUT R23, R14, 0xffffff, RZ, 0xc0, !PT ;  /* 0x00ffffff0e177812 */ /* 0x000fe200078ec0ff */
[----:B-1----:R-:W-:-:S04]  /*0c80*/  IMAD.WIDE R14, R15, 0x4, R8 ;  /* 0x000000040f0e7825 */ /* 0x002fc800078e0208 */
        /* <DEDUP_REMOVED lines=15> */
[----:B--2---:R-:W-:-:S04]  /*0d80*/  FADD.RZ R23, R26, -R23 ;  /* 0x800000171a177221 */ /* 0x004fc8000000c000 */
[----:B---3--:R-:W-:Y:S01]  /*0d90*/  FADD.RZ R18, R23, R16 ;  /* 0x0000001017127221 */ /* 0x008fe2000000c000 */
[----:B------:R-:W-:-:S03]  /*0da0*/  IMAD R23, R25, UR4, R0 ;  /* 0x0000000419177c24 */ /* 0x000fc6000f8e0200 */
[----:B----4-:R-:W-:Y:S01]  /*0db0*/  FADD.RZ R27, R18, -R21 ;  /* 0x80000015121b7221 */ /* 0x010fe2000000c000 */
[----:B------:R-:W-:-:S04]  /*0dc0*/  IMAD.WIDE R24, R23, 0x4, R12 ;  /* 0x0000000417187825 */ /* 0x000fc800078e020c */
[C---:B------:R-:W-:Y:S01]  /*0dd0*/  IMAD.WIDE R18, R23.reuse, 0x4, R10 ;  /* 0x0000000417127825 */ /* 0x040fe200078e020a */
[----:B------:R0:W-:Y:S04]  /*0de0*/  STG.E desc[UR6][R14.64], R27 ;  /* 0x0000001b0e007986 */ /* 0x0001e8000c101906 */
[----:B------:R-:W2:Y:S01]  /*0df0*/  LDG.E R24, desc[UR6][R24.64] ;  /* 0x0000000618187981 */ /* 0x000ea2000c1e1900 */
[----:B------:R-:W-:-:S03]  /*0e00*/  IMAD.WIDE R16, R23, 0x4, R6 ;  /* 0x0000000417107825 */ /* 0x000fc600078e0206 */
        /* <DEDUP_REMOVED lines=18> */
[----:B------:R-:W-:Y:S01]  /*0f30*/  IMAD.WIDE R8, R21, 0x4, R8 ;  /* 0x0000000415087825 */ /* 0x000fe200078e0208 */
[----:B------:R-:W-:-:S03]  /*0f40*/  IADD3 R3, PT, PT, R3, 0x4, RZ ;  /* 0x0000000403037810 */ /* 0x000fc60007ffe0ff */
[----:B--2---:R-:W-:-:S04]  /*0f50*/  FADD.RZ R17, R12, -R17 ;  /* 0x800000110c117221 */ /* 0x004fc8000000c000 */
[----:B---3--:R-:W-:-:S04]  /*0f60*/  FADD.RZ R17, R17, R10 ;  /* 0x0000000a11117221 */ /* 0x008fc8000000c000 */
[----:B----4-:R-:W-:-:S05]  /*0f70*/  FADD.RZ R17, R17, -R6 ;  /* 0x8000000611117221 */ /* 0x010fca000000c000 */
[----:B------:R1:W-:Y:S02]  /*0f80*/  STG.E desc[UR6][R8.64], R17 ;  /* 0x0000001108007986 */ /* 0x0003e4000c101906 */
.L_x_83:
[----:B------:R-:W-:Y:S05]  /*0f90*/  @!P1 EXIT ;  /* 0x000000000000994d */ /* 0x000fea0003800000 */
[----:B------:R-:W-:Y:S02]  /*0fa0*/  ISETP.NE.AND P0, PT, R22, 0x1, PT ;  /* 0x000000011600780c */ /* 0x000fe40003f05270 */
[----:B------:R-:W-:-:S04]  /*0fb0*/  LOP3.LUT R2, R2, 0x1, RZ, 0xc0, !PT ;  /* 0x0000000102027812 */ /* 0x000fc800078ec0ff */
[----:B------:R-:W-:-:S07]  /*0fc0*/  ISETP.NE.U32.AND P1, PT, R2, 0x1, PT ;  /* 0x000000010200780c */ /* 0x000fce0003f25070 */
[----:B------:R-:W-:Y:S06]  /*0fd0*/  @!P0 BRA `(.L_x_84) ;  /* 0x0000000000888947 */ /* 0x000fec0003800000 */
[----:B------:R-:W2:Y:S01]  /*0fe0*/  LDC.64 R12, c[0x0][0x390] ;  /* 0x0000e400ff0c7b82 */ /* 0x000ea20000000a00 */
[----:B------:R-:W-:Y:S01]  /*0ff0*/  LOP3.LUT R11, R3, 0xffffff, RZ, 0xc0, !PT ;  /* 0x00ffffff030b7812 */ /* 0x000fe200078ec0ff */
[----:B------:R-:W3:Y:S04]  /*1000*/  LDG.E R21, desc[UR6][R4.64] ;  /* 0x0000000604157981 */ /* 0x000ee8000c1e1900 */
[----:B-1----:R-:W-:Y:S02]  /*1010*/  IMAD R23, R11, UR4, R0 ;  /* 0x000000040b177c24 */ /* 0x002fe4000f8e0200 */
[----:B0-----:R-:W0:Y:S08]  /*1020*/  LDC.64 R8, c[0x0][0x388] ;  /* 0x0000e200ff087b82 */ /* 0x001e300000000a00 */
[----:B------:R-:W1:Y:S01]  /*1030*/  LDC.64 R6, c[0x0][0x398] ;  /* 0x0000e600ff067b82 */ /* 0x000e620000000a00 */
[----:B--2---:R-:W-:-:S07]  /*1040*/  IMAD.WIDE R14, R23, 0x4, R12 ;  /* 0x00000004170e7825 */ /* 0x004fce00078e020c */
[----:B------:R-:W2:Y:S01]  /*1050*/  LDC.64 R10, c[0x0][0x3a0] ;  /* 0x0000e800ff0a7b82 */ /* 0x000ea20000000a00 */
[----:B------:R4:W3:Y:S01]  /*1060*/  LDG.E R14, desc[UR6][R14.64] ;  /* 0x000000060e0e7981 */ /* 0x0008e2000c1e1900 */
[----:B0-----:R-:W-:-:S06]  /*1070*/  IMAD.WIDE R16, R23, 0x4, R8 ;  /* 0x0000000417107825 */ /* 0x001fcc00078e0208 */
[----:B------:R-:W5:Y:S01]  /*1080*/  LDG.E R16, desc[UR6][R16.64] ;  /* 0x0000000610107981 */ /* 0x000f62000c1e1900 */
[----:B-1----:R-:W-:-:S06]  /*1090*/  IMAD.WIDE R18, R23, 0x4, R6 ;  /* 0x0000000417127825 */ /* 0x002fcc00078e0206 */
[----:B------:R-:W2:Y:S01]  /*10a0*/  LDG.E R19, desc[UR6][R18.64] ;  /* 0x0000000612137981 */ /* 0x000ea2000c1e1900 */
[----:B------:R-:W-:-:S04]  /*10b0*/  IADD3 R2, PT, PT, R3, 0x1, RZ ;  /* 0x0000000103027810 */ /* 0x000fc80007ffe0ff */
[----:B------:R-:W-:-:S05]  /*10c0*/  LOP3.LUT R25, R2, 0xffffff, RZ, 0xc0, !PT ;  /* 0x00ffffff02197812 */ /* 0x000fca00078ec0ff */
[----:B----4-:R-:W-:-:S04]  /*10d0*/  IMAD R15, R25, UR4, R0 ;  /* 0x00000004190f7c24 */ /* 0x010fc8000f8e0200 */
[----:B------:R-:W-:-:S04]  /*10e0*/  IMAD.WIDE R12, R15, 0x4, R12 ;  /* 0x000000040f0c7825 */ /* 0x000fc800078e020c */
[----:B------:R-:W-:-:S04]  /*10f0*/  IMAD.WIDE R8, R15, 0x4, R8 ;  /* 0x000000040f087825 */ /* 0x000fc800078e0208 */
[----:B------:R-:W-:-:S04]  /*1100*/  IMAD.WIDE R6, R15, 0x4, R6 ;  /* 0x000000040f067825 */ /* 0x000fc800078e0206 */
[----:B---3--:R-:W-:-:S04]  /*1110*/  FADD.RZ R21, R14, -R21 ;  /* 0x800000150e157221 */ /* 0x008fc8000000c000 */
[----:B-----5:R-:W-:Y:S01]  /*1120*/  FADD.RZ R2, R21, R16 ;  /* 0x0000001015027221 */ /* 0x020fe2000000c000 */
[----:B--2---:R-:W-:-:S04]  /*1130*/  IMAD.WIDE R20, R23, 0x4, R10 ;  /* 0x0000000417147825 */ /* 0x004fc800078e020a */
[----:B------:R-:W-:-:S05]  /*1140*/  FADD.RZ R23, R2, -R19 ;  /* 0x8000001302177221 */ /* 0x000fca000000c000 */
[----:B------:R2:W-:Y:S04]  /*1150*/  STG.E desc[UR6][R20.64], R23 ;  /* 0x0000001714007986 */ /* 0x0005e8000c101906 */
[----:B------:R-:W3:Y:S04]  /*1160*/  LDG.E R12, desc[UR6][R12.64] ;  /* 0x000000060c0c7981 */ /* 0x000ee8000c1e1900 */
[----:B------:R-:W3:Y:S04]  /*1170*/  LDG.E R17, desc[UR6][R4.64] ;  /* 0x0000000604117981 */ /* 0x000ee8000c1e1900 */
[----:B------:R-:W4:Y:S04]  /*1180*/  LDG.E R8, desc[UR6][R8.64] ;  /* 0x0000000608087981 */ /* 0x000f28000c1e1900 */
[----:B------:R-:W5:Y:S01]  /*1190*/  LDG.E R6, desc[UR6][R6.64] ;  /* 0x0000000606067981 */ /* 0x000f62000c1e1900 */
[----:B------:R-:W-:Y:S01]  /*11a0*/  IMAD.WIDE R10, R15, 0x4, R10 ;  /* 0x000000040f0a7825 */ /* 0x000fe200078e020a */
[----:B------:R-:W-:-:S03]  /*11b0*/  IADD3 R3, PT, PT, R3, 0x2, RZ ;  /* 0x0000000203037810 */ /* 0x000fc60007ffe0ff */
[----:B---3--:R-:W-:-:S04]  /*11c0*/  FADD.RZ R17, R12, -R17 ;  /* 0x800000110c117221 */ /* 0x008fc8000000c000 */
[----:B----4-:R-:W-:-:S04]  /*11d0*/  FADD.RZ R17, R17, R8 ;  /* 0x0000000811117221 */ /* 0x010fc8000000c000 */
[----:B-----5:R-:W-:-:S05]  /*11e0*/  FADD.RZ R17, R17, -R6 ;  /* 0x8000000611117221 */ /* 0x020fca000000c000 */
[----:B------:R2:W-:Y:S02]  /*11f0*/  STG.E desc[UR6][R10.64], R17 ;  /* 0x000000110a007986 */ /* 0x0005e4000c101906 */
.L_x_84:
[----:B------:R-:W-:Y:S05]  /*1200*/  @P1 EXIT ;  /* 0x000000000000194d */ /* 0x000fea0003800000 */
[----:B------:R-:W3:Y:S01]  /*1210*/  LDC.64 R6, c[0x0][0x390] ;  /* 0x0000e400ff067b82 */ /* 0x000ee20000000a00 */
[----:B------:R-:W-:Y:S01]  /*1220*/  LOP3.LUT R3, R3, 0xffffff, RZ, 0xc0, !PT ;  /* 0x00ffffff03037812 */ /* 0x000fe200078ec0ff */
[----:B------:R-:W4:Y:S04]  /*1230*/  LDG.E R5, desc[UR6][R4.64] ;  /* 0x0000000604057981 */ /* 0x000f28000c1e1900 */
[----:B------:R-:W-:Y:S02]  /*1240*/  IMAD R13, R3, UR4, R0 ;  /* 0x00000004030d7c24 */ /* 0x000fe4000f8e0200 */
[----:B01----:R-:W0:Y:S08]  /*1250*/  LDC.64 R8, c[0x0][0x388] ;  /* 0x0000e200ff087b82 */ /* 0x003e300000000a00 */
[----:B--2---:R-:W1:Y:S01]  /*1260*/  LDC.64 R10, c[0x0][0x398] ;  /* 0x0000e600ff0a7b82 */ /* 0x004e620000000a00 */
[----:B---3--:R-:W-:-:S06]  /*1270*/  IMAD.WIDE R2, R13, 0x4, R6 ;  /* 0x000000040d027825 */ /* 0x008fcc00078e0206 */
[----:B------:R-:W4:Y:S01]  /*1280*/  LDG.E R2, desc[UR6][R2.64] ;  /* 0x0000000602027981 */ /* 0x000f22000c1e1900 */
[----:B0-----:R-:W-:-:S06]  /*1290*/  IMAD.WIDE R6, R13, 0x4, R8 ;  /* 0x000000040d067825 */ /* 0x001fcc00078e0208 */
[----:B------:R-:W2:Y:S01]  /*12a0*/  LDG.E R7, desc[UR6][R6.64] ;  /* 0x0000000606077981 */ /* 0x000ea2000c1e1900 */
[C---:B-1----:R-:W-:Y:S02]  /*12b0*/  IMAD.WIDE R8, R13.reuse, 0x4, R10 ;  /* 0x000000040d087825 */ /* 0x042fe400078e020a */
[----:B------:R-:W0:Y:S04]  /*12c0*/  LDC.64 R10, c[0x0][0x3a0] ;  /* 0x0000e800ff0a7b82 */ /* 0x000e280000000a00 */
[----:B------:R-:W3:Y:S01]  /*12d0*/  LDG.E R9, desc[UR6][R8.64] ;  /* 0x0000000608097981 */ /* 0x000ee2000c1e1900 */
[----:B0-----:R-:W-:-:S04]  /*12e0*/  IMAD.WIDE R10, R13, 0x4, R10 ;  /* 0x000000040d0a7825 */ /* 0x001fc800078e020a */
[----:B----4-:R-:W-:-:S04]  /*12f0*/  FADD.RZ R0, R2, -R5 ;  /* 0x8000000502007221 */ /* 0x010fc8000000c000 */
[----:B--2---:R-:W-:-:S04]  /*1300*/  FADD.RZ R0, R0, R7 ;  /* 0x0000000700007221 */ /* 0x004fc8000000c000 */
[----:B---3--:R-:W-:-:S05]  /*1310*/  FADD.RZ R13, R0, -R9 ;  /* 0x80000009000d7221 */ /* 0x008fca000000c000 */
[----:B------:R-:W-:Y:S01]  /*1320*/  STG.E desc[UR6][R10.64], R13 ;  /* 0x0000000d0a007986 */ /* 0x000fe2000c101906 */
[----:B------:R-:W-:Y:S05]  /*1330*/  EXIT ;  /* 0x000000000000794d */ /* 0x000fea0003800000 */
.L_x_85:
        /* <DEDUP_REMOVED lines=12> */
.L_x_96:


//--------------------- .nv.shared.reserved.0     --------------------------
	.section	.nv.shared.reserved.0,"aw",@nobits
	.weak		__nv_reservedSMEM_offset_0_alias
	.size		__nv_reservedSMEM_offset_0_alias, 0, 64
	.other		__nv_reservedSMEM_offset_0_alias,@"STO_CUDA_RESERVED_SHARED STV_DEFAULT"
__nv_reservedSMEM_offset_0_alias:
	.zero		0
	.zero		64


//--------------------- .nv.constant0._Z6krnl_7PfS_S_S_S_S_S_S_S_fiiiiiiiff --------------------------
	.section	.nv.constant0._Z6krnl_7PfS_S_S_S_S_S_S_S_fiiiiiiiff,"a",@progbits
	.sectionflags	@""
	.align	4
.nv.constant0._Z6krnl_7PfS_S_S_S_S_S_S_S_fiiiiiiiff:
	.zero		1008


//--------------------- .nv.constant0._Z7krnl_zpPfS_iiiiiiif --------------------------
	.section	.nv.constant0._Z7krnl_zpPfS_iiiiiiif,"a",@progbits
	.sectionflags	@""
	.align	4
.nv.constant0._Z7krnl_zpPfS_iiiiiiif:
	.zero		944


//--------------------- .nv.constant0._Z6krnl_6PfS_iiiiiiif --------------------------
	.section	.nv.constant0._Z6krnl_6PfS_iiiiiiif,"a",@progbits
	.sectionflags	@""
	.align	4
.nv.constant0._Z6krnl_6PfS_iiiiiiif:
	.zero		944


//--------------------- .nv.constant0._Z6krnl_5PfS_iiiiiiif --------------------------
	.section	.nv.constant0._Z6krnl_5PfS_iiiiiiif,"a",@progbits
	.sectionflags	@""
	.align	4
.nv.constant0._Z6krnl_5PfS_iiiiiiif:
	.zero		944


//--------------------- .nv.constant0._Z6krnl_4PfS_S_S_S_iiiiiiif --------------------------
	.section	.nv.constant0._Z6krnl_4PfS_S_S_S_iiiiiiif,"a",@progbits
	.sectionflags	@""
	.align	4
.nv.constant0._Z6krnl_4PfS_S_S_S_iiiiiiif:
	.zero		968


//--------------------- .nv.constant0._Z6krnl_zPfS_fiiiiiiif --------------------------
	.section	.nv.constant0._Z6krnl_zPfS_fiiiiiiif,"a",@progbits
	.sectionflags	@""
	.align	4
.nv.constant0._Z6krnl_zPfS_fiiiiiiif:
	.zero		948


//--------------------- .nv.constant0._Z6krnl_3PfS_fiiiiiiif --------------------------
	.section	.nv.constant0._Z6krnl_3PfS_fiiiiiiif,"a",@progbits
	.sectionflags	@""
	.align	4
.nv.constant0._Z6krnl_3PfS_fiiiiiiif:
	.zero		948


//--------------------- .nv.constant0._Z6krnl_2PfS_fiiiiiiif --------------------------
	.section	.nv.constant0._Z6krnl_2PfS_fiiiiiiif,"a",@progbits
	.sectionflags	@""
	.align	4
.nv.constant0._Z6krnl_2PfS_fiiiiiiif:
	.zero		948


//--------------------- .nv.constant0._Z6krnl_1PfS_S_S_S_fiiiiiiif --------------------------
	.section	.nv.constant0._Z6krnl_1PfS_S_S_S_fiiiiiiif,"a",@progbits
	.sectionflags	@""
	.align	4
.nv.constant0._Z6krnl_1PfS_S_S_S_fiiiiiiif:
	.zero		972


//--------------------- SYMBOLS --------------------------

	.type		.nv.reservedSmem.offset0,@object
	.size		.nv.reservedSmem.offset0,0x4
